	.target	sm_103a

	.elftype	@"ET_EXEC"


//--------------------- .note.nv.tkinfo           --------------------------
	.section	.note.nv.tkinfo,"",@"SHT_NOTE"
	.sectionflags	@"SHF_NOTE_NV_TKINFO"
	.tkinfo
        /*0018*/ 	.word	0x00000002
        /*0030*/ 	.string	""
        /*0030*/ 	.string	"ptxas"
        /*0030*/ 	.string	"Cuda compilation tools, release 13.0, V13.0.88"
        /*0030*/ 	.string	"Build cuda_13.0.r13.0/compiler.36424714_0"
        /*0030*/ 	.string	"-arch sm_103a -m 64 "



//--------------------- .note.nv.cuinfo           --------------------------
	.section	.note.nv.cuinfo,"",@"SHT_NOTE"
	.sectionflags	@"SHF_NOTE_NV_CUINFO"
        /*0018*/ 	.short	0x0002
        /*001a*/ 	.short	0x0067
        /*001c*/ 	.short	0x0082
	.zero		2


//--------------------- .nv.info                  --------------------------
	.section	.nv.info,"",@"SHT_CUDA_INFO"
	.align	4


	//----- nvinfo : EIATTR_REGCOUNT
	.align		4
        /*0000*/ 	.byte	0x04, 0x2f
        /*0002*/ 	.short	(.L_29 - .L_28)
	.align		4
.L_28:
        /*0004*/ 	.word	index@(_ZN2at6native61_GLOBAL__N__2cc7adc6_23_UnfoldBackwardKernel_cu_7dd49032_326335_unfold_backward_elementwise_kernelILi128ELi8EZNS1_32_unfold_backward_internal_kernelIhEEvRNS_14TensorIteratorEllllllEUliE_EEviT1_)
        /*0008*/ 	.word	0x00000038


	//----- nvinfo : EIATTR_FRAME_SIZE
	.align		4
.L_29:
        /*000c*/ 	.byte	0x04, 0x11
        /*000e*/ 	.short	(.L_31 - .L_30)
	.align		4
.L_30:
        /*0010*/ 	.word	index@($__internal_11_$__cuda_sm20_div_s64)
        /*0014*/ 	.word	0x00000000


	//----- nvinfo : EIATTR_FRAME_SIZE
	.align		4
.L_31:
        /*0018*/ 	.byte	0x04, 0x11
        /*001a*/ 	.short	(.L_33 - .L_32)
	.align		4
.L_32:
        /*001c*/ 	.word	index@(_ZN2at6native61_GLOBAL__N__2cc7adc6_23_UnfoldBackwardKernel_cu_7dd49032_326335_unfold_backward_elementwise_kernelILi128ELi8EZNS1_32_unfold_backward_internal_kernelIhEEvRNS_14TensorIteratorEllllllEUliE_EEviT1_)
        /*0020*/ 	.word	0x00000000


	//----- nvinfo : EIATTR_REGCOUNT
	.align		4
.L_33:
        /*0024*/ 	.byte	0x04, 0x2f
        /*0026*/ 	.short	(.L_35 - .L_34)
	.align		4
.L_34:
        /*0028*/ 	.word	index@(_ZN2at6native61_GLOBAL__N__2cc7adc6_23_UnfoldBackwardKernel_cu_7dd49032_326335_unfold_backward_elementwise_kernelILi128ELi8EZNS1_32_unfold_backward_internal_kernelIaEEvRNS_14TensorIteratorEllllllEUliE_EEviT1_)
        /*002c*/ 	.word	0x00000038


	//----- nvinfo : EIATTR_FRAME_SIZE
	.align		4
.L_35:
        /*0030*/ 	.byte	0x04, 0x11
        /*0032*/ 	.short	(.L_37 - .L_36)
	.align		4
.L_36:
        /*0034*/ 	.word	index@($__internal_10_$__cuda_sm20_div_s64)
        /*0038*/ 	.word	0x00000000


	//----- nvinfo : EIATTR_FRAME_SIZE
	.align		4
.L_37:
        /*003c*/ 	.byte	0x04, 0x11
        /*003e*/ 	.short	(.L_39 - .L_38)
	.align		4
.L_38:
        /*0040*/ 	.word	index@(_ZN2at6native61_GLOBAL__N__2cc7adc6_23_UnfoldBackwardKernel_cu_7dd49032_326335_unfold_backward_elementwise_kernelILi128ELi8EZNS1_32_unfold_backward_internal_kernelIaEEvRNS_14TensorIteratorEllllllEUliE_EEviT1_)
        /*0044*/ 	.word	0x00000000


	//----- nvinfo : EIATTR_REGCOUNT
	.align		4
.L_39:
        /*0048*/ 	.byte	0x04, 0x2f
        /*004a*/ 	.short	(.L_41 - .L_40)
	.align		4
.L_40:
        /*004c*/ 	.word	index@(_ZN2at6native61_GLOBAL__N__2cc7adc6_23_UnfoldBackwardKernel_cu_7dd49032_326335_unfold_backward_elementwise_kernelILi128ELi8EZNS1_32_unfold_backward_internal_kernelIiEEvRNS_14TensorIteratorEllllllEUliE_EEviT1_)
        /*0050*/ 	.word	0x00000040


	//----- nvinfo : EIATTR_FRAME_SIZE
	.align		4
.L_41:
        /*0054*/ 	.byte	0x04, 0x11
        /*0056*/ 	.short	(.L_43 - .L_42)
	.align		4
.L_42:
        /*0058*/ 	.word	index@($__internal_9_$__cuda_sm20_div_s64)
        /*005c*/ 	.word	0x00000000


	//----- nvinfo : EIATTR_FRAME_SIZE
	.align		4
.L_43:
        /*0060*/ 	.byte	0x04, 0x11
        /*0062*/ 	.short	(.L_45 - .L_44)
	.align		4
.L_44:
        /*0064*/ 	.word	index@(_ZN2at6native61_GLOBAL__N__2cc7adc6_23_UnfoldBackwardKernel_cu_7dd49032_326335_unfold_backward_elementwise_kernelILi128ELi8EZNS1_32_unfold_backward_internal_kernelIiEEvRNS_14TensorIteratorEllllllEUliE_EEviT1_)
        /*0068*/ 	.word	0x00000000


	//----- nvinfo : EIATTR_REGCOUNT
	.align		4
.L_45:
        /*006c*/ 	.byte	0x04, 0x2f
        /*006e*/ 	.short	(.L_47 - .L_46)
	.align		4
.L_46:
        /*0070*/ 	.word	index@(_ZN2at6native61_GLOBAL__N__2cc7adc6_23_UnfoldBackwardKernel_cu_7dd49032_326335_unfold_backward_elementwise_kernelILi128ELi8EZNS1_32_unfold_backward_internal_kernelIlEEvRNS_14TensorIteratorEllllllEUliE_EEviT1_)
        /*0074*/ 	.word	0x00000040


	//----- nvinfo : EIATTR_FRAME_SIZE
	.align		4
.L_47:
        /*0078*/ 	.byte	0x04, 0x11
        /*007a*/ 	.short	(.L_49 - .L_48)
	.align		4
.L_48:
        /*007c*/ 	.word	index@($__internal_8_$__cuda_sm20_div_s64)
        /*0080*/ 	.word	0x00000000


	//----- nvinfo : EIATTR_FRAME_SIZE
	.align		4
.L_49:
        /*0084*/ 	.byte	0x04, 0x11
        /*0086*/ 	.short	(.L_51 - .L_50)
	.align		4
.L_50:
        /*0088*/ 	.word	index@(_ZN2at6native61_GLOBAL__N__2cc7adc6_23_UnfoldBackwardKernel_cu_7dd49032_326335_unfold_backward_elementwise_kernelILi128ELi8EZNS1_32_unfold_backward_internal_kernelIlEEvRNS_14TensorIteratorEllllllEUliE_EEviT1_)
        /*008c*/ 	.word	0x00000000


	//----- nvinfo : EIATTR_REGCOUNT
	.align		4
.L_51:
        /*0090*/ 	.byte	0x04, 0x2f
        /*0092*/ 	.short	(.L_53 - .L_52)
	.align		4
.L_52:
        /*0094*/ 	.word	index@(_ZN2at6native61_GLOBAL__N__2cc7adc6_23_UnfoldBackwardKernel_cu_7dd49032_326335_unfold_backward_elementwise_kernelILi128ELi8EZNS1_32_unfold_backward_internal_kernelIsEEvRNS_14TensorIteratorEllllllEUliE_EEviT1_)
        /*0098*/ 	.word	0x00000040


	//----- nvinfo : EIATTR_FRAME_SIZE
	.align		4
.L_53:
        /*009c*/ 	.byte	0x04, 0x11
        /*009e*/ 	.short	(.L_55 - .L_54)
	.align		4
.L_54:
        /*00a0*/ 	.word	index@($__internal_7_$__cuda_sm20_div_s64)
        /*00a4*/ 	.word	0x00000000


	//----- nvinfo : EIATTR_FRAME_SIZE
	.align		4
.L_55:
        /*00a8*/ 	.byte	0x04, 0x11
        /*00aa*/ 	.short	(.L_57 - .L_56)
	.align		4
.L_56:
        /*00ac*/ 	.word	index@(_ZN2at6native61_GLOBAL__N__2cc7adc6_23_UnfoldBackwardKernel_cu_7dd49032_326335_unfold_backward_elementwise_kernelILi128ELi8EZNS1_32_unfold_backward_internal_kernelIsEEvRNS_14TensorIteratorEllllllEUliE_EEviT1_)
        /*00b0*/ 	.word	0x00000000


	//----- nvinfo : EIATTR_REGCOUNT
	.align		4
.L_57:
        /*00b4*/ 	.byte	0x04, 0x2f
        /*00b6*/ 	.short	(.L_59 - .L_58)
	.align		4
.L_58:
        /*00b8*/ 	.word	index@(_ZN2at6native61_GLOBAL__N__2cc7adc6_23_UnfoldBackwardKernel_cu_7dd49032_326335_unfold_backward_elementwise_kernelILi128ELi8EZNS1_32_unfold_backward_internal_kernelIdEEvRNS_14TensorIteratorEllllllEUliE_EEviT1_)
        /*00bc*/ 	.word	0x00000040


	//----- nvinfo : EIATTR_FRAME_SIZE
	.align		4
.L_59:
        /*00c0*/ 	.byte	0x04, 0x11
        /*00c2*/ 	.short	(.L_61 - .L_60)
	.align		4
.L_60:
        /*00c4*/ 	.word	index@($__internal_6_$__cuda_sm20_div_s64)
        /*00c8*/ 	.word	0x00000000


	//----- nvinfo : EIATTR_FRAME_SIZE
	.align		4
.L_61:
        /*00cc*/ 	.byte	0x04, 0x11
        /*00ce*/ 	.short	(.L_63 - .L_62)
	.align		4
.L_62:
        /*00d0*/ 	.word	index@(_ZN2at6native61_GLOBAL__N__2cc7adc6_23_UnfoldBackwardKernel_cu_7dd49032_326335_unfold_backward_elementwise_kernelILi128ELi8EZNS1_32_unfold_backward_internal_kernelIdEEvRNS_14TensorIteratorEllllllEUliE_EEviT1_)
        /*00d4*/ 	.word	0x00000000


	//----- nvinfo : EIATTR_REGCOUNT
	.align		4
.L_63:
        /*00d8*/ 	.byte	0x04, 0x2f
        /*00da*/ 	.short	(.L_65 - .L_64)
	.align		4
.L_64:
        /*00dc*/ 	.word	index@(_ZN2at6native61_GLOBAL__N__2cc7adc6_23_UnfoldBackwardKernel_cu_7dd49032_326335_unfold_backward_elementwise_kernelILi128ELi8EZNS1_32_unfold_backward_internal_kernelIfEEvRNS_14TensorIteratorEllllllEUliE_EEviT1_)
        /*00e0*/ 	.word	0x00000040


	//----- nvinfo : EIATTR_FRAME_SIZE
	.align		4
.L_65:
        /*00e4*/ 	.byte	0x04, 0x11
        /*00e6*/ 	.short	(.L_67 - .L_66)
	.align		4
.L_66:
        /*00e8*/ 	.word	index@($__internal_5_$__cuda_sm20_div_s64)
        /*00ec*/ 	.word	0x00000000


	//----- nvinfo : EIATTR_FRAME_SIZE
	.align		4
.L_67:
        /*00f0*/ 	.byte	0x04, 0x11
        /*00f2*/ 	.short	(.L_69 - .L_68)
	.align		4
.L_68:
        /*00f4*/ 	.word	index@(_ZN2at6native61_GLOBAL__N__2cc7adc6_23_UnfoldBackwardKernel_cu_7dd49032_326335_unfold_backward_elementwise_kernelILi128ELi8EZNS1_32_unfold_backward_internal_kernelIfEEvRNS_14TensorIteratorEllllllEUliE_EEviT1_)
        /*00f8*/ 	.word	0x00000000


	//----- nvinfo : EIATTR_REGCOUNT
	.align		4
.L_69:
        /*00fc*/ 	.byte	0x04, 0x2f
        /*00fe*/ 	.short	(.L_71 - .L_70)
	.align		4
.L_70:
        /*0100*/ 	.word	index@(_ZN2at6native61_GLOBAL__N__2cc7adc6_23_UnfoldBackwardKernel_cu_7dd49032_326335_unfold_backward_elementwise_kernelILi128ELi8EZNS1_32_unfold_backward_internal_kernelIN3c107complexIdEEEEvRNS_14TensorIteratorEllllllEUliE_EEviT1_)
        /*0104*/ 	.word	0x00000040


	//----- nvinfo : EIATTR_FRAME_SIZE
	.align		4
.L_71:
        /*0108*/ 	.byte	0x04, 0x11
        /*010a*/ 	.short	(.L_73 - .L_72)
	.align		4
.L_72:
        /*010c*/ 	.word	index@($__internal_4_$__cuda_sm20_div_s64)
        /*0110*/ 	.word	0x00000000


	//----- nvinfo : EIATTR_FRAME_SIZE
	.align		4
.L_73:
        /*0114*/ 	.byte	0x04, 0x11
        /*0116*/ 	.short	(.L_75 - .L_74)
	.align		4
.L_74:
        /*0118*/ 	.word	index@(_ZN2at6native61_GLOBAL__N__2cc7adc6_23_UnfoldBackwardKernel_cu_7dd49032_326335_unfold_backward_elementwise_kernelILi128ELi8EZNS1_32_unfold_backward_internal_kernelIN3c107complexIdEEEEvRNS_14TensorIteratorEllllllEUliE_EEviT1_)
        /*011c*/ 	.word	0x00000000


	//----- nvinfo : EIATTR_REGCOUNT
	.align		4
.L_75:
        /*0120*/ 	.byte	0x04, 0x2f
        /*0122*/ 	.short	(.L_77 - .L_76)
	.align		4
.L_76:
        /*0124*/ 	.word	index@(_ZN2at6native61_GLOBAL__N__2cc7adc6_23_UnfoldBackwardKernel_cu_7dd49032_326335_unfold_backward_elementwise_kernelILi128ELi8EZNS1_32_unfold_backward_internal_kernelIN3c107complexIfEEEEvRNS_14TensorIteratorEllllllEUliE_EEviT1_)
        /*0128*/ 	.word	0x00000040


	//----- nvinfo : EIATTR_FRAME_SIZE
	.align		4
.L_77:
        /*012c*/ 	.byte	0x04, 0x11
        /*012e*/ 	.short	(.L_79 - .L_78)
	.align		4
.L_78:
        /*0130*/ 	.word	index@($__internal_3_$__cuda_sm20_div_s64)
        /*0134*/ 	.word	0x00000000


	//----- nvinfo : EIATTR_FRAME_SIZE
	.align		4
.L_79:
        /*0138*/ 	.byte	0x04, 0x11
        /*013a*/ 	.short	(.L_81 - .L_80)
	.align		4
.L_80:
        /*013c*/ 	.word	index@(_ZN2at6native61_GLOBAL__N__2cc7adc6_23_UnfoldBackwardKernel_cu_7dd49032_326335_unfold_backward_elementwise_kernelILi128ELi8EZNS1_32_unfold_backward_internal_kernelIN3c107complexIfEEEEvRNS_14TensorIteratorEllllllEUliE_EEviT1_)
        /*0140*/ 	.word	0x00000000


	//----- nvinfo : EIATTR_REGCOUNT
	.align		4
.L_81:
        /*0144*/ 	.byte	0x04, 0x2f
        /*0146*/ 	.short	(.L_83 - .L_82)
	.align		4
.L_82:
        /*0148*/ 	.word	index@(_ZN2at6native61_GLOBAL__N__2cc7adc6_23_UnfoldBackwardKernel_cu_7dd49032_326335_unfold_backward_elementwise_kernelILi128ELi8EZNS1_32_unfold_backward_internal_kernelIN3c104HalfEEEvRNS_14TensorIteratorEllllllEUliE_EEviT1_)
        /*014c*/ 	.word	0x0000003e


	//----- nvinfo : EIATTR_FRAME_SIZE
	.align		4
.L_83:
        /*0150*/ 	.byte	0x04, 0x11
        /*0152*/ 	.short	(.L_85 - .L_84)
	.align		4
.L_84:
        /*0154*/ 	.word	index@($__internal_2_$__cuda_sm20_div_s64)
        /*0158*/ 	.word	0x00000000


	//----- nvinfo : EIATTR_FRAME_SIZE
	.align		4
.L_85:
        /*015c*/ 	.byte	0x04, 0x11
        /*015e*/ 	.short	(.L_87 - .L_86)
	.align		4
.L_86:
        /*0160*/ 	.word	index@(_ZN2at6native61_GLOBAL__N__2cc7adc6_23_UnfoldBackwardKernel_cu_7dd49032_326335_unfold_backward_elementwise_kernelILi128ELi8EZNS1_32_unfold_backward_internal_kernelIN3c104HalfEEEvRNS_14TensorIteratorEllllllEUliE_EEviT1_)
        /*0164*/ 	.word	0x00000000


	//----- nvinfo : EIATTR_REGCOUNT
	.align		4
.L_87:
        /*0168*/ 	.byte	0x04, 0x2f
        /*016a*/ 	.short	(.L_89 - .L_88)
	.align		4
.L_88:
        /*016c*/ 	.word	index@(_ZN2at6native61_GLOBAL__N__2cc7adc6_23_UnfoldBackwardKernel_cu_7dd49032_326335_unfold_backward_elementwise_kernelILi128ELi8EZNS1_32_unfold_backward_internal_kernelIbEEvRNS_14TensorIteratorEllllllEUliE_EEviT1_)
        /*0170*/ 	.word	0x00000038


	//----- nvinfo : EIATTR_FRAME_SIZE
	.align		4
.L_89:
        /*0174*/ 	.byte	0x04, 0x11
        /*0176*/ 	.short	(.L_91 - .L_90)
	.align		4
.L_90:
        /*0178*/ 	.word	index@($__internal_1_$__cuda_sm20_div_s64)
        /*017c*/ 	.word	0x00000000


	//----- nvinfo : EIATTR_FRAME_SIZE
	.align		4
.L_91:
        /*0180*/ 	.byte	0x04, 0x11
        /*0182*/ 	.short	(.L_93 - .L_92)
	.align		4
.L_92:
        /*0184*/ 	.word	index@(_ZN2at6native61_GLOBAL__N__2cc7adc6_23_UnfoldBackwardKernel_cu_7dd49032_326335_unfold_backward_elementwise_kernelILi128ELi8EZNS1_32_unfold_backward_internal_kernelIbEEvRNS_14TensorIteratorEllllllEUliE_EEviT1_)
        /*0188*/ 	.word	0x00000000


	//----- nvinfo : EIATTR_REGCOUNT
	.align		4
.L_93:
        /*018c*/ 	.byte	0x04, 0x2f
        /*018e*/ 	.short	(.L_95 - .L_94)
	.align		4
.L_94:
        /*0190*/ 	.word	index@(_ZN2at6native61_GLOBAL__N__2cc7adc6_23_UnfoldBackwardKernel_cu_7dd49032_326335_unfold_backward_elementwise_kernelILi128ELi8EZNS1_32_unfold_backward_internal_kernelIN3c108BFloat16EEEvRNS_14TensorIteratorEllllllEUliE_EEviT1_)
        /*0194*/ 	.word	0x0000003e


	//----- nvinfo : EIATTR_FRAME_SIZE
	.align		4
.L_95:
        /*0198*/ 	.byte	0x04, 0x11
        /*019a*/ 	.short	(.L_97 - .L_96)
	.align		4
.L_96:
        /*019c*/ 	.word	index@($__internal_0_$__cuda_sm20_div_s64)
        /*01a0*/ 	.word	0x00000000


	//----- nvinfo : EIATTR_FRAME_SIZE
	.align		4
.L_97:
        /*01a4*/ 	.byte	0x04, 0x11
        /*01a6*/ 	.short	(.L_99 - .L_98)
	.align		4
.L_98:
        /*01a8*/ 	.word	index@(_ZN2at6native61_GLOBAL__N__2cc7adc6_23_UnfoldBackwardKernel_cu_7dd49032_326335_unfold_backward_elementwise_kernelILi128ELi8EZNS1_32_unfold_backward_internal_kernelIN3c108BFloat16EEEvRNS_14TensorIteratorEllllllEUliE_EEviT1_)
        /*01ac*/ 	.word	0x00000000


	//----- nvinfo : EIATTR_MIN_STACK_SIZE
	.align		4
.L_99:
        /*01b0*/ 	.byte	0x04, 0x12
        /*01b2*/ 	.short	(.L_101 - .L_100)
	.align		4
.L_100:
        /*01b4*/ 	.word	index@(_ZN2at6native61_GLOBAL__N__2cc7adc6_23_UnfoldBackwardKernel_cu_7dd49032_326335_unfold_backward_elementwise_kernelILi128ELi8EZNS1_32_unfold_backward_internal_kernelIN3c108BFloat16EEEvRNS_14TensorIteratorEllllllEUliE_EEviT1_)
        /*01b8*/ 	.word	0x00000000


	//----- nvinfo : EIATTR_MIN_STACK_SIZE
	.align		4
.L_101:
        /*01bc*/ 	.byte	0x04, 0x12
        /*01be*/ 	.short	(.L_103 - .L_102)
	.align		4
.L_102:
        /*01c0*/ 	.word	index@(_ZN2at6native61_GLOBAL__N__2cc7adc6_23_UnfoldBackwardKernel_cu_7dd49032_326335_unfold_backward_elementwise_kernelILi128ELi8EZNS1_32_unfold_backward_internal_kernelIbEEvRNS_14TensorIteratorEllllllEUliE_EEviT1_)
        /*01c4*/ 	.word	0x00000000


	//----- nvinfo : EIATTR_MIN_STACK_SIZE
	.align		4
.L_103:
        /*01c8*/ 	.byte	0x04, 0x12
        /*01ca*/ 	.short	(.L_105 - .L_104)
	.align		4
.L_104:
        /*01cc*/ 	.word	index@(_ZN2at6native61_GLOBAL__N__2cc7adc6_23_UnfoldBackwardKernel_cu_7dd49032_326335_unfold_backward_elementwise_kernelILi128ELi8EZNS1_32_unfold_backward_internal_kernelIN3c104HalfEEEvRNS_14TensorIteratorEllllllEUliE_EEviT1_)
        /*01d0*/ 	.word	0x00000000


	//----- nvinfo : EIATTR_MIN_STACK_SIZE
	.align		4
.L_105:
        /*01d4*/ 	.byte	0x04, 0x12
        /*01d6*/ 	.short	(.L_107 - .L_106)
	.align		4
.L_106:
        /*01d8*/ 	.word	index@(_ZN2at6native61_GLOBAL__N__2cc7adc6_23_UnfoldBackwardKernel_cu_7dd49032_326335_unfold_backward_elementwise_kernelILi128ELi8EZNS1_32_unfold_backward_internal_kernelIN3c107complexIfEEEEvRNS_14TensorIteratorEllllllEUliE_EEviT1_)
        /*01dc*/ 	.word	0x00000000


	//----- nvinfo : EIATTR_MIN_STACK_SIZE
	.align		4
.L_107:
        /*01e0*/ 	.byte	0x04, 0x12
        /*01e2*/ 	.short	(.L_109 - .L_108)
	.align		4
.L_108:
        /*01e4*/ 	.word	index@(_ZN2at6native61_GLOBAL__N__2cc7adc6_23_UnfoldBackwardKernel_cu_7dd49032_326335_unfold_backward_elementwise_kernelILi128ELi8EZNS1_32_unfold_backward_internal_kernelIN3c107complexIdEEEEvRNS_14TensorIteratorEllllllEUliE_EEviT1_)
        /*01e8*/ 	.word	0x00000000


	//----- nvinfo : EIATTR_MIN_STACK_SIZE
	.align		4
.L_109:
        /*01ec*/ 	.byte	0x04, 0x12
        /*01ee*/ 	.short	(.L_111 - .L_110)
	.align		4
.L_110:
        /*01f0*/ 	.word	index@(_ZN2at6native61_GLOBAL__N__2cc7adc6_23_UnfoldBackwardKernel_cu_7dd49032_326335_unfold_backward_elementwise_kernelILi128ELi8EZNS1_32_unfold_backward_internal_kernelIfEEvRNS_14TensorIteratorEllllllEUliE_EEviT1_)
        /*01f4*/ 	.word	0x00000000


	//----- nvinfo : EIATTR_MIN_STACK_SIZE
	.align		4
.L_111:
        /*01f8*/ 	.byte	0x04, 0x12
        /*01fa*/ 	.short	(.L_113 - .L_112)
	.align		4
.L_112:
        /*01fc*/ 	.word	index@(_ZN2at6native61_GLOBAL__N__2cc7adc6_23_UnfoldBackwardKernel_cu_7dd49032_326335_unfold_backward_elementwise_kernelILi128ELi8EZNS1_32_unfold_backward_internal_kernelIdEEvRNS_14TensorIteratorEllllllEUliE_EEviT1_)
        /*0200*/ 	.word	0x00000000


	//----- nvinfo : EIATTR_MIN_STACK_SIZE
	.align		4
.L_113:
        /*0204*/ 	.byte	0x04, 0x12
        /*0206*/ 	.short	(.L_115 - .L_114)
	.align		4
.L_114:
        /*0208*/ 	.word	index@(_ZN2at6native61_GLOBAL__N__2cc7adc6_23_UnfoldBackwardKernel_cu_7dd49032_326335_unfold_backward_elementwise_kernelILi128ELi8EZNS1_32_unfold_backward_internal_kernelIsEEvRNS_14TensorIteratorEllllllEUliE_EEviT1_)
        /*020c*/ 	.word	0x00000000


	//----- nvinfo : EIATTR_MIN_STACK_SIZE
	.align		4
.L_115:
        /*0210*/ 	.byte	0x04, 0x12
        /*0212*/ 	.short	(.L_117 - .L_116)
	.align		4
.L_116:
        /*0214*/ 	.word	index@(_ZN2at6native61_GLOBAL__N__2cc7adc6_23_UnfoldBackwardKernel_cu_7dd49032_326335_unfold_backward_elementwise_kernelILi128ELi8EZNS1_32_unfold_backward_internal_kernelIlEEvRNS_14TensorIteratorEllllllEUliE_EEviT1_)
        /*0218*/ 	.word	0x00000000


	//----- nvinfo : EIATTR_MIN_STACK_SIZE
	.align		4
.L_117:
        /*021c*/ 	.byte	0x04, 0x12
        /*021e*/ 	.short	(.L_119 - .L_118)
	.align		4
.L_118:
        /*0220*/ 	.word	index@(_ZN2at6native61_GLOBAL__N__2cc7adc6_23_UnfoldBackwardKernel_cu_7dd49032_326335_unfold_backward_elementwise_kernelILi128ELi8EZNS1_32_unfold_backward_internal_kernelIiEEvRNS_14TensorIteratorEllllllEUliE_EEviT1_)
        /*0224*/ 	.word	0x00000000


	//----- nvinfo : EIATTR_MIN_STACK_SIZE
	.align		4
.L_119:
        /*0228*/ 	.byte	0x04, 0x12
        /*022a*/ 	.short	(.L_121 - .L_120)
	.align		4
.L_120:
        /*022c*/ 	.word	index@(_ZN2at6native61_GLOBAL__N__2cc7adc6_23_UnfoldBackwardKernel_cu_7dd49032_326335_unfold_backward_elementwise_kernelILi128ELi8EZNS1_32_unfold_backward_internal_kernelIaEEvRNS_14TensorIteratorEllllllEUliE_EEviT1_)
        /*0230*/ 	.word	0x00000000


	//----- nvinfo : EIATTR_MIN_STACK_SIZE
	.align		4
.L_121:
        /*0234*/ 	.byte	0x04, 0x12
        /*0236*/ 	.short	(.L_123 - .L_122)
	.align		4
.L_122:
        /*0238*/ 	.word	index@(_ZN2at6native61_GLOBAL__N__2cc7adc6_23_UnfoldBackwardKernel_cu_7dd49032_326335_unfold_backward_elementwise_kernelILi128ELi8EZNS1_32_unfold_backward_internal_kernelIhEEvRNS_14TensorIteratorEllllllEUliE_EEviT1_)
        /*023c*/ 	.word	0x00000000
.L_123:


//--------------------- .nv.compat                --------------------------
	.section	.nv.compat,"",@"SHT_CUDA_COMPAT_INFO"
	.align	4
        /*0000*/ 	.byte	0x02, 0x09, 0x01, 0x00, 0x02, 0x02, 0x01, 0x00, 0x02, 0x05, 0x05, 0x00, 0x03, 0x07, 0x01, 0x01
        /*0010*/ 	.byte	0x02, 0x03, 0x00, 0x00, 0x02, 0x06, 0x01, 0x00, 0x04, 0x0b, 0x08, 0x00, 0x00, 0x00, 0x00, 0x00
        /*0020*/ 	.byte	0x00, 0x00, 0x00, 0x00


//--------------------- .nv.info._ZN2at6native61_GLOBAL__N__2cc7adc6_23_UnfoldBackwardKernel_cu_7dd49032_326335_unfold_backward_elementwise_kernelILi128ELi8EZNS1_32_unfold_backward_internal_kernelIN3c108BFloat16EEEvRNS_14TensorIteratorEllllllEUliE_EEviT1_ --------------------------
	.section	.nv.info._ZN2at6native61_GLOBAL__N__2cc7adc6_23_UnfoldBackwardKernel_cu_7dd49032_326335_unfold_backward_elementwise_kernelILi128ELi8EZNS1_32_unfold_backward_internal_kernelIN3c108BFloat16EEEvRNS_14TensorIteratorEllllllEUliE_EEviT1_,"",@"SHT_CUDA_INFO"
	.sectionflags	@""
	.align	4


	//----- nvinfo : EIATTR_CUDA_API_VERSION
	.align		4
        /*0000*/ 	.byte	0x04, 0x37
        /*0002*/ 	.short	(.L_125 - .L_124)
.L_124:
        /*0004*/ 	.word	0x00000082


	//----- nvinfo : EIATTR_KPARAM_INFO
	.align		4
.L_125:
        /*0008*/ 	.byte	0x04, 0x17
        /*000a*/ 	.short	(.L_127 - .L_126)
.L_126:
        /*000c*/ 	.word	0x00000000
        /*0010*/ 	.short	0x0001
        /*0012*/ 	.short	0x0008
        /*0014*/ 	.byte	0x00, 0xf0, 0x81, 0x0a


	//----- nvinfo : EIATTR_KPARAM_INFO
	.align		4
.L_127:
        /*0018*/ 	.byte	0x04, 0x17
        /*001a*/ 	.short	(.L_129 - .L_128)
.L_128:
        /*001c*/ 	.word	0x00000000
        /*0020*/ 	.short	0x0000
        /*0022*/ 	.short	0x0000
        /*0024*/ 	.byte	0x00, 0xf0, 0x11, 0x00


	//----- nvinfo : EIATTR_SPARSE_MMA_MASK
	.align		4
.L_129:
        /*0028*/ 	.byte	0x03, 0x50
        /*002a*/ 	.short	0x0000


	//----- nvinfo : EIATTR_MAXREG_COUNT
	.align		4
        /*002c*/ 	.byte	0x03, 0x1b
        /*002e*/ 	.short	0x0040


	//----- nvinfo : EIATTR_MERCURY_ISA_VERSION
	.align		4
        /*0030*/ 	.byte	0x03, 0x5f
        /*0032*/ 	.short	0x0101


	//----- nvinfo : EIATTR_VRC_CTA_INIT_COUNT
	.align		4
        /*0034*/ 	.byte	0x02, 0x4a
	.zero		1
	.zero		1


	//----- nvinfo : EIATTR_EXIT_INSTR_OFFSETS
	.align		4
        /*0038*/ 	.byte	0x04, 0x1c
        /*003a*/ 	.short	(.L_131 - .L_130)


	//   ....[0]....
.L_130:
        /*003c*/ 	.word	0x0000e470


	//   ....[1]....
        /*0040*/ 	.word	0x0000e9c0


	//   ....[2]....
        /*0044*/ 	.word	0x00010470


	//   ....[3]....
        /*0048*/ 	.word	0x00028c60


	//   ....[4]....
        /*004c*/ 	.word	0x0002a7f0


	//   ....[5]....
        /*0050*/ 	.word	0x0002c3b0


	//----- nvinfo : EIATTR_MAX_THREADS
	.align		4
.L_131:
        /*0054*/ 	.byte	0x04, 0x05
        /*0056*/ 	.short	(.L_133 - .L_132)
.L_132:
        /*0058*/ 	.word	0x00000080
        /*005c*/ 	.word	0x00000001
        /*0060*/ 	.word	0x00000001


	//----- nvinfo : EIATTR_CRS_STACK_SIZE
	.align		4
.L_133:
        /*0064*/ 	.byte	0x04, 0x1e
        /*0066*/ 	.short	(.L_135 - .L_134)
.L_134:
        /*0068*/ 	.word	0x00000000


	//----- nvinfo : EIATTR_CBANK_PARAM_SIZE
	.align		4
.L_135:
        /*006c*/ 	.byte	0x03, 0x19
        /*006e*/ 	.short	0x02a8


	//----- nvinfo : EIATTR_PARAM_CBANK
	.align		4
        /*0070*/ 	.byte	0x04, 0x0a
        /*0072*/ 	.short	(.L_137 - .L_136)
	.align		4
.L_136:
        /*0074*/ 	.word	index@(.nv.constant0._ZN2at6native61_GLOBAL__N__2cc7adc6_23_UnfoldBackwardKernel_cu_7dd49032_326335_unfold_backward_elementwise_kernelILi128ELi8EZNS1_32_unfold_backward_internal_kernelIN3c108BFloat16EEEvRNS_14TensorIteratorEllllllEUliE_EEviT1_)
        /*0078*/ 	.short	0x0380
        /*007a*/ 	.short	0x02a8


	//----- nvinfo : EIATTR_SW_WAR
	.align		4
.L_137:
        /*007c*/ 	.byte	0x04, 0x36
        /*007e*/ 	.short	(.L_139 - .L_138)
.L_138:
        /*0080*/ 	.word	0x00000008
.L_139:


//--------------------- .nv.info._ZN2at6native61_GLOBAL__N__2cc7adc6_23_UnfoldBackwardKernel_cu_7dd49032_326335_unfold_backward_elementwise_kernelILi128ELi8EZNS1_32_unfold_backward_internal_kernelIbEEvRNS_14TensorIteratorEllllllEUliE_EEviT1_ --------------------------
	.section	.nv.info._ZN2at6native61_GLOBAL__N__2cc7adc6_23_UnfoldBackwardKernel_cu_7dd49032_326335_unfold_backward_elementwise_kernelILi128ELi8EZNS1_32_unfold_backward_internal_kernelIbEEvRNS_14TensorIteratorEllllllEUliE_EEviT1_,"",@"SHT_CUDA_INFO"
	.sectionflags	@""
	.align	4


	//----- nvinfo : EIATTR_CUDA_API_VERSION
	.align		4
        /*0000*/ 	.byte	0x04, 0x37
        /*0002*/ 	.short	(.L_141 - .L_140)
.L_140:
        /*0004*/ 	.word	0x00000082


	//----- nvinfo : EIATTR_KPARAM_INFO
	.align		4
.L_141:
        /*0008*/ 	.byte	0x04, 0x17
        /*000a*/ 	.short	(.L_143 - .L_142)
.L_142:
        /*000c*/ 	.word	0x00000000
        /*0010*/ 	.short	0x0001
        /*0012*/ 	.short	0x0008
        /*0014*/ 	.byte	0x00, 0xf0, 0x81, 0x0a


	//----- nvinfo : EIATTR_KPARAM_INFO
	.align		4
.L_143:
        /*0018*/ 	.byte	0x04, 0x17
        /*001a*/ 	.short	(.L_145 - .L_144)
.L_144:
        /*001c*/ 	.word	0x00000000
        /*0020*/ 	.short	0x0000
        /*0022*/ 	.short	0x0000
        /*0024*/ 	.byte	0x00, 0xf0, 0x11, 0x00


	//----- nvinfo : EIATTR_SPARSE_MMA_MASK
	.align		4
.L_145:
        /*0028*/ 	.byte	0x03, 0x50
        /*002a*/ 	.short	0x0000


	//----- nvinfo : EIATTR_MAXREG_COUNT
	.align		4
        /*002c*/ 	.byte	0x03, 0x1b
        /*002e*/ 	.short	0x0040


	//----- nvinfo : EIATTR_MERCURY_ISA_VERSION
	.align		4
        /*0030*/ 	.byte	0x03, 0x5f
        /*0032*/ 	.short	0x0101


	//----- nvinfo : EIATTR_VRC_CTA_INIT_COUNT
	.align		4
        /*0034*/ 	.byte	0x02, 0x4a
	.zero		1
	.zero		1


	//----- nvinfo : EIATTR_EXIT_INSTR_OFFSETS
	.align		4
        /*0038*/ 	.byte	0x04, 0x1c
        /*003a*/ 	.short	(.L_147 - .L_146)


	//   ....[0]....
.L_146:
        /*003c*/ 	.word	0x0000cf00


	//   ....[1]....
        /*0040*/ 	.word	0x0000d450


	//   ....[2]....
        /*0044*/ 	.word	0x0000ec00


	//   ....[3]....
        /*0048*/ 	.word	0x00025d30


	//   ....[4]....
        /*004c*/ 	.word	0x000278d0


	//   ....[5]....
        /*0050*/ 	.word	0x00029150


	//----- nvinfo : EIATTR_MAX_THREADS
	.align		4
.L_147:
        /*0054*/ 	.byte	0x04, 0x05
        /*0056*/ 	.short	(.L_149 - .L_148)
.L_148:
        /*0058*/ 	.word	0x00000080
        /*005c*/ 	.word	0x00000001
        /*0060*/ 	.word	0x00000001


	//----- nvinfo : EIATTR_CRS_STACK_SIZE
	.align		4
.L_149:
        /*0064*/ 	.byte	0x04, 0x1e
        /*0066*/ 	.short	(.L_151 - .L_150)
.L_150:
        /*0068*/ 	.word	0x00000000


	//----- nvinfo : EIATTR_CBANK_PARAM_SIZE
	.align		4
.L_151:
        /*006c*/ 	.byte	0x03, 0x19
        /*006e*/ 	.short	0x02a8


	//----- nvinfo : EIATTR_PARAM_CBANK
	.align		4
        /*0070*/ 	.byte	0x04, 0x0a
        /*0072*/ 	.short	(.L_153 - .L_152)
	.align		4
.L_152:
        /*0074*/ 	.word	index@(.nv.constant0._ZN2at6native61_GLOBAL__N__2cc7adc6_23_UnfoldBackwardKernel_cu_7dd49032_326335_unfold_backward_elementwise_kernelILi128ELi8EZNS1_32_unfold_backward_internal_kernelIbEEvRNS_14TensorIteratorEllllllEUliE_EEviT1_)
        /*0078*/ 	.short	0x0380
        /*007a*/ 	.short	0x02a8


	//----- nvinfo : EIATTR_SW_WAR
	.align		4
.L_153:
        /*007c*/ 	.byte	0x04, 0x36
        /*007e*/ 	.short	(.L_155 - .L_154)
.L_154:
        /*0080*/ 	.word	0x00000008
.L_155:


//--------------------- .nv.info._ZN2at6native61_GLOBAL__N__2cc7adc6_23_UnfoldBackwardKernel_cu_7dd49032_326335_unfold_backward_elementwise_kernelILi128ELi8EZNS1_32_unfold_backward_internal_kernelIN3c104HalfEEEvRNS_14TensorIteratorEllllllEUliE_EEviT1_ --------------------------
	.section	.nv.info._ZN2at6native61_GLOBAL__N__2cc7adc6_23_UnfoldBackwardKernel_cu_7dd49032_326335_unfold_backward_elementwise_kernelILi128ELi8EZNS1_32_unfold_backward_internal_kernelIN3c104HalfEEEvRNS_14TensorIteratorEllllllEUliE_EEviT1_,"",@"SHT_CUDA_INFO"
	.sectionflags	@""
	.align	4


	//----- nvinfo : EIATTR_CUDA_API_VERSION
	.align		4
        /*0000*/ 	.byte	0x04, 0x37
        /*0002*/ 	.short	(.L_157 - .L_156)
.L_156:
        /*0004*/ 	.word	0x00000082


	//----- nvinfo : EIATTR_KPARAM_INFO
	.align		4
.L_157:
        /*0008*/ 	.byte	0x04, 0x17
        /*000a*/ 	.short	(.L_159 - .L_158)
.L_158:
        /*000c*/ 	.word	0x00000000
        /*0010*/ 	.short	0x0001
        /*0012*/ 	.short	0x0008
        /*0014*/ 	.byte	0x00, 0xf0, 0x81, 0x0a


	//----- nvinfo : EIATTR_KPARAM_INFO
	.align		4
.L_159:
        /*0018*/ 	.byte	0x04, 0x17
        /*001a*/ 	.short	(.L_161 - .L_160)
.L_160:
        /*001c*/ 	.word	0x00000000
        /*0020*/ 	.short	0x0000
        /*0022*/ 	.short	0x0000
        /*0024*/ 	.byte	0x00, 0xf0, 0x11, 0x00


	//----- nvinfo : EIATTR_SPARSE_MMA_MASK
	.align		4
.L_161:
        /*0028*/ 	.byte	0x03, 0x50
        /*002a*/ 	.short	0x0000


	//----- nvinfo : EIATTR_MAXREG_COUNT
	.align		4
        /*002c*/ 	.byte	0x03, 0x1b
        /*002e*/ 	.short	0x0040


	//----- nvinfo : EIATTR_MERCURY_ISA_VERSION
	.align		4
        /*0030*/ 	.byte	0x03, 0x5f
        /*0032*/ 	.short	0x0101


	//----- nvinfo : EIATTR_VRC_CTA_INIT_COUNT
	.align		4
        /*0034*/ 	.byte	0x02, 0x4a
	.zero		1
	.zero		1


	//----- nvinfo : EIATTR_EXIT_INSTR_OFFSETS
	.align		4
        /*0038*/ 	.byte	0x04, 0x1c
        /*003a*/ 	.short	(.L_163 - .L_162)


	//   ....[0]....
.L_162:
        /*003c*/ 	.word	0x0000e390


	//   ....[1]....
        /*0040*/ 	.word	0x0000e8e0


	//   ....[2]....
        /*0044*/ 	.word	0x00010390


	//   ....[3]....
        /*0048*/ 	.word	0x00028aa0


	//   ....[4]....
        /*004c*/ 	.word	0x0002a630


	//   ....[5]....
        /*0050*/ 	.word	0x0002c1d0


	//----- nvinfo : EIATTR_MAX_THREADS
	.align		4
.L_163:
        /*0054*/ 	.byte	0x04, 0x05
        /*0056*/ 	.short	(.L_165 - .L_164)
.L_164:
        /*0058*/ 	.word	0x00000080
        /*005c*/ 	.word	0x00000001
        /*0060*/ 	.word	0x00000001


	//----- nvinfo : EIATTR_CRS_STACK_SIZE
	.align		4
.L_165:
        /*0064*/ 	.byte	0x04, 0x1e
        /*0066*/ 	.short	(.L_167 - .L_166)
.L_166:
        /*0068*/ 	.word	0x00000000


	//----- nvinfo : EIATTR_CBANK_PARAM_SIZE
	.align		4
.L_167:
        /*006c*/ 	.byte	0x03, 0x19
        /*006e*/ 	.short	0x02a8


	//----- nvinfo : EIATTR_PARAM_CBANK
	.align		4
        /*0070*/ 	.byte	0x04, 0x0a
        /*0072*/ 	.short	(.L_169 - .L_168)
	.align		4
.L_168:
        /*0074*/ 	.word	index@(.nv.constant0._ZN2at6native61_GLOBAL__N__2cc7adc6_23_UnfoldBackwardKernel_cu_7dd49032_326335_unfold_backward_elementwise_kernelILi128ELi8EZNS1_32_unfold_backward_internal_kernelIN3c104HalfEEEvRNS_14TensorIteratorEllllllEUliE_EEviT1_)
        /*0078*/ 	.short	0x0380
        /*007a*/ 	.short	0x02a8


	//----- nvinfo : EIATTR_SW_WAR
	.align		4
.L_169:
        /*007c*/ 	.byte	0x04, 0x36
        /*007e*/ 	.short	(.L_171 - .L_170)
.L_170:
        /*0080*/ 	.word	0x00000008
.L_171:


//--------------------- .nv.info._ZN2at6native61_GLOBAL__N__2cc7adc6_23_UnfoldBackwardKernel_cu_7dd49032_326335_unfold_backward_elementwise_kernelILi128ELi8EZNS1_32_unfold_backward_internal_kernelIN3c107complexIfEEEEvRNS_14TensorIteratorEllllllEUliE_EEviT1_ --------------------------
	.section	.nv.info._ZN2at6native61_GLOBAL__N__2cc7adc6_23_UnfoldBackwardKernel_cu_7dd49032_326335_unfold_backward_elementwise_kernelILi128ELi8EZNS1_32_unfold_backward_internal_kernelIN3c107complexIfEEEEvRNS_14TensorIteratorEllllllEUliE_EEviT1_,"",@"SHT_CUDA_INFO"
	.sectionflags	@""
	.align	4


	//----- nvinfo : EIATTR_CUDA_API_VERSION
	.align		4
        /*0000*/ 	.byte	0x04, 0x37
        /*0002*/ 	.short	(.L_173 - .L_172)
.L_172:
        /*0004*/ 	.word	0x00000082


	//----- nvinfo : EIATTR_KPARAM_INFO
	.align		4
.L_173:
        /*0008*/ 	.byte	0x04, 0x17
        /*000a*/ 	.short	(.L_175 - .L_174)
.L_174:
        /*000c*/ 	.word	0x00000000
        /*0010*/ 	.short	0x0001
        /*0012*/ 	.short	0x0008
        /*0014*/ 	.byte	0x00, 0xf0, 0x81, 0x0a


	//----- nvinfo : EIATTR_KPARAM_INFO
	.align		4
.L_175:
        /*0018*/ 	.byte	0x04, 0x17
        /*001a*/ 	.short	(.L_177 - .L_176)
.L_176:
        /*001c*/ 	.word	0x00000000
        /*0020*/ 	.short	0x0000
        /*0022*/ 	.short	0x0000
        /*0024*/ 	.byte	0x00, 0xf0, 0x11, 0x00


	//----- nvinfo : EIATTR_SPARSE_MMA_MASK
	.align		4
.L_177:
        /*0028*/ 	.byte	0x03, 0x50
        /*002a*/ 	.short	0x0000


	//----- nvinfo : EIATTR_MAXREG_COUNT
	.align		4
        /*002c*/ 	.byte	0x03, 0x1b
        /*002e*/ 	.short	0x0040


	//----- nvinfo : EIATTR_MERCURY_ISA_VERSION
	.align		4
        /*0030*/ 	.byte	0x03, 0x5f
        /*0032*/ 	.short	0x0101


	//----- nvinfo : EIATTR_VRC_CTA_INIT_COUNT
	.align		4
        /*0034*/ 	.byte	0x02, 0x4a
	.zero		1
	.zero		1


	//----- nvinfo : EIATTR_EXIT_INSTR_OFFSETS
	.align		4
        /*0038*/ 	.byte	0x04, 0x1c
        /*003a*/ 	.short	(.L_179 - .L_178)


	//   ....[0]....
.L_178:
        /*003c*/ 	.word	0x0000d600


	//   ....[1]....
        /*0040*/ 	.word	0x0000db50


	//   ....[2]....
        /*0044*/ 	.word	0x0000f400


	//   ....[3]....
        /*0048*/ 	.word	0x00026d80


	//   ....[4]....
        /*004c*/ 	.word	0x00028910


	//   ....[5]....
        /*0050*/ 	.word	0x0002a2b0


	//----- nvinfo : EIATTR_MAX_THREADS
	.align		4
.L_179:
        /*0054*/ 	.byte	0x04, 0x05
        /*0056*/ 	.short	(.L_181 - .L_180)
.L_180:
        /*0058*/ 	.word	0x00000080
        /*005c*/ 	.word	0x00000001
        /*0060*/ 	.word	0x00000001


	//----- nvinfo : EIATTR_CRS_STACK_SIZE
	.align		4
.L_181:
        /*0064*/ 	.byte	0x04, 0x1e
        /*0066*/ 	.short	(.L_183 - .L_182)
.L_182:
        /*0068*/ 	.word	0x00000000


	//----- nvinfo : EIATTR_CBANK_PARAM_SIZE
	.align		4
.L_183:
        /*006c*/ 	.byte	0x03, 0x19
        /*006e*/ 	.short	0x02a8


	//----- nvinfo : EIATTR_PARAM_CBANK
	.align		4
        /*0070*/ 	.byte	0x04, 0x0a
        /*0072*/ 	.short	(.L_185 - .L_184)
	.align		4
.L_184:
        /*0074*/ 	.word	index@(.nv.constant0._ZN2at6native61_GLOBAL__N__2cc7adc6_23_UnfoldBackwardKernel_cu_7dd49032_326335_unfold_backward_elementwise_kernelILi128ELi8EZNS1_32_unfold_backward_internal_kernelIN3c107complexIfEEEEvRNS_14TensorIteratorEllllllEUliE_EEviT1_)
        /*0078*/ 	.short	0x0380
        /*007a*/ 	.short	0x02a8


	//----- nvinfo : EIATTR_SW_WAR
	.align		4
.L_185:
        /*007c*/ 	.byte	0x04, 0x36
        /*007e*/ 	.short	(.L_187 - .L_186)
.L_186:
        /*0080*/ 	.word	0x00000008
.L_187:


//--------------------- .nv.info._ZN2at6native61_GLOBAL__N__2cc7adc6_23_UnfoldBackwardKernel_cu_7dd49032_326335_unfold_backward_elementwise_kernelILi128ELi8EZNS1_32_unfold_backward_internal_kernelIN3c107complexIdEEEEvRNS_14TensorIteratorEllllllEUliE_EEviT1_ --------------------------
	.section	.nv.info._ZN2at6native61_GLOBAL__N__2cc7adc6_23_UnfoldBackwardKernel_cu_7dd49032_326335_unfold_backward_elementwise_kernelILi128ELi8EZNS1_32_unfold_backward_internal_kernelIN3c107complexIdEEEEvRNS_14TensorIteratorEllllllEUliE_EEviT1_,"",@"SHT_CUDA_INFO"
	.sectionflags	@""
	.align	4


	//----- nvinfo : EIATTR_CUDA_API_VERSION
	.align		4
        /*0000*/ 	.byte	0x04, 0x37
        /*0002*/ 	.short	(.L_189 - .L_188)
.L_188:
        /*0004*/ 	.word	0x00000082


	//----- nvinfo : EIATTR_KPARAM_INFO
	.align		4
.L_189:
        /*0008*/ 	.byte	0x04, 0x17
        /*000a*/ 	.short	(.L_191 - .L_190)
.L_190:
        /*000c*/ 	.word	0x00000000
        /*0010*/ 	.short	0x0001
        /*0012*/ 	.short	0x0008
        /*0014*/ 	.byte	0x00, 0xf0, 0x81, 0x0a


	//----- nvinfo : EIATTR_KPARAM_INFO
	.align		4
.L_191:
        /*0018*/ 	.byte	0x04, 0x17
        /*001a*/ 	.short	(.L_193 - .L_192)
.L_192:
        /*001c*/ 	.word	0x00000000
        /*0020*/ 	.short	0x0000
        /*0022*/ 	.short	0x0000
        /*0024*/ 	.byte	0x00, 0xf0, 0x11, 0x00


	//----- nvinfo : EIATTR_SPARSE_MMA_MASK
	.align		4
.L_193:
        /*0028*/ 	.byte	0x03, 0x50
        /*002a*/ 	.short	0x0000


	//----- nvinfo : EIATTR_MAXREG_COUNT
	.align		4
        /*002c*/ 	.byte	0x03, 0x1b
        /*002e*/ 	.short	0x0040


	//----- nvinfo : EIATTR_MERCURY_ISA_VERSION
	.align		4
        /*0030*/ 	.byte	0x03, 0x5f
        /*0032*/ 	.short	0x0101


	//----- nvinfo : EIATTR_VRC_CTA_INIT_COUNT
	.align		4
        /*0034*/ 	.byte	0x02, 0x4a
	.zero		1
	.zero		1


	//----- nvinfo : EIATTR_EXIT_INSTR_OFFSETS
	.align		4
        /*0038*/ 	.byte	0x04, 0x1c
        /*003a*/ 	.short	(.L_195 - .L_194)


	//   ....[0]....
.L_194:
        /*003c*/ 	.word	0x000100e0


	//   ....[1]....
        /*0040*/ 	.word	0x00010630


	//   ....[2]....
        /*0044*/ 	.word	0x00012510


	//   ....[3]....
        /*0048*/ 	.word	0x0002c820


	//   ....[4]....
        /*004c*/ 	.word	0x0002e3b0


	//   ....[5]....
        /*0050*/ 	.word	0x00030370


	//----- nvinfo : EIATTR_MAX_THREADS
	.align		4
.L_195:
        /*0054*/ 	.byte	0x04, 0x05
        /*0056*/ 	.short	(.L_197 - .L_196)
.L_196:
        /*0058*/ 	.word	0x00000080
        /*005c*/ 	.word	0x00000001
        /*0060*/ 	.word	0x00000001


	//----- nvinfo : EIATTR_CRS_STACK_SIZE
	.align		4
.L_197:
        /*0064*/ 	.byte	0x04, 0x1e
        /*0066*/ 	.short	(.L_199 - .L_198)
.L_198:
        /*0068*/ 	.word	0x00000000


	//----- nvinfo : EIATTR_CBANK_PARAM_SIZE
	.align		4
.L_199:
        /*006c*/ 	.byte	0x03, 0x19
        /*006e*/ 	.short	0x02a8


	//----- nvinfo : EIATTR_PARAM_CBANK
	.align		4
        /*0070*/ 	.byte	0x04, 0x0a
        /*0072*/ 	.short	(.L_201 - .L_200)
	.align		4
.L_200:
        /*0074*/ 	.word	index@(.nv.constant0._ZN2at6native61_GLOBAL__N__2cc7adc6_23_UnfoldBackwardKernel_cu_7dd49032_326335_unfold_backward_elementwise_kernelILi128ELi8EZNS1_32_unfold_backward_internal_kernelIN3c107complexIdEEEEvRNS_14TensorIteratorEllllllEUliE_EEviT1_)
        /*0078*/ 	.short	0x0380
        /*007a*/ 	.short	0x02a8


	//----- nvinfo : EIATTR_SW_WAR
	.align		4
.L_201:
        /*007c*/ 	.byte	0x04, 0x36
        /*007e*/ 	.short	(.L_203 - .L_202)
.L_202:
        /*0080*/ 	.word	0x00000008
.L_203:


//--------------------- .nv.info._ZN2at6native61_GLOBAL__N__2cc7adc6_23_UnfoldBackwardKernel_cu_7dd49032_326335_unfold_backward_elementwise_kernelILi128ELi8EZNS1_32_unfold_backward_internal_kernelIfEEvRNS_14TensorIteratorEllllllEUliE_EEviT1_ --------------------------
	.section	.nv.info._ZN2at6native61_GLOBAL__N__2cc7adc6_23_UnfoldBackwardKernel_cu_7dd49032_326335_unfold_backward_elementwise_kernelILi128ELi8EZNS1_32_unfold_backward_internal_kernelIfEEvRNS_14TensorIteratorEllllllEUliE_EEviT1_,"",@"SHT_CUDA_INFO"
	.sectionflags	@""
	.align	4


	//----- nvinfo : EIATTR_CUDA_API_VERSION
	.align		4
        /*0000*/ 	.byte	0x04, 0x37
        /*0002*/ 	.short	(.L_205 - .L_204)
.L_204:
        /*0004*/ 	.word	0x00000082


	//----- nvinfo : EIATTR_KPARAM_INFO
	.align		4
.L_205:
        /*0008*/ 	.byte	0x04, 0x17
        /*000a*/ 	.short	(.L_207 - .L_206)
.L_206:
        /*000c*/ 	.word	0x00000000
        /*0010*/ 	.short	0x0001
        /*0012*/ 	.short	0x0008
        /*0014*/ 	.byte	0x00, 0xf0, 0x81, 0x0a


	//----- nvinfo : EIATTR_KPARAM_INFO
	.align		4
.L_207:
        /*0018*/ 	.byte	0x04, 0x17
        /*001a*/ 	.short	(.L_209 - .L_208)
.L_208:
        /*001c*/ 	.word	0x00000000
        /*0020*/ 	.short	0x0000
        /*0022*/ 	.short	0x0000
        /*0024*/ 	.byte	0x00, 0xf0, 0x11, 0x00


	//----- nvinfo : EIATTR_SPARSE_MMA_MASK
	.align		4
.L_209:
        /*0028*/ 	.byte	0x03, 0x50
        /*002a*/ 	.short	0x0000


	//----- nvinfo : EIATTR_MAXREG_COUNT
	.align		4
        /*002c*/ 	.byte	0x03, 0x1b
        /*002e*/ 	.short	0x0040


	//----- nvinfo : EIATTR_MERCURY_ISA_VERSION
	.align		4
        /*0030*/ 	.byte	0x03, 0x5f
        /*0032*/ 	.short	0x0101


	//----- nvinfo : EIATTR_VRC_CTA_INIT_COUNT
	.align		4
        /*0034*/ 	.byte	0x02, 0x4a
	.zero		1
	.zero		1


	//----- nvinfo : EIATTR_EXIT_INSTR_OFFSETS
	.align		4
        /*0038*/ 	.byte	0x04, 0x1c
        /*003a*/ 	.short	(.L_211 - .L_210)


	//   ....[0]....
.L_210:
        /*003c*/ 	.word	0x0000cf70


	//   ....[1]....
        /*0040*/ 	.word	0x0000d4c0


	//   ....[2]....
        /*0044*/ 	.word	0x0000ec70


	//   ....[3]....
        /*0048*/ 	.word	0x00025e80


	//   ....[4]....
        /*004c*/ 	.word	0x00027a20


	//   ....[5]....
        /*0050*/ 	.word	0x000292d0


	//----- nvinfo : EIATTR_MAX_THREADS
	.align		4
.L_211:
        /*0054*/ 	.byte	0x04, 0x05
        /*0056*/ 	.short	(.L_213 - .L_212)
.L_212:
        /*0058*/ 	.word	0x00000080
        /*005c*/ 	.word	0x00000001
        /*0060*/ 	.word	0x00000001


	//----- nvinfo : EIATTR_CRS_STACK_SIZE
	.align		4
.L_213:
        /*0064*/ 	.byte	0x04, 0x1e
        /*0066*/ 	.short	(.L_215 - .L_214)
.L_214:
        /*0068*/ 	.word	0x00000000


	//----- nvinfo : EIATTR_CBANK_PARAM_SIZE
	.align		4
.L_215:
        /*006c*/ 	.byte	0x03, 0x19
        /*006e*/ 	.short	0x02a8


	//----- nvinfo : EIATTR_PARAM_CBANK
	.align		4
        /*0070*/ 	.byte	0x04, 0x0a
        /*0072*/ 	.short	(.L_217 - .L_216)
	.align		4
.L_216:
        /*0074*/ 	.word	index@(.nv.constant0._ZN2at6native61_GLOBAL__N__2cc7adc6_23_UnfoldBackwardKernel_cu_7dd49032_326335_unfold_backward_elementwise_kernelILi128ELi8EZNS1_32_unfold_backward_internal_kernelIfEEvRNS_14TensorIteratorEllllllEUliE_EEviT1_)
        /*0078*/ 	.short	0x0380
        /*007a*/ 	.short	0x02a8


	//----- nvinfo : EIATTR_SW_WAR
	.align		4
.L_217:
        /*007c*/ 	.byte	0x04, 0x36
        /*007e*/ 	.short	(.L_219 - .L_218)
.L_218:
        /*0080*/ 	.word	0x00000008
.L_219:


//--------------------- .nv.info._ZN2at6native61_GLOBAL__N__2cc7adc6_23_UnfoldBackwardKernel_cu_7dd49032_326335_unfold_backward_elementwise_kernelILi128ELi8EZNS1_32_unfold_backward_internal_kernelIdEEvRNS_14TensorIteratorEllllllEUliE_EEviT1_ --------------------------
	.section	.nv.info._ZN2at6native61_GLOBAL__N__2cc7adc6_23_UnfoldBackwardKernel_cu_7dd49032_326335_unfold_backward_elementwise_kernelILi128ELi8EZNS1_32_unfold_backward_internal_kernelIdEEvRNS_14TensorIteratorEllllllEUliE_EEviT1_,"",@"SHT_CUDA_INFO"
	.sectionflags	@""
	.align	4


	//----- nvinfo : EIATTR_CUDA_API_VERSION
	.align		4
        /*0000*/ 	.byte	0x04, 0x37
        /*0002*/ 	.short	(.L_221 - .L_220)
.L_220:
        /*0004*/ 	.word	0x00000082


	//----- nvinfo : EIATTR_KPARAM_INFO
	.align		4
.L_221:
        /*0008*/ 	.byte	0x04, 0x17
        /*000a*/ 	.short	(.L_223 - .L_222)
.L_222:
        /*000c*/ 	.word	0x00000000
        /*0010*/ 	.short	0x0001
        /*0012*/ 	.short	0x0008
        /*0014*/ 	.byte	0x00, 0xf0, 0x81, 0x0a


	//----- nvinfo : EIATTR_KPARAM_INFO
	.align		4
.L_223:
        /*0018*/ 	.byte	0x04, 0x17
        /*001a*/ 	.short	(.L_225 - .L_224)
.L_224:
        /*001c*/ 	.word	0x00000000
        /*0020*/ 	.short	0x0000
        /*0022*/ 	.short	0x0000
        /*0024*/ 	.byte	0x00, 0xf0, 0x11, 0x00


	//----- nvinfo : EIATTR_SPARSE_MMA_MASK
	.align		4
.L_225:
        /*0028*/ 	.byte	0x03, 0x50
        /*002a*/ 	.short	0x0000


	//----- nvinfo : EIATTR_MAXREG_COUNT
	.align		4
        /*002c*/ 	.byte	0x03, 0x1b
        /*002e*/ 	.short	0x0040


	//----- nvinfo : EIATTR_MERCURY_ISA_VERSION
	.align		4
        /*0030*/ 	.byte	0x03, 0x5f
        /*0032*/ 	.short	0x0101


	//----- nvinfo : EIATTR_VRC_CTA_INIT_COUNT
	.align		4
        /*0034*/ 	.byte	0x02, 0x4a
	.zero		1
	.zero		1


	//----- nvinfo : EIATTR_EXIT_INSTR_OFFSETS
	.align		4
        /*0038*/ 	.byte	0x04, 0x1c
        /*003a*/ 	.short	(.L_227 - .L_226)


	//   ....[0]....
.L_226:
        /*003c*/ 	.word	0x0000e2b0


	//   ....[1]....
        /*0040*/ 	.word	0x0000e800


	//   ....[2]....
        /*0044*/ 	.word	0x00010280


	//   ....[3]....
        /*0048*/ 	.word	0x000288b0


	//   ....[4]....
        /*004c*/ 	.word	0x0002a440


	//   ....[5]....
        /*0050*/ 	.word	0x0002bfb0


	//----- nvinfo : EIATTR_MAX_THREADS
	.align		4
.L_227:
        /*0054*/ 	.byte	0x04, 0x05
        /*0056*/ 	.short	(.L_229 - .L_228)
.L_228:
        /*0058*/ 	.word	0x00000080
        /*005c*/ 	.word	0x00000001
        /*0060*/ 	.word	0x00000001


	//----- nvinfo : EIATTR_CRS_STACK_SIZE
	.align		4
.L_229:
        /*0064*/ 	.byte	0x04, 0x1e
        /*0066*/ 	.short	(.L_231 - .L_230)
.L_230:
        /*0068*/ 	.word	0x00000000


	//----- nvinfo : EIATTR_CBANK_PARAM_SIZE
	.align		4
.L_231:
        /*006c*/ 	.byte	0x03, 0x19
        /*006e*/ 	.short	0x02a8


	//----- nvinfo : EIATTR_PARAM_CBANK
	.align		4
        /*0070*/ 	.byte	0x04, 0x0a
        /*0072*/ 	.short	(.L_233 - .L_232)
	.align		4
.L_232:
        /*0074*/ 	.word	index@(.nv.constant0._ZN2at6native61_GLOBAL__N__2cc7adc6_23_UnfoldBackwardKernel_cu_7dd49032_326335_unfold_backward_elementwise_kernelILi128ELi8EZNS1_32_unfold_backward_internal_kernelIdEEvRNS_14TensorIteratorEllllllEUliE_EEviT1_)
        /*0078*/ 	.short	0x0380
        /*007a*/ 	.short	0x02a8


	//----- nvinfo : EIATTR_SW_WAR
	.align		4
.L_233:
        /*007c*/ 	.byte	0x04, 0x36
        /*007e*/ 	.short	(.L_235 - .L_234)
.L_234:
        /*0080*/ 	.word	0x00000008
.L_235:


//--------------------- .nv.info._ZN2at6native61_GLOBAL__N__2cc7adc6_23_UnfoldBackwardKernel_cu_7dd49032_326335_unfold_backward_elementwise_kernelILi128ELi8EZNS1_32_unfold_backward_internal_kernelIsEEvRNS_14TensorIteratorEllllllEUliE_EEviT1_ --------------------------
	.section	.nv.info._ZN2at6native61_GLOBAL__N__2cc7adc6_23_UnfoldBackwardKernel_cu_7dd49032_326335_unfold_backward_elementwise_kernelILi128ELi8EZNS1_32_unfold_backward_internal_kernelIsEEvRNS_14TensorIteratorEllllllEUliE_EEviT1_,"",@"SHT_CUDA_INFO"
	.sectionflags	@""
	.align	4


	//----- nvinfo : EIATTR_CUDA_API_VERSION
	.align		4
        /*0000*/ 	.byte	0x04, 0x37
        /*0002*/ 	.short	(.L_237 - .L_236)
.L_236:
        /*0004*/ 	.word	0x00000082


	//----- nvinfo : EIATTR_KPARAM_INFO
	.align		4
.L_237:
        /*0008*/ 	.byte	0x04, 0x17
        /*000a*/ 	.short	(.L_239 - .L_238)
.L_238:
        /*000c*/ 	.word	0x00000000
        /*0010*/ 	.short	0x0001
        /*0012*/ 	.short	0x0008
        /*0014*/ 	.byte	0x00, 0xf0, 0x81, 0x0a


	//----- nvinfo : EIATTR_KPARAM_INFO
	.align		4
.L_239:
        /*0018*/ 	.byte	0x04, 0x17
        /*001a*/ 	.short	(.L_241 - .L_240)
.L_240:
        /*001c*/ 	.word	0x00000000
        /*0020*/ 	.short	0x0000
        /*0022*/ 	.short	0x0000
        /*0024*/ 	.byte	0x00, 0xf0, 0x11, 0x00


	//----- nvinfo : EIATTR_SPARSE_MMA_MASK
	.align		4
.L_241:
        /*0028*/ 	.byte	0x03, 0x50
        /*002a*/ 	.short	0x0000


	//----- nvinfo : EIATTR_MAXREG_COUNT
	.align		4
        /*002c*/ 	.byte	0x03, 0x1b
        /*002e*/ 	.short	0x0040


	//----- nvinfo : EIATTR_MERCURY_ISA_VERSION
	.align		4
        /*0030*/ 	.byte	0x03, 0x5f
        /*0032*/ 	.short	0x0101


	//----- nvinfo : EIATTR_VRC_CTA_INIT_COUNT
	.align		4
        /*0034*/ 	.byte	0x02, 0x4a
	.zero		1
	.zero		1


	//----- nvinfo : EIATTR_EXIT_INSTR_OFFSETS
	.align		4
        /*0038*/ 	.byte	0x04, 0x1c
        /*003a*/ 	.short	(.L_243 - .L_242)


	//   ....[0]....
.L_242:
        /*003c*/ 	.word	0x0000ccd0


	//   ....[1]....
        /*0040*/ 	.word	0x0000d220


	//   ....[2]....
        /*0044*/ 	.word	0x0000e970


	//   ....[3]....
        /*0048*/ 	.word	0x000258e0


	//   ....[4]....
        /*004c*/ 	.word	0x00027480


	//   ....[5]....
        /*0050*/ 	.word	0x00028cd0


	//----- nvinfo : EIATTR_MAX_THREADS
	.align		4
.L_243:
        /*0054*/ 	.byte	0x04, 0x05
        /*0056*/ 	.short	(.L_245 - .L_244)
.L_244:
        /*0058*/ 	.word	0x00000080
        /*005c*/ 	.word	0x00000001
        /*0060*/ 	.word	0x00000001


	//----- nvinfo : EIATTR_CRS_STACK_SIZE
	.align		4
.L_245:
        /*0064*/ 	.byte	0x04, 0x1e
        /*0066*/ 	.short	(.L_247 - .L_246)
.L_246:
        /*0068*/ 	.word	0x00000000


	//----- nvinfo : EIATTR_CBANK_PARAM_SIZE
	.align		4
.L_247:
        /*006c*/ 	.byte	0x03, 0x19
        /*006e*/ 	.short	0x02a8


	//----- nvinfo : EIATTR_PARAM_CBANK
	.align		4
        /*0070*/ 	.byte	0x04, 0x0a
        /*0072*/ 	.short	(.L_249 - .L_248)
	.align		4
.L_248:
        /*0074*/ 	.word	index@(.nv.constant0._ZN2at6native61_GLOBAL__N__2cc7adc6_23_UnfoldBackwardKernel_cu_7dd49032_326335_unfold_backward_elementwise_kernelILi128ELi8EZNS1_32_unfold_backward_internal_kernelIsEEvRNS_14TensorIteratorEllllllEUliE_EEviT1_)
        /*0078*/ 	.short	0x0380
        /*007a*/ 	.short	0x02a8


	//----- nvinfo : EIATTR_SW_WAR
	.align		4
.L_249:
        /*007c*/ 	.byte	0x04, 0x36
        /*007e*/ 	.short	(.L_251 - .L_250)
.L_250:
        /*0080*/ 	.word	0x00000008
.L_251:


//--------------------- .nv.info._ZN2at6native61_GLOBAL__N__2cc7adc6_23_UnfoldBackwardKernel_cu_7dd49032_326335_unfold_backward_elementwise_kernelILi128ELi8EZNS1_32_unfold_backward_internal_kernelIlEEvRNS_14TensorIteratorEllllllEUliE_EEviT1_ --------------------------
	.section	.nv.info._ZN2at6native61_GLOBAL__N__2cc7adc6_23_UnfoldBackwardKernel_cu_7dd49032_326335_unfold_backward_elementwise_kernelILi128ELi8EZNS1_32_unfold_backward_internal_kernelIlEEvRNS_14TensorIteratorEllllllEUliE_EEviT1_,"",@"SHT_CUDA_INFO"
	.sectionflags	@""
	.align	4


	//----- nvinfo : EIATTR_CUDA_API_VERSION
	.align		4
        /*0000*/ 	.byte	0x04, 0x37
        /*0002*/ 	.short	(.L_253 - .L_252)
.L_252:
        /*0004*/ 	.word	0x00000082


	//----- nvinfo : EIATTR_KPARAM_INFO
	.align		4
.L_253:
        /*0008*/ 	.byte	0x04, 0x17
        /*000a*/ 	.short	(.L_255 - .L_254)
.L_254:
        /*000c*/ 	.word	0x00000000
        /*0010*/ 	.short	0x0001
        /*0012*/ 	.short	0x0008
        /*0014*/ 	.byte	0x00, 0xf0, 0x81, 0x0a


	//----- nvinfo : EIATTR_KPARAM_INFO
	.align		4
.L_255:
        /*0018*/ 	.byte	0x04, 0x17
        /*001a*/ 	.short	(.L_257 - .L_256)
.L_256:
        /*001c*/ 	.word	0x00000000
        /*0020*/ 	.short	0x0000
        /*0022*/ 	.short	0x0000
        /*0024*/ 	.byte	0x00, 0xf0, 0x11, 0x00


	//----- nvinfo : EIATTR_SPARSE_MMA_MASK
	.align		4
.L_257:
        /*0028*/ 	.byte	0x03, 0x50
        /*002a*/ 	.short	0x0000


	//----- nvinfo : EIATTR_MAXREG_COUNT
	.align		4
        /*002c*/ 	.byte	0x03, 0x1b
        /*002e*/ 	.short	0x0040


	//----- nvinfo : EIATTR_MERCURY_ISA_VERSION
	.align		4
        /*0030*/ 	.byte	0x03, 0x5f
        /*0032*/ 	.short	0x0101


	//----- nvinfo : EIATTR_VRC_CTA_INIT_COUNT
	.align		4
        /*0034*/ 	.byte	0x02, 0x4a
	.zero		1
	.zero		1


	//----- nvinfo : EIATTR_EXIT_INSTR_OFFSETS
	.align		4
        /*0038*/ 	.byte	0x04, 0x1c
        /*003a*/ 	.short	(.L_259 - .L_258)


	//   ....[0]....
.L_258:
        /*003c*/ 	.word	0x0000cfe0


	//   ....[1]....
        /*0040*/ 	.word	0x0000d530


	//   ....[2]....
        /*0044*/ 	.word	0x0000ed00


	//   ....[3]....
        /*0048*/ 	.word	0x00026060


	//   ....[4]....
        /*004c*/ 	.word	0x00027bf0


	//   ....[5]....
        /*0050*/ 	.word	0x000294b0


	//----- nvinfo : EIATTR_MAX_THREADS
	.align		4
.L_259:
        /*0054*/ 	.byte	0x04, 0x05
        /*0056*/ 	.short	(.L_261 - .L_260)
.L_260:
        /*0058*/ 	.word	0x00000080
        /*005c*/ 	.word	0x00000001
        /*0060*/ 	.word	0x00000001


	//----- nvinfo : EIATTR_CRS_STACK_SIZE
	.align		4
.L_261:
        /*0064*/ 	.byte	0x04, 0x1e
        /*0066*/ 	.short	(.L_263 - .L_262)
.L_262:
        /*0068*/ 	.word	0x00000000


	//----- nvinfo : EIATTR_CBANK_PARAM_SIZE
	.align		4
.L_263:
        /*006c*/ 	.byte	0x03, 0x19
        /*006e*/ 	.short	0x02a8


	//----- nvinfo : EIATTR_PARAM_CBANK
	.align		4
        /*0070*/ 	.byte	0x04, 0x0a
        /*0072*/ 	.short	(.L_265 - .L_264)
	.align		4
.L_264:
        /*0074*/ 	.word	index@(.nv.constant0._ZN2at6native61_GLOBAL__N__2cc7adc6_23_UnfoldBackwardKernel_cu_7dd49032_326335_unfold_backward_elementwise_kernelILi128ELi8EZNS1_32_unfold_backward_internal_kernelIlEEvRNS_14TensorIteratorEllllllEUliE_EEviT1_)
        /*0078*/ 	.short	0x0380
        /*007a*/ 	.short	0x02a8


	//----- nvinfo : EIATTR_SW_WAR
	.align		4
.L_265:
        /*007c*/ 	.byte	0x04, 0x36
        /*007e*/ 	.short	(.L_267 - .L_266)
.L_266:
        /*0080*/ 	.word	0x00000008
.L_267:


//--------------------- .nv.info._ZN2at6native61_GLOBAL__N__2cc7adc6_23_UnfoldBackwardKernel_cu_7dd49032_326335_unfold_backward_elementwise_kernelILi128ELi8EZNS1_32_unfold_backward_internal_kernelIiEEvRNS_14TensorIteratorEllllllEUliE_EEviT1_ --------------------------
	.section	.nv.info._ZN2at6native61_GLOBAL__N__2cc7adc6_23_UnfoldBackwardKernel_cu_7dd49032_326335_unfold_backward_elementwise_kernelILi128ELi8EZNS1_32_unfold_backward_internal_kernelIiEEvRNS_14TensorIteratorEllllllEUliE_EEviT1_,"",@"SHT_CUDA_INFO"
	.sectionflags	@""
	.align	4


	//----- nvinfo : EIATTR_CUDA_API_VERSION
	.align		4
        /*0000*/ 	.byte	0x04, 0x37
        /*0002*/ 	.short	(.L_269 - .L_268)
.L_268:
        /*0004*/ 	.word	0x00000082


	//----- nvinfo : EIATTR_KPARAM_INFO
	.align		4
.L_269:
        /*0008*/ 	.byte	0x04, 0x17
        /*000a*/ 	.short	(.L_271 - .L_270)
.L_270:
        /*000c*/ 	.word	0x00000000
        /*0010*/ 	.short	0x0001
        /*0012*/ 	.short	0x0008
        /*0014*/ 	.byte	0x00, 0xf0, 0x81, 0x0a


	//----- nvinfo : EIATTR_KPARAM_INFO
	.align		4
.L_271:
        /*0018*/ 	.byte	0x04, 0x17
        /*001a*/ 	.short	(.L_273 - .L_272)
.L_272:
        /*001c*/ 	.word	0x00000000
        /*0020*/ 	.short	0x0000
        /*0022*/ 	.short	0x0000
        /*0024*/ 	.byte	0x00, 0xf0, 0x11, 0x00


	//----- nvinfo : EIATTR_SPARSE_MMA_MASK
	.align		4
.L_273:
        /*0028*/ 	.byte	0x03, 0x50
        /*002a*/ 	.short	0x0000


	//----- nvinfo : EIATTR_MAXREG_COUNT
	.align		4
        /*002c*/ 	.byte	0x03, 0x1b
        /*002e*/ 	.short	0x0040


	//----- nvinfo : EIATTR_MERCURY_ISA_VERSION
	.align		4
        /*0030*/ 	.byte	0x03, 0x5f
        /*0032*/ 	.short	0x0101


	//----- nvinfo : EIATTR_VRC_CTA_INIT_COUNT
	.align		4
        /*0034*/ 	.byte	0x02, 0x4a
	.zero		1
	.zero		1


	//----- nvinfo : EIATTR_EXIT_INSTR_OFFSETS
	.align		4
        /*0038*/ 	.byte	0x04, 0x1c
        /*003a*/ 	.short	(.L_275 - .L_274)


	//   ....[0]....
.L_274:
        /*003c*/ 	.word	0x0000cc60


	//   ....[1]....
        /*0040*/ 	.word	0x0000d1b0


	//   ....[2]....
        /*0044*/ 	.word	0x0000e8f0


	//   ....[3]....
        /*0048*/ 	.word	0x00025860


	//   ....[4]....
        /*004c*/ 	.word	0x00027400


	//   ....[5]....
        /*0050*/ 	.word	0x00028c40


	//----- nvinfo : EIATTR_MAX_THREADS
	.align		4
.L_275:
        /*0054*/ 	.byte	0x04, 0x05
        /*0056*/ 	.short	(.L_277 - .L_276)
.L_276:
        /*0058*/ 	.word	0x00000080
        /*005c*/ 	.word	0x00000001
        /*0060*/ 	.word	0x00000001


	//----- nvinfo : EIATTR_CRS_STACK_SIZE
	.align		4
.L_277:
        /*0064*/ 	.byte	0x04, 0x1e
        /*0066*/ 	.short	(.L_279 - .L_278)
.L_278:
        /*0068*/ 	.word	0x00000000


	//----- nvinfo : EIATTR_CBANK_PARAM_SIZE
	.align		4
.L_279:
        /*006c*/ 	.byte	0x03, 0x19
        /*006e*/ 	.short	0x02a8


	//----- nvinfo : EIATTR_PARAM_CBANK
	.align		4
        /*0070*/ 	.byte	0x04, 0x0a
        /*0072*/ 	.short	(.L_281 - .L_280)
	.align		4
.L_280:
        /*0074*/ 	.word	index@(.nv.constant0._ZN2at6native61_GLOBAL__N__2cc7adc6_23_UnfoldBackwardKernel_cu_7dd49032_326335_unfold_backward_elementwise_kernelILi128ELi8EZNS1_32_unfold_backward_internal_kernelIiEEvRNS_14TensorIteratorEllllllEUliE_EEviT1_)
        /*0078*/ 	.short	0x0380
        /*007a*/ 	.short	0x02a8


	//----- nvinfo : EIATTR_SW_WAR
	.align		4
.L_281:
        /*007c*/ 	.byte	0x04, 0x36
        /*007e*/ 	.short	(.L_283 - .L_282)
.L_282:
        /*0080*/ 	.word	0x00000008
.L_283:


//--------------------- .nv.info._ZN2at6native61_GLOBAL__N__2cc7adc6_23_UnfoldBackwardKernel_cu_7dd49032_326335_unfold_backward_elementwise_kernelILi128ELi8EZNS1_32_unfold_backward_internal_kernelIaEEvRNS_14TensorIteratorEllllllEUliE_EEviT1_ --------------------------
	.section	.nv.info._ZN2at6native61_GLOBAL__N__2cc7adc6_23_UnfoldBackwardKernel_cu_7dd49032_326335_unfold_backward_elementwise_kernelILi128ELi8EZNS1_32_unfold_backward_internal_kernelIaEEvRNS_14TensorIteratorEllllllEUliE_EEviT1_,"",@"SHT_CUDA_INFO"
	.sectionflags	@""
	.align	4


	//----- nvinfo : EIATTR_CUDA_API_VERSION
	.align		4
        /*0000*/ 	.byte	0x04, 0x37
        /*0002*/ 	.short	(.L_285 - .L_284)
.L_284:
        /*0004*/ 	.word	0x00000082


	//----- nvinfo : EIATTR_KPARAM_INFO
	.align		4
.L_285:
        /*0008*/ 	.byte	0x04, 0x17
        /*000a*/ 	.short	(.L_287 - .L_286)
.L_286:
        /*000c*/ 	.word	0x00000000
        /*0010*/ 	.short	0x0001
        /*0012*/ 	.short	0x0008
        /*0014*/ 	.byte	0x00, 0xf0, 0x81, 0x0a


	//----- nvinfo : EIATTR_KPARAM_INFO
	.align		4
.L_287:
        /*0018*/ 	.byte	0x04, 0x17
        /*001a*/ 	.short	(.L_289 - .L_288)
.L_288:
        /*001c*/ 	.word	0x00000000
        /*0020*/ 	.short	0x0000
        /*0022*/ 	.short	0x0000
        /*0024*/ 	.byte	0x00, 0xf0, 0x11, 0x00


	//----- nvinfo : EIATTR_SPARSE_MMA_MASK
	.align		4
.L_289:
        /*0028*/ 	.byte	0x03, 0x50
        /*002a*/ 	.short	0x0000


	//----- nvinfo : EIATTR_MAXREG_COUNT
	.align		4
        /*002c*/ 	.byte	0x03, 0x1b
        /*002e*/ 	.short	0x0040


	//----- nvinfo : EIATTR_MERCURY_ISA_VERSION
	.align		4
        /*0030*/ 	.byte	0x03, 0x5f
        /*0032*/ 	.short	0x0101


	//----- nvinfo : EIATTR_VRC_CTA_INIT_COUNT
	.align		4
        /*0034*/ 	.byte	0x02, 0x4a
	.zero		1
	.zero		1


	//----- nvinfo : EIATTR_EXIT_INSTR_OFFSETS
	.align		4
        /*0038*/ 	.byte	0x04, 0x1c
        /*003a*/ 	.short	(.L_291 - .L_290)


	//   ....[0]....
.L_290:
        /*003c*/ 	.word	0x0000bbc0


	//   ....[1]....
        /*0040*/ 	.word	0x0000c110


	//   ....[2]....
        /*0044*/ 	.word	0x0000d610


	//   ....[3]....
        /*0048*/ 	.word	0x00023400


	//   ....[4]....
        /*004c*/ 	.word	0x00024fa0


	//   ....[5]....
        /*0050*/ 	.word	0x00026560


	//----- nvinfo : EIATTR_MAX_THREADS
	.align		4
.L_291:
        /*0054*/ 	.byte	0x04, 0x05
        /*0056*/ 	.short	(.L_293 - .L_292)
.L_292:
        /*0058*/ 	.word	0x00000080
        /*005c*/ 	.word	0x00000001
        /*0060*/ 	.word	0x00000001


	//----- nvinfo : EIATTR_CRS_STACK_SIZE
	.align		4
.L_293:
        /*0064*/ 	.byte	0x04, 0x1e
        /*0066*/ 	.short	(.L_295 - .L_294)
.L_294:
        /*0068*/ 	.word	0x00000000


	//----- nvinfo : EIATTR_CBANK_PARAM_SIZE
	.align		4
.L_295:
        /*006c*/ 	.byte	0x03, 0x19
        /*006e*/ 	.short	0x02a8


	//----- nvinfo : EIATTR_PARAM_CBANK
	.align		4
        /*0070*/ 	.byte	0x04, 0x0a
        /*0072*/ 	.short	(.L_297 - .L_296)
	.align		4
.L_296:
        /*0074*/ 	.word	index@(.nv.constant0._ZN2at6native61_GLOBAL__N__2cc7adc6_23_UnfoldBackwardKernel_cu_7dd49032_326335_unfold_backward_elementwise_kernelILi128ELi8EZNS1_32_unfold_backward_internal_kernelIaEEvRNS_14TensorIteratorEllllllEUliE_EEviT1_)
        /*0078*/ 	.short	0x0380
        /*007a*/ 	.short	0x02a8


	//----- nvinfo : EIATTR_SW_WAR
	.align		4
.L_297:
        /*007c*/ 	.byte	0x04, 0x36
        /*007e*/ 	.short	(.L_299 - .L_298)
.L_298:
        /*0080*/ 	.word	0x00000008
.L_299:


//--------------------- .nv.info._ZN2at6native61_GLOBAL__N__2cc7adc6_23_UnfoldBackwardKernel_cu_7dd49032_326335_unfold_backward_elementwise_kernelILi128ELi8EZNS1_32_unfold_backward_internal_kernelIhEEvRNS_14TensorIteratorEllllllEUliE_EEviT1_ --------------------------
	.section	.nv.info._ZN2at6native61_GLOBAL__N__2cc7adc6_23_UnfoldBackwardKernel_cu_7dd49032_326335_unfold_backward_elementwise_kernelILi128ELi8EZNS1_32_unfold_backward_internal_kernelIhEEvRNS_14TensorIteratorEllllllEUliE_EEviT1_,"",@"SHT_CUDA_INFO"
	.sectionflags	@""
	.align	4


	//----- nvinfo : EIATTR_CUDA_API_VERSION
	.align		4
        /*0000*/ 	.byte	0x04, 0x37
        /*0002*/ 	.short	(.L_301 - .L_300)
.L_300:
        /*0004*/ 	.word	0x00000082


	//----- nvinfo : EIATTR_KPARAM_INFO
	.align		4
.L_301:
        /*0008*/ 	.byte	0x04, 0x17
        /*000a*/ 	.short	(.L_303 - .L_302)
.L_302:
        /*000c*/ 	.word	0x00000000
        /*0010*/ 	.short	0x0001
        /*0012*/ 	.short	0x0008
        /*0014*/ 	.byte	0x00, 0xf0, 0x81, 0x0a


	//----- nvinfo : EIATTR_KPARAM_INFO
	.align		4
.L_303:
        /*0018*/ 	.byte	0x04, 0x17
        /*001a*/ 	.short	(.L_305 - .L_304)
.L_304:
        /*001c*/ 	.word	0x00000000
        /*0020*/ 	.short	0x0000
        /*0022*/ 	.short	0x0000
        /*0024*/ 	.byte	0x00, 0xf0, 0x11, 0x00


	//----- nvinfo : EIATTR_SPARSE_MMA_MASK
	.align		4
.L_305:
        /*0028*/ 	.byte	0x03, 0x50
        /*002a*/ 	.short	0x0000


	//----- nvinfo : EIATTR_MAXREG_COUNT
	.align		4
        /*002c*/ 	.byte	0x03, 0x1b
        /*002e*/ 	.short	0x0040


	//----- nvinfo : EIATTR_MERCURY_ISA_VERSION
	.align		4
        /*0030*/ 	.byte	0x03, 0x5f
        /*0032*/ 	.short	0x0101


	//----- nvinfo : EIATTR_VRC_CTA_INIT_COUNT
	.align		4
        /*0034*/ 	.byte	0x02, 0x4a
	.zero		1
	.zero		1


	//----- nvinfo : EIATTR_EXIT_INSTR_OFFSETS
	.align		4
        /*0038*/ 	.byte	0x04, 0x1c
        /*003a*/ 	.short	(.L_307 - .L_306)


	//   ....[0]....
.L_306:
        /*003c*/ 	.word	0x0000bbc0


	//   ....[1]....
        /*0040*/ 	.word	0x0000c110


	//   ....[2]....
        /*0044*/ 	.word	0x0000d610


	//   ....[3]....
        /*0048*/ 	.word	0x00023400


	//   ....[4]....
        /*004c*/ 	.word	0x00024fa0


	//   ....[5]....
        /*0050*/ 	.word	0x00026560


	//----- nvinfo : EIATTR_MAX_THREADS
	.align		4
.L_307:
        /*0054*/ 	.byte	0x04, 0x05
        /*0056*/ 	.short	(.L_309 - .L_308)
.L_308:
        /*0058*/ 	.word	0x00000080
        /*005c*/ 	.word	0x00000001
        /*0060*/ 	.word	0x00000001


	//----- nvinfo : EIATTR_CRS_STACK_SIZE
	.align		4
.L_309:
        /*0064*/ 	.byte	0x04, 0x1e
        /*0066*/ 	.short	(.L_311 - .L_310)
.L_310:
        /*0068*/ 	.word	0x00000000


	//----- nvinfo : EIATTR_CBANK_PARAM_SIZE
	.align		4
.L_311:
        /*006c*/ 	.byte	0x03, 0x19
        /*006e*/ 	.short	0x02a8


	//----- nvinfo : EIATTR_PARAM_CBANK
	.align		4
        /*0070*/ 	.byte	0x04, 0x0a
        /*0072*/ 	.short	(.L_313 - .L_312)
	.align		4
.L_312:
        /*0074*/ 	.word	index@(.nv.constant0._ZN2at6native61_GLOBAL__N__2cc7adc6_23_UnfoldBackwardKernel_cu_7dd49032_326335_unfold_backward_elementwise_kernelILi128ELi8EZNS1_32_unfold_backward_internal_kernelIhEEvRNS_14TensorIteratorEllllllEUliE_EEviT1_)
        /*0078*/ 	.short	0x0380
        /*007a*/ 	.short	0x02a8


	//----- nvinfo : EIATTR_SW_WAR
	.align		4
.L_313:
        /*007c*/ 	.byte	0x04, 0x36
        /*007e*/ 	.short	(.L_315 - .L_314)
.L_314:
        /*0080*/ 	.word	0x00000008
.L_315:


//--------------------- .nv.callgraph             --------------------------
	.section	.nv.callgraph,"",@"SHT_CUDA_CALLGRAPH"
	.align	4
	.sectionentsize	8
	.align		4
        /*0000*/ 	.word	0x00000000
	.align		4
        /*0004*/ 	.word	0xffffffff
	.align		4
        /*0008*/ 	.word	0x00000000
	.align		4
        /*000c*/ 	.word	0xfffffffe
	.align		4
        /*0010*/ 	.word	0x00000000
	.align		4
        /*0014*/ 	.word	0xfffffffd
	.align		4
        /*0018*/ 	.word	0x00000000
	.align		4
        /*001c*/ 	.word	0xfffffffc


//--------------------- .nv.constant4             --------------------------
	.section	.nv.constant4,"a",@progbits
	.align	8
	.align		8
.nv.constant4:
        /*0000*/ 	.dword	_ZN59_INTERNAL_2cc7adc6_23_UnfoldBackwardKernel_cu_7dd49032_32634cuda3std3__45__cpo5beginE
	.align		8
        /*0008*/ 	.dword	_ZN59_INTERNAL_2cc7adc6_23_UnfoldBackwardKernel_cu_7dd49032_32634cuda3std3__45__cpo3endE
	.align		8
        /*0010*/ 	.dword	_ZN59_INTERNAL_2cc7adc6_23_UnfoldBackwardKernel_cu_7dd49032_32634cuda3std3__45__cpo6cbeginE
	.align		8
        /*0018*/ 	.dword	_ZN59_INTERNAL_2cc7adc6_23_UnfoldBackwardKernel_cu_7dd49032_32634cuda3std3__45__cpo4cendE
	.align		8
        /*0020*/ 	.dword	_ZN59_INTERNAL_2cc7adc6_23_UnfoldBackwardKernel_cu_7dd49032_32634cuda3std3__45__cpo6rbeginE
	.align		8
        /*0028*/ 	.dword	_ZN59_INTERNAL_2cc7adc6_23_UnfoldBackwardKernel_cu_7dd49032_32634cuda3std3__45__cpo4rendE
	.align		8
        /*0030*/ 	.dword	_ZN59_INTERNAL_2cc7adc6_23_UnfoldBackwardKernel_cu_7dd49032_32634cuda3std3__45__cpo7crbeginE
	.align		8
        /*0038*/ 	.dword	_ZN59_INTERNAL_2cc7adc6_23_UnfoldBackwardKernel_cu_7dd49032_32634cuda3std3__45__cpo5crendE
	.align		8
        /*0040*/ 	.dword	_ZN59_INTERNAL_2cc7adc6_23_UnfoldBackwardKernel_cu_7dd49032_32634cuda3std3__461_GLOBAL__N__2cc7adc6_23_UnfoldBackwardKernel_cu_7dd49032_32636ignoreE
	.align		8
        /*0048*/ 	.dword	_ZN59_INTERNAL_2cc7adc6_23_UnfoldBackwardKernel_cu_7dd49032_32634cuda3std3__419piecewise_constructE
	.align		8
        /*0050*/ 	.dword	_ZN59_INTERNAL_2cc7adc6_23_UnfoldBackwardKernel_cu_7dd49032_32634cuda3std3__48in_placeE
	.align		8
        /*0058*/ 	.dword	_ZN59_INTERNAL_2cc7adc6_23_UnfoldBackwardKernel_cu_7dd49032_32634cuda3std3__420unreachable_sentinelE
	.align		8
        /*0060*/ 	.dword	_ZN59_INTERNAL_2cc7adc6_23_UnfoldBackwardKernel_cu_7dd49032_32634cuda3std6ranges3__45__cpo4swapE
	.align		8
        /*0068*/ 	.dword	_ZN59_INTERNAL_2cc7adc6_23_UnfoldBackwardKernel_cu_7dd49032_32634cuda3std6ranges3__45__cpo9iter_moveE
	.align		8
        /*0070*/ 	.dword	_ZN59_INTERNAL_2cc7adc6_23_UnfoldBackwardKernel_cu_7dd49032_32634cuda3std6ranges3__45__cpo5beginE
	.align		8
        /*0078*/ 	.dword	_ZN59_INTERNAL_2cc7adc6_23_UnfoldBackwardKernel_cu_7dd49032_32634cuda3std6ranges3__45__cpo3endE
	.align		8
        /*0080*/ 	.dword	_ZN59_INTERNAL_2cc7adc6_23_UnfoldBackwardKernel_cu_7dd49032_32634cuda3std6ranges3__45__cpo6cbeginE
	.align		8
        /*0088*/ 	.dword	_ZN59_INTERNAL_2cc7adc6_23_UnfoldBackwardKernel_cu_7dd49032_32634cuda3std6ranges3__45__cpo4cendE
	.align		8
        /*0090*/ 	.dword	_ZN59_INTERNAL_2cc7adc6_23_UnfoldBackwardKernel_cu_7dd49032_32634cuda3std6ranges3__45__cpo7advanceE
	.align		8
        /*0098*/ 	.dword	_ZN59_INTERNAL_2cc7adc6_23_UnfoldBackwardKernel_cu_7dd49032_32634cuda3std6ranges3__45__cpo9iter_swapE
	.align		8
        /*00a0*/ 	.dword	_ZN59_INTERNAL_2cc7adc6_23_UnfoldBackwardKernel_cu_7dd49032_32634cuda3std6ranges3__45__cpo4nextE
	.align		8
        /*00a8*/ 	.dword	_ZN59_INTERNAL_2cc7adc6_23_UnfoldBackwardKernel_cu_7dd49032_32634cuda3std6ranges3__45__cpo4prevE
	.align		8
        /*00b0*/ 	.dword	_ZN59_INTERNAL_2cc7adc6_23_UnfoldBackwardKernel_cu_7dd49032_32634cuda3std6ranges3__45__cpo4dataE
	.align		8
        /*00b8*/ 	.dword	_ZN59_INTERNAL_2cc7adc6_23_UnfoldBackwardKernel_cu_7dd49032_32634cuda3std6ranges3__45__cpo5cdataE
	.align		8
        /*00c0*/ 	.dword	_ZN59_INTERNAL_2cc7adc6_23_UnfoldBackwardKernel_cu_7dd49032_32634cuda3std6ranges3__45__cpo4sizeE
	.align		8
        /*00c8*/ 	.dword	_ZN59_INTERNAL_2cc7adc6_23_UnfoldBackwardKernel_cu_7dd49032_32634cuda3std6ranges3__45__cpo5ssizeE
	.align		8
        /*00d0*/ 	.dword	_ZN59_INTERNAL_2cc7adc6_23_UnfoldBackwardKernel_cu_7dd49032_32634cuda3std6ranges3__45__cpo8distanceE
	.align		8
        /*00d8*/ 	.dword	_ZN59_INTERNAL_2cc7adc6_23_UnfoldBackwardKernel_cu_7dd49032_32636thrust24THRUST_300001_SM_1030_NS6system6detail10sequential3seqE


//--------------------- .text._ZN2at6native61_GLOBAL__N__2cc7adc6_23_UnfoldBackwardKernel_cu_7dd49032_326335_unfold_backward_elementwise_kernelILi128ELi8EZNS1_32_unfold_backward_internal_kernelIN3c108BFloat16EEEvRNS_14TensorIteratorEllllllEUliE_EEviT1_ --------------------------
	.section	.text._ZN2at6native61_GLOBAL__N__2cc7adc6_23_UnfoldBackwardKernel_cu_7dd49032_326335_unfold_backward_elementwise_kernelILi128ELi8EZNS1_32_unfold_backward_internal_kernelIN3c108BFloat16EEEvRNS_14TensorIteratorEllllllEUliE_EEviT1_,"ax",@progbits
	.align	128
.text._ZN2at6native61_GLOBAL__N__2cc7adc6_23_UnfoldBackwardKernel_cu_7dd49032_326335_unfold_backward_elementwise_kernelILi128ELi8EZNS1_32_unfold_backward_internal_kernelIN3c108BFloat16EEEvRNS_14TensorIteratorEllllllEUliE_EEviT1_:
        .type           _ZN2at6native61_GLOBAL__N__2cc7adc6_23_UnfoldBackwardKernel_cu_7dd49032_326335_unfold_backward_elementwise_kernelILi128ELi8EZNS1_32_unfold_backward_internal_kernelIN3c108BFloat16EEEvRNS_14TensorIteratorEllllllEUliE_EEviT1_,@function
        .size           _ZN2at6native61_GLOBAL__N__2cc7adc6_23_UnfoldBackwardKernel_cu_7dd49032_326335_unfold_backward_elementwise_kernelILi128ELi8EZNS1_32_unfold_backward_internal_kernelIN3c108BFloat16EEEvRNS_14TensorIteratorEllllllEUliE_EEviT1_,(.L_x_3480 - _ZN2at6native61_GLOBAL__N__2cc7adc6_23_UnfoldBackwardKernel_cu_7dd49032_326335_unfold_backward_elementwise_kernelILi128ELi8EZNS1_32_unfold_backward_internal_kernelIN3c108BFloat16EEEvRNS_14TensorIteratorEllllllEUliE_EEviT1_)
        .other          _ZN2at6native61_GLOBAL__N__2cc7adc6_23_UnfoldBackwardKernel_cu_7dd49032_326335_unfold_backward_elementwise_kernelILi128ELi8EZNS1_32_unfold_backward_internal_kernelIN3c108BFloat16EEEvRNS_14TensorIteratorEllllllEUliE_EEviT1_,@"STO_CUDA_ENTRY STV_DEFAULT"
_ZN2at6native61_GLOBAL__N__2cc7adc6_23_UnfoldBackwardKernel_cu_7dd49032_326335_unfold_backward_elementwise_kernelILi128ELi8EZNS1_32_unfold_backward_internal_kernelIN3c108BFloat16EEEvRNS_14TensorIteratorEllllllEUliE_EEviT1_:
[----:B------:R-:W-:Y:S08]  /*0000*/  LDC R1, c[0x0][0x37c] ;  /* 0x0000df00ff017b82 */ /* 0x000ff00000000800 */
[----:B------:R-:W0:Y:S01]  /*0010*/  LDC R2, c[0x0][0x388] ;  /* 0x0000e200ff027b82 */ /* 0x000e220000000800 */
[----:B------:R-:W1:Y:S01]  /*0020*/  S2R R5, SR_TID.X ;  /* 0x0000000000057919 */ /* 0x000e620000002100 */
[----:B------:R-:W2:Y:S01]  /*0030*/  LDCU.64 UR4, c[0x0][0x610] ;  /* 0x0000c200ff0477ac */ /* 0x000ea20008000a00 */
[----:B------:R-:W3:Y:S05]  /*0040*/  LDCU.64 UR8, c[0x0][0x358] ;  /* 0x00006b00ff0877ac */ /* 0x000eea0008000a00 */
[----:B------:R-:W4:Y:S01]  /*0050*/  S2UR UR6, SR_CTAID.X ;  /* 0x00000000000679c3 */ /* 0x000f220000002500 */
[----:B------:R-:W0:Y:S01]  /*0060*/  LDCU.64 UR10, c[0x0][0x608] ;  /* 0x0000c100ff0a77ac */ /* 0x000e220008000a00 */
[----:B--2---:R-:W-:Y:S01]  /*0070*/  UIADD3 UR4, UP0, UPT, UR4, -0x1, URZ ;  /* 0xffffffff04047890 */ /* 0x004fe2000ff1e0ff */
[----:B0-----:R-:W-:-:S03]  /*0080*/  ISETP.NE.AND P0, PT, R2, RZ, PT ;  /* 0x000000ff0200720c */ /* 0x001fc60003f05270 */
[----:B------:R-:W-:Y:S02]  /*0090*/  UIADD3.X UR5, UPT, UPT, UR5, -0x1, URZ, UP0, !UPT ;  /* 0xffffffff05057890 */ /* 0x000fe400087fe4ff */
[----:B----4-:R-:W-:-:S06]  /*00a0*/  USHF.L.U32 UR6, UR6, 0xa, URZ ;  /* 0x0000000a06067899 */ /* 0x010fcc00080006ff */
[----:B-1----:R-:W-:Y:S02]  /*00b0*/  LOP3.LUT R5, R5, UR6, RZ, 0xfc, !PT ;  /* 0x0000000605057c12 */ /* 0x002fe4000f8efcff */
[----:B---3--:R-:W-:Y:S05]  /*00c0*/  @P0 BRA `(.L_x_0) ;  /* 0x0000010000ec0947 */ /* 0x008fea0003800000 */
[----:B------:R-:W0:Y:S01]  /*00d0*/  LDCU UR6, c[0x0][0x380] ;  /* 0x00007000ff0677ac */ /* 0x000e220008000800 */
[----:B------:R-:W-:Y:S01]  /*00e0*/  BSSY.RECONVERGENT B0, `(.L_x_1) ;  /* 0x0000206000007945 */ /* 0x000fe20003800200 */
[----:B0-----:R-:W-:-:S13]  /*00f0*/  ISETP.GE.AND P0, PT, R5, UR6, PT ;  /* 0x0000000605007c0c */ /* 0x001fda000bf06270 */
[----:B------:R-:W-:Y:S05]  /*0100*/  @P0 BRA `(.L_x_2) ;  /* 0x00000020000c0947 */ /* 0x000fea0003800000 */
[----:B------:R-:W0:Y:S01]  /*0110*/  LDC.64 R14, c[0x0][0x5f8] ;  /* 0x00017e00ff0e7b82 */ /* 0x000e220000000a00 */
[----:B------:R-:W1:Y:S01]  /*0120*/  LDCU.64 UR6, c[0x0][0x600] ;  /* 0x0000c000ff0677ac */ /* 0x000e620008000a00 */
[----:B0-----:R-:W1:Y:S01]  /*0130*/  LDG.E.64 R14, desc[UR8][R14.64] ;  /* 0x000000080e0e7981 */ /* 0x001e62000c1e1b00 */
[----:B------:R-:W-:Y:S02]  /*0140*/  CS2R R6, SRZ ;  /* 0x0000000000067805 */ /* 0x000fe4000001ff00 */
[----:B-1----:R-:W-:-:S04]  /*0150*/  ISETP.GT.U32.AND P0, PT, R14, UR6, PT ;  /* 0x000000060e007c0c */ /* 0x002fc8000bf04070 */
[----:B------:R-:W-:-:S13]  /*0160*/  ISETP.GT.AND.EX P0, PT, R15, UR7, PT, P0 ;  /* 0x000000070f007c0c */ /* 0x000fda000bf04300 */
[----:B------:R-:W-:Y:S05]  /*0170*/  @!P0 BRA `(.L_x_3) ;  /* 0x0000000000748947 */ /* 0x000fea0003800000 */
[----:B------:R-:W0:Y:S01]  /*0180*/  LDCU UR12, c[0x0][0x60c] ;  /* 0x0000c180ff0c77ac */ /* 0x000e220008000800 */
[----:B------:R-:W-:-:S04]  /*0190*/  IADD3 R10, P0, PT, R14, -UR6, RZ ;  /* 0x800000060e0a7c10 */ /* 0x000fc8000ff1e0ff */
[----:B------:R-:W-:-:S04]  /*01a0*/  IADD3.X R3, PT, PT, R15, ~UR7, RZ, P0, !PT ;  /* 0x800000070f037c10 */ /* 0x000fc800087fe4ff */
[----:B0-----:R-:W-:-:S04]  /*01b0*/  LOP3.LUT R0, R3, UR12, RZ, 0xfc, !PT ;  /* 0x0000000c03007c12 */ /* 0x001fc8000f8efcff */
[----:B------:R-:W-:-:S13]  /*01c0*/  ISETP.NE.U32.AND P0, PT, R0, RZ, PT ;  /* 0x000000ff0000720c */ /* 0x000fda0003f05070 */
[----:B------:R-:W-:Y:S05]  /*01d0*/  @P0 BRA `(.L_x_4) ;  /* 0x0000000000540947 */ /* 0x000fea0003800000 */
[----:B------:R-:W0:Y:S02]  /*01e0*/  LDCU UR6, c[0x0][0x608] ;  /* 0x0000c100ff0677ac */ /* 0x000e240008000800 */
[----:B0-----:R-:W0:Y:S01]  /*01f0*/  I2F.U32.RP R0, UR6 ;  /* 0x0000000600007d06 */ /* 0x001e220008209000 */
[----:B------:R-:W-:-:S07]  /*0200*/  ISETP.NE.U32.AND P2, PT, RZ, UR6, PT ;  /* 0x00000006ff007c0c */ /* 0x000fce000bf45070 */
[----:B0-----:R-:W0:Y:S02]  /*0210*/  MUFU.RCP R0, R0 ;  /* 0x0000000000007308 */ /* 0x001e240000001000 */
[----:B0-----:R-:W-:-:S06]  /*0220*/  IADD3 R2, PT, PT, R0, 0xffffffe, RZ ;  /* 0x0ffffffe00027810 */ /* 0x001fcc0007ffe0ff */
[----:B------:R0:W1:Y:S02]  /*0230*/  F2I.FTZ.U32.TRUNC.NTZ R3, R2 ;  /* 0x0000000200037305 */ /* 0x000064000021f000 */
[----:B0-----:R-:W-:Y:S02]  /*0240*/  HFMA2 R2, -RZ, RZ, 0, 0 ;  /* 0x00000000ff027431 */ /* 0x001fe400000001ff */
[----:B-1----:R-:W-:-:S04]  /*0250*/  IMAD.MOV R7, RZ, RZ, -R3 ;  /* 0x000000ffff077224 */ /* 0x002fc800078e0a03 */
[----:B------:R-:W-:-:S04]  /*0260*/  IMAD R7, R7, UR6, RZ ;  /* 0x0000000607077c24 */ /* 0x000fc8000f8e02ff */
[----:B------:R-:W-:-:S04]  /*0270*/  IMAD.HI.U32 R3, R3, R7, R2 ;  /* 0x0000000703037227 */ /* 0x000fc800078e0002 */
[----:B------:R-:W-:Y:S02]  /*0280*/  IMAD.MOV.U32 R7, RZ, RZ, RZ ;  /* 0x000000ffff077224 */ /* 0x000fe400078e00ff */
[----:B------:R-:W-:-:S04]  /*0290*/  IMAD.HI.U32 R6, R3, R10, RZ ;  /* 0x0000000a03067227 */ /* 0x000fc800078e00ff */
[----:B------:R-:W-:-:S04]  /*02a0*/  IMAD.MOV R3, RZ, RZ, -R6 ;  /* 0x000000ffff037224 */ /* 0x000fc800078e0a06 */
[----:B------:R-:W-:-:S05]  /*02b0*/  IMAD R3, R3, UR6, R10 ;  /* 0x0000000603037c24 */ /* 0x000fca000f8e020a */
[----:B------:R-:W-:-:S13]  /*02c0*/  ISETP.GE.U32.AND P0, PT, R3, UR6, PT ;  /* 0x0000000603007c0c */ /* 0x000fda000bf06070 */
[----:B------:R-:W-:Y:S01]  /*02d0*/  @P0 IADD3 R3, PT, PT, R3, -UR6, RZ ;  /* 0x8000000603030c10 */ /* 0x000fe2000fffe0ff */
[----:B------:R-:W-:-:S03]  /*02e0*/  @P0 VIADD R6, R6, 0x1 ;  /* 0x0000000106060836 */ /* 0x000fc60000000000 */
[----:B------:R-:W-:-:S13]  /*02f0*/  ISETP.GE.U32.AND P1, PT, R3, UR6, PT ;  /* 0x0000000603007c0c */ /* 0x000fda000bf26070 */
[----:B------:R-:W-:Y:S02]  /*0300*/  @P1 IADD3 R6, PT, PT, R6, 0x1, RZ ;  /* 0x0000000106061810 */ /* 0x000fe40007ffe0ff */
[----:B------:R-:W-:Y:S01]  /*0310*/  @!P2 LOP3.LUT R6, RZ, UR6, RZ, 0x33, !PT ;  /* 0x00000006ff06ac12 */ /* 0x000fe2000f8e33ff */
[----:B------:R-:W-:Y:S06]  /*0320*/  BRA `(.L_x_3) ;  /* 0x0000000000087947 */ /* 0x000fec0003800000 */
.L_x_4:
[----:B------:R-:W-:-:S07]  /*0330*/  MOV R4, 0x350 ;  /* 0x0000035000047802 */ /* 0x000fce0000000f00 */
[----:B------:R-:W-:Y:S05]  /*0340*/  CALL.REL.NOINC `($__internal_0_$__cuda_sm20_div_s64) ;  /* 0x000002c0001c7944 */ /* 0x000fea0003c00000 */
.L_x_3:
[----:B------:R-:W0:Y:S02]  /*0350*/  LDCU.128 UR12, c[0x0][0x600] ;  /* 0x0000c000ff0c77ac */ /* 0x000e240008000c00 */
[----:B0-----:R-:W-:Y:S01]  /*0360*/  IMAD R9, R7, UR14, RZ ;  /* 0x0000000e07097c24 */ /* 0x001fe2000f8e02ff */
[----:B------:R-:W-:Y:S01]  /*0370*/  LOP3.LUT R0, R15, UR15, RZ, 0xfc, !PT ;  /* 0x0000000f0f007c12 */ /* 0x000fe2000f8efcff */
[----:B------:R-:W-:-:S04]  /*0380*/  IMAD.WIDE.U32 R2, R6, UR14, RZ ;  /* 0x0000000e06027c25 */ /* 0x000fc8000f8e00ff */
[----:B------:R-:W-:Y:S01]  /*0390*/  IMAD R11, R6, UR15, R9 ;  /* 0x0000000f060b7c24 */ /* 0x000fe2000f8e0209 */
[----:B------:R-:W-:-:S04]  /*03a0*/  IADD3 R9, P1, PT, R2, UR12, RZ ;  /* 0x0000000c02097c10 */ /* 0x000fc8000ff3e0ff */
[----:B------:R-:W-:Y:S02]  /*03b0*/  IADD3 R11, PT, PT, R3, R11, RZ ;  /* 0x0000000b030b7210 */ /* 0x000fe40007ffe0ff */
[----:B------:R-:W-:Y:S02]  /*03c0*/  ISETP.GE.U32.AND P0, PT, R14, R9, PT ;  /* 0x000000090e00720c */ /* 0x000fe40003f06070 */
[----:B------:R-:W-:Y:S02]  /*03d0*/  IADD3.X R3, PT, PT, R11, UR13, RZ, P1, !PT ;  /* 0x0000000d0b037c10 */ /* 0x000fe40008ffe4ff */
[----:B------:R-:W-:Y:S02]  /*03e0*/  ISETP.GT.U32.AND P1, PT, R2, R14, PT ;  /* 0x0000000e0200720c */ /* 0x000fe40003f24070 */
[----:B------:R-:W-:-:S04]  /*03f0*/  ISETP.GE.AND.EX P0, PT, R15, R3, PT, P0 ;  /* 0x000000030f00720c */ /* 0x000fc80003f06300 */
[----:B------:R-:W-:-:S04]  /*0400*/  ISETP.GT.OR.EX P0, PT, R11, R15, P0, P1 ;  /* 0x0000000f0b00720c */ /* 0x000fc80000704710 */
[----:B------:R-:W-:Y:S02]  /*0410*/  SEL R3, RZ, 0x1, !P0 ;  /* 0x00000001ff037807 */ /* 0x000fe40004000000 */
[----:B------:R-:W-:Y:S02]  /*0420*/  ISETP.NE.U32.AND P0, PT, R0, RZ, PT ;  /* 0x000000ff0000720c */ /* 0x000fe40003f05070 */
[----:B------:R-:W-:-:S05]  /*0430*/  IADD3 R0, P1, PT, R6, R3, RZ ;  /* 0x0000000306007210 */ /* 0x000fca0007f3e0ff */
[----:B------:R-:W-:-:S06]  /*0440*/  IMAD.X R2, RZ, RZ, R7, P1 ;  /* 0x000000ffff027224 */ /* 0x000fcc00008e0607 */
[----:B------:R-:W-:Y:S05]  /*0450*/  @P0 BRA `(.L_x_5) ;  /* 0x0000000000500947 */ /* 0x000fea0003800000 */
[----:B------:R-:W0:Y:S01]  /*0460*/  I2F.U32.RP R4, UR14 ;  /* 0x0000000e00047d06 */ /* 0x000e220008209000 */
[----:B------:R-:W-:Y:S02]  /*0470*/  MOV R6, RZ ;  /* 0x000000ff00067202 */ /* 0x000fe40000000f00 */
[----:B------:R-:W-:-:S05]  /*0480*/  ISETP.NE.U32.AND P2, PT, RZ, UR14, PT ;  /* 0x0000000eff007c0c */ /* 0x000fca000bf45070 */
[----:B0-----:R-:W0:Y:S02]  /*0490*/  MUFU.RCP R4, R4 ;  /* 0x0000000400047308 */ /* 0x001e240000001000 */
[----:B0-----:R-:W-:-:S06]  /*04a0*/  IADD3 R7, PT, PT, R4, 0xffffffe, RZ ;  /* 0x0ffffffe04077810 */ /* 0x001fcc0007ffe0ff */
[----:B------:R-:W0:Y:S02]  /*04b0*/  F2I.FTZ.U32.TRUNC.NTZ R7, R7 ;  /* 0x0000000700077305 */ /* 0x000e24000021f000 */
[----:B0-----:R-:W-:-:S04]  /*04c0*/  IMAD.MOV R3, RZ, RZ, -R7 ;  /* 0x000000ffff037224 */ /* 0x001fc800078e0a07 */
        /* <DEDUP_REMOVED lines=13> */
.L_x_5:
[----:B------:R-:W-:Y:S01]  /*05a0*/  MOV R10, R14 ;  /* 0x0000000e000a7202 */ /* 0x000fe20000000f00 */
[----:B------:R-:W-:Y:S01]  /*05b0*/  IMAD.MOV.U32 R3, RZ, RZ, R15 ;  /* 0x000000ffff037224 */ /* 0x000fe200078e000f */
[----:B------:R-:W-:-:S07]  /*05c0*/  MOV R4, 0x5e0 ;  /* 0x000005e000047802 */ /* 0x000fce0000000f00 */
[----:B------:R-:W-:Y:S05]  /*05d0*/  CALL.REL.NOINC `($__internal_0_$__cuda_sm20_div_s64) ;  /* 0x000002bc00787944 */ /* 0x000fea0003c00000 */
.L_x_6:
[----:B------:R-:W0:Y:S01]  /*05e0*/  LDCU.64 UR6, c[0x0][0x610] ;  /* 0x0000c200ff0677ac */ /* 0x000e220008000a00 */
[----:B------:R-:W-:Y:S01]  /*05f0*/  BSSY.RECONVERGENT B1, `(.L_x_7) ;  /* 0x00001b3000017945 */ /* 0x000fe20003800200 */
[----:B0-----:R-:W-:-:S04]  /*0600*/  ISETP.GE.U32.AND P0, PT, R6, UR6, PT ;  /* 0x0000000606007c0c */ /* 0x001fc8000bf06070 */
[----:B------:R-:W-:-:S04]  /*0610*/  ISETP.GE.AND.EX P0, PT, R7, UR7, PT, P0 ;  /* 0x0000000707007c0c */ /* 0x000fc8000bf06300 */
[----:B------:R-:W-:Y:S02]  /*0620*/  SEL R9, R6, UR4, !P0 ;  /* 0x0000000406097c07 */ /* 0x000fe4000c000000 */
[----:B------:R-:W-:Y:S02]  /*0630*/  SEL R11, R7, UR5, !P0 ;  /* 0x00000005070b7c07 */ /* 0x000fe4000c000000 */
[----:B------:R-:W-:-:S04]  /*0640*/  ISETP.GE.U32.AND P0, PT, R9, R0, PT ;  /* 0x000000000900720c */ /* 0x000fc80003f06070 */
[----:B------:R-:W-:-:S13]  /*0650*/  ISETP.GE.AND.EX P0, PT, R11, R2, PT, P0 ;  /* 0x000000020b00720c */ /* 0x000fda0003f06300 */
[----:B------:R-:W-:Y:S05]  /*0660*/  @!P0 BRA `(.L_x_8) ;  /* 0x0000001800ac8947 */ /* 0x000fea0003800000 */
[----:B------:R-:W0:Y:S02]  /*0670*/  LDC.64 R22, c[0x0][0x5e8] ;  /* 0x00017a00ff167b82 */ /* 0x000e240000000a00 */
[----:B0-----:R0:W5:Y:S01]  /*0680*/  LDG.E.U16 R3, desc[UR8][R22.64] ;  /* 0x0000000816037981 */ /* 0x001162000c1e1500 */
[----:B------:R-:W-:Y:S01]  /*0690*/  IADD3 R7, P0, PT, R9, -R0, RZ ;  /* 0x8000000009077210 */ /* 0x000fe20007f1e0ff */
[----:B------:R-:W-:Y:S03]  /*06a0*/  BSSY.RECONVERGENT B2, `(.L_x_9) ;  /* 0x00000f8000027945 */ /* 0x000fe60003800200 */
[----:B------:R-:W-:Y:S02]  /*06b0*/  ISETP.GE.U32.AND P1, PT, R7, 0x7, PT ;  /* 0x000000070700780c */ /* 0x000fe40003f26070 */
[----:B------:R-:W-:Y:S02]  /*06c0*/  IADD3.X R20, PT, PT, R11, ~R2, RZ, P0, !PT ;  /* 0x800000020b147210 */ /* 0x000fe400007fe4ff */
[----:B------:R-:W-:-:S02]  /*06d0*/  IADD3 R4, P2, PT, R7, 0x1, RZ ;  /* 0x0000000107047810 */ /* 0x000fc40007f5e0ff */
[----:B------:R-:W-:Y:S02]  /*06e0*/  ISETP.GE.U32.AND.EX P1, PT, R20, RZ, PT, P1 ;  /* 0x000000ff1400720c */ /* 0x000fe40003f26110 */
[----:B------:R-:W-:Y:S01]  /*06f0*/  LOP3.LUT R6, R4, 0x7, RZ, 0xc0, !PT ;  /* 0x0000000704067812 */ /* 0x000fe200078ec0ff */
[----:B------:R-:W-:-:S03]  /*0700*/  IMAD.X R20, RZ, RZ, R20, P2 ;  /* 0x000000ffff147224 */ /* 0x000fc600010e0614 */
[----:B------:R-:W-:-:S04]  /*0710*/  ISETP.NE.U32.AND P0, PT, R6, RZ, PT ;  /* 0x000000ff0600720c */ /* 0x000fc80003f05070 */
[----:B------:R-:W-:-:S03]  /*0720*/  ISETP.NE.AND.EX P0, PT, RZ, RZ, PT, P0 ;  /* 0x000000ffff00720c */ /* 0x000fc60003f05300 */
[----:B0-----:R-:W-:Y:S10]  /*0730*/  @!P1 BRA `(.L_x_10) ;  /* 0x0000000c00b89947 */ /* 0x001ff40003800000 */
[----:B------:R-:W0:Y:S01]  /*0740*/  LDCU.64 UR6, c[0x0][0x618] ;  /* 0x0000c300ff0677ac */ /* 0x000e220008000a00 */
[----:B------:R-:W1:Y:S01]  /*0750*/  LDC.64 R24, c[0x0][0x620] ;  /* 0x00018800ff187b82 */ /* 0x000e620000000a00 */
[C---:B------:R-:W-:Y:S01]  /*0760*/  IADD3 R40, P1, PT, R0.reuse, 0x2, RZ ;  /* 0x0000000200287810 */ /* 0x040fe20007f3e0ff */
[----:B------:R-:W2:Y:S01]  /*0770*/  LDCU.64 UR14, c[0x0][0x608] ;  /* 0x0000c100ff0e77ac */ /* 0x000ea20008000a00 */
[----:B------:R-:W-:Y:S02]  /*0780*/  IADD3 R29, P4, PT, RZ, -R0, RZ ;  /* 0x80000000ff1d7210 */ /* 0x000fe40007f9e0ff */
[----:B------:R-:W-:Y:S02]  /*0790*/  IADD3 R11, P2, PT, R0, 0x3, RZ ;  /* 0x00000003000b7810 */ /* 0x000fe40007f5e0ff */
[----:B------:R-:W-:Y:S02]  /*07a0*/  IADD3.X R45, PT, PT, RZ, R2, RZ, P1, !PT ;  /* 0x00000002ff2d7210 */ /* 0x000fe40000ffe4ff */
[----:B------:R-:W-:Y:S01]  /*07b0*/  IADD3 R26, P1, PT, RZ, -R40, RZ ;  /* 0x80000028ff1a7210 */ /* 0x000fe20007f3e0ff */
[----:B------:R-:W-:Y:S01]  /*07c0*/  IMAD.X R44, RZ, RZ, R2, P2 ;  /* 0x000000ffff2c7224 */ /* 0x000fe200010e0602 */
[----:B------:R-:W-:-:S02]  /*07d0*/  IADD3.X R10, PT, PT, RZ, ~R2, RZ, P4, !PT ;  /* 0x80000002ff0a7210 */ /* 0x000fc400027fe4ff */
[----:B------:R-:W-:Y:S02]  /*07e0*/  IADD3 R17, P3, PT, RZ, -R11, RZ ;  /* 0x8000000bff117210 */ /* 0x000fe40007f7e0ff */
[----:B------:R-:W-:Y:S01]  /*07f0*/  IADD3 R38, P6, PT, R0, 0x5, RZ ;  /* 0x0000000500267810 */ /* 0x000fe20007fde0ff */
[----:B0-----:R-:W-:Y:S01]  /*0800*/  IMAD R7, R2, UR6, RZ ;  /* 0x0000000602077c24 */ /* 0x001fe2000f8e02ff */
[----:B------:R-:W-:Y:S02]  /*0810*/  USHF.L.U32 UR12, UR6, 0x4, URZ ;  /* 0x00000004060c7899 */ /* 0x000fe400080006ff */
[C---:B------:R-:W-:Y:S01]  /*0820*/  IMAD.WIDE.U32 R8, R0.reuse, UR6, RZ ;  /* 0x0000000600087c25 */ /* 0x040fe2000f8e00ff */
[----:B------:R-:W-:-:S03]  /*0830*/  IADD3 R37, P4, PT, R0, 0x6, RZ ;  /* 0x0000000600257810 */ /* 0x000fc60007f9e0ff */
[----:B------:R-:W-:Y:S01]  /*0840*/  IMAD R7, R0, UR7, R7 ;  /* 0x0000000700077c24 */ /* 0x000fe2000f8e0207 */
[C---:B------:R-:W-:Y:S01]  /*0850*/  IADD3 R36, P2, PT, R8.reuse, UR6, RZ ;  /* 0x0000000608247c10 */ /* 0x040fe2000ff5e0ff */
[----:B------:R-:W-:Y:S02]  /*0860*/  IMAD.SHL.U32 R19, R8, 0x2, RZ ;  /* 0x0000000208137824 */ /* 0x000fe400078e00ff */
[----:B------:R-:W-:Y:S01]  /*0870*/  IMAD.IADD R18, R9, 0x1, R7 ;  /* 0x0000000109127824 */ /* 0x000fe200078e0207 */
[----:B------:R-:W-:-:S04]  /*0880*/  IADD3.X R7, PT, PT, RZ, ~R45, RZ, P1, !PT ;  /* 0x8000002dff077210 */ /* 0x000fc80000ffe4ff */
[----:B------:R-:W-:Y:S01]  /*0890*/  SHF.L.U64.HI R9, R8, 0x1, R18 ;  /* 0x0000000108097819 */ /* 0x000fe20000010212 */
[----:B--2---:R-:W-:Y:S01]  /*08a0*/  IMAD R8, R10, UR14, RZ ;  /* 0x0000000e0a087c24 */ /* 0x004fe2000f8e02ff */
[----:B------:R-:W-:Y:S01]  /*08b0*/  IADD3.X R10, PT, PT, RZ, ~R44, RZ, P3, !PT ;  /* 0x8000002cff0a7210 */ /* 0x000fe20001ffe4ff */
[----:B------:R-:W-:Y:S01]  /*08c0*/  IMAD R7, R7, UR14, RZ ;  /* 0x0000000e07077c24 */ /* 0x000fe2000f8e02ff */
[----:B------:R-:W-:Y:S01]  /*08d0*/  IADD3.X R18, PT, PT, R18, UR7, RZ, P2, !PT ;  /* 0x0000000712127c10 */ /* 0x000fe200097fe4ff */
[C---:B------:R-:W-:Y:S02]  /*08e0*/  IMAD R13, R29.reuse, UR15, R8 ;  /* 0x0000000f1d0d7c24 */ /* 0x040fe4000f8e0208 */
[----:B------:R-:W-:-:S04]  /*08f0*/  IMAD.WIDE.U32 R28, R29, UR14, R14 ;  /* 0x0000000e1d1c7c25 */ /* 0x000fc8000f8e000e */
[----:B------:R-:W-:Y:S02]  /*0900*/  IMAD R10, R10, UR14, RZ ;  /* 0x0000000e0a0a7c24 */ /* 0x000fe4000f8e02ff */
[C---:B------:R-:W-:Y:S02]  /*0910*/  IMAD R21, R26.reuse, UR15, R7 ;  /* 0x0000000f1a157c24 */ /* 0x040fe4000f8e0207 */
[----:B------:R-:W-:Y:S02]  /*0920*/  IMAD.IADD R7, R29, 0x1, R13 ;  /* 0x000000011d077824 */ /* 0x000fe400078e020d */
[----:B------:R-:W-:-:S04]  /*0930*/  IMAD.WIDE.U32 R26, R26, UR14, R14 ;  /* 0x0000000e1a1a7c25 */ /* 0x000fc8000f8e000e */
[----:B------:R-:W-:Y:S01]  /*0940*/  IMAD R29, R17, UR15, R10 ;  /* 0x0000000f111d7c24 */ /* 0x000fe2000f8e020a */
[----:B------:R-:W-:Y:S01]  /*0950*/  IADD3 R21, PT, PT, R27, R21, RZ ;  /* 0x000000151b157210 */ /* 0x000fe20007ffe0ff */
[----:B------:R-:W-:-:S04]  /*0960*/  IMAD.WIDE.U32 R16, R17, UR14, R14 ;  /* 0x0000000e11107c25 */ /* 0x000fc8000f8e000e */
[-C--:B-1----:R-:W-:Y:S02]  /*0970*/  IMAD R7, R7, R24.reuse, RZ ;  /* 0x0000001807077224 */ /* 0x082fe400078e02ff */
[----:B------:R-:W-:Y:S02]  /*0980*/  IMAD.IADD R17, R17, 0x1, R29 ;  /* 0x0000000111117824 */ /* 0x000fe400078e021d */
[----:B------:R-:W-:Y:S02]  /*0990*/  IMAD R33, R28, R25, R7 ;  /* 0x000000191c217224 */ /* 0x000fe400078e0207 */
[----:B------:R-:W-:Y:S02]  /*09a0*/  IMAD R8, R24, UR15, RZ ;  /* 0x0000000f18087c24 */ /* 0x000fe4000f8e02ff */
[----:B------:R-:W-:-:S04]  /*09b0*/  IMAD.WIDE.U32 R28, R28, R24, RZ ;  /* 0x000000181c1c7225 */ /* 0x000fc800078e00ff */
[-C--:B------:R-:W-:Y:S02]  /*09c0*/  IMAD R21, R21, R24.reuse, RZ ;  /* 0x0000001815157224 */ /* 0x080fe400078e02ff */
[----:B------:R-:W-:Y:S01]  /*09d0*/  IMAD R31, R25, UR14, R8 ;  /* 0x0000000e191f7c24 */ /* 0x000fe2000f8e0208 */
[----:B------:R-:W-:Y:S01]  /*09e0*/  LEA R8, P3, R28, R19, 0x1 ;  /* 0x000000131c087211 */ /* 0x000fe200078608ff */
[----:B------:R-:W-:Y:S02]  /*09f0*/  IMAD R17, R17, R24, RZ ;  /* 0x0000001811117224 */ /* 0x000fe400078e02ff */
[----:B------:R-:W-:Y:S02]  /*0a00*/  IMAD.IADD R10, R29, 0x1, R33 ;  /* 0x000000011d0a7824 */ /* 0x000fe400078e0221 */
[----:B------:R-:W-:-:S03]  /*0a10*/  IMAD.WIDE.U32 R12, R24, UR14, RZ ;  /* 0x0000000e180c7c25 */ /* 0x000fc6000f8e00ff */
[----:B------:R-:W-:Y:S01]  /*0a20*/  LEA.HI.X R9, R28, R9, R10, 0x1, P3 ;  /* 0x000000091c097211 */ /* 0x000fe200018f0c0a */
[----:B------:R-:W-:Y:S01]  /*0a30*/  IMAD R43, R26, R25, R21 ;  /* 0x000000191a2b7224 */ /* 0x000fe200078e0215 */
[----:B------:R-:W-:Y:S01]  /*0a40*/  IADD3 R10, P3, PT, R0, 0x4, RZ ;  /* 0x00000004000a7810 */ /* 0x000fe20007f7e0ff */
[----:B------:R-:W-:Y:S01]  /*0a50*/  IMAD.WIDE.U32 R26, R26, R24, RZ ;  /* 0x000000181a1a7225 */ /* 0x000fe200078e00ff */
[----:B------:R-:W-:Y:S02]  /*0a60*/  IADD3 R21, PT, PT, R13, R31, RZ ;  /* 0x0000001f0d157210 */ /* 0x000fe40007ffe0ff */
[----:B------:R-:W-:Y:S01]  /*0a70*/  IADD3.X R42, PT, PT, RZ, R2, RZ, P3, !PT ;  /* 0x00000002ff2a7210 */ /* 0x000fe20001ffe4ff */
[C---:B------:R-:W-:Y:S01]  /*0a80*/  IMAD R41, R16.reuse, R25, R17 ;  /* 0x0000001910297224 */ /* 0x040fe200078e0211 */
[----:B------:R-:W-:Y:S01]  /*0a90*/  IADD3 R43, PT, PT, R27, R43, RZ ;  /* 0x0000002b1b2b7210 */ /* 0x000fe20007ffe0ff */
[----:B------:R-:W-:Y:S01]  /*0aa0*/  IMAD.WIDE.U32 R16, R16, R24, RZ ;  /* 0x0000001810107225 */ /* 0x000fe200078e00ff */
[----:B------:R-:W-:-:S02]  /*0ab0*/  IADD3 R35, P5, PT, RZ, -R10, RZ ;  /* 0x8000000aff237210 */ /* 0x000fc40007fbe0ff */
[----:B------:R-:W-:Y:S01]  /*0ac0*/  LEA R7, P1, -R12, UR12, 0x4 ;  /* 0x0000000c0c077c11 */ /* 0x000fe2000f8221ff */
[----:B------:R-:W-:Y:S01]  /*0ad0*/  IMAD.SHL.U32 R13, R16, 0x2, RZ ;  /* 0x00000002100d7824 */ /* 0x000fe200078e00ff */
[----:B------:R-:W-:Y:S01]  /*0ae0*/  IADD3 R41, PT, PT, R17, R41, RZ ;  /* 0x0000002911297210 */ /* 0x000fe20007ffe0ff */
[--C-:B------:R-:W-:Y:S01]  /*0af0*/  IMAD.X R17, RZ, RZ, R2.reuse, P4 ;  /* 0x000000ffff117224 */ /* 0x100fe200020e0602 */
[----:B------:R-:W-:Y:S01]  /*0b00*/  SHF.L.U64.HI R21, R12, 0x4, R21 ;  /* 0x000000040c157819 */ /* 0x000fe20000010215 */
[C---:B------:R-:W-:Y:S01]  /*0b10*/  IMAD.SHL.U32 R12, R26.reuse, 0x2, RZ ;  /* 0x000000021a0c7824 */ /* 0x040fe200078e00ff */
[----:B------:R-:W-:Y:S01]  /*0b20*/  SHF.L.U64.HI R43, R26, 0x1, R43 ;  /* 0x000000011a2b7819 */ /* 0x000fe2000001022b */
[----:B------:R-:W-:Y:S01]  /*0b30*/  IMAD R44, R44, UR6, RZ ;  /* 0x000000062c2c7c24 */ /* 0x000fe2000f8e02ff */
[----:B------:R-:W-:Y:S01]  /*0b40*/  SHF.L.U64.HI R41, R16, 0x1, R41 ;  /* 0x0000000110297819 */ /* 0x000fe20000010229 */
[----:B------:R-:W-:Y:S01]  /*0b50*/  IMAD.X R16, RZ, RZ, R2, P6 ;  /* 0x000000ffff107224 */ /* 0x000fe200030e0602 */
[----:B------:R-:W-:Y:S01]  /*0b60*/  IADD3.X R26, PT, PT, RZ, ~R42, RZ, P5, !PT ;  /* 0x8000002aff1a7210 */ /* 0x000fe20002ffe4ff */
[----:B------:R-:W-:Y:S01]  /*0b70*/  IMAD R55, R42, UR6, RZ ;  /* 0x000000062a377c24 */ /* 0x000fe2000f8e02ff */
[----:B------:R-:W-:Y:S01]  /*0b80*/  IADD3 R28, P3, PT, RZ, -R38, RZ ;  /* 0x80000026ff1c7210 */ /* 0x000fe20007f7e0ff */
[----:B------:R-:W-:Y:S01]  /*0b90*/  IMAD R53, R11, UR7, R44 ;  /* 0x000000070b357c24 */ /* 0x000fe2000f8e022c */
[----:B------:R-:W-:Y:S01]  /*0ba0*/  IADD3 R19, P5, PT, R0, 0x7, RZ ;  /* 0x0000000700137810 */ /* 0x000fe20007fbe0ff */
[----:B------:R-:W-:Y:S01]  /*0bb0*/  IMAD R26, R26, UR14, RZ ;  /* 0x0000000e1a1a7c24 */ /* 0x000fe2000f8e02ff */
[----:B------:R-:W-:Y:S01]  /*0bc0*/  IADD3.X R27, PT, PT, RZ, ~R16, RZ, P3, !PT ;  /* 0x80000010ff1b7210 */ /* 0x000fe20001ffe4ff */
[----:B------:R-:W-:Y:S01]  /*0bd0*/  IMAD R55, R10, UR7, R55 ;  /* 0x000000070a377c24 */ /* 0x000fe2000f8e0237 */
[----:B------:R-:W-:Y:S01]  /*0be0*/  IADD3 R31, P4, PT, RZ, -R37, RZ ;  /* 0x80000025ff1f7210 */ /* 0x000fe20007f9e0ff */
[C---:B------:R-:W-:Y:S01]  /*0bf0*/  IMAD R47, R35.reuse, UR15, R26 ;  /* 0x0000000f232f7c24 */ /* 0x040fe2000f8e021a */
[----:B------:R-:W-:Y:S01]  /*0c00*/  IADD3 R33, P3, PT, RZ, -R19, RZ ;  /* 0x80000013ff217210 */ /* 0x000fe20007f7e0ff */
[----:B------:R-:W-:Y:S01]  /*0c10*/  IMAD.WIDE.U32 R34, R35, UR14, R14 ;  /* 0x0000000e23227c25 */ /* 0x000fe2000f8e000e */
[----:B------:R-:W-:Y:S01]  /*0c20*/  IADD3.X R30, PT, PT, RZ, ~R17, RZ, P4, !PT ;  /* 0x80000011ff1e7210 */ /* 0x000fe200027fe4ff */
[----:B------:R-:W0:Y:S02]  /*0c30*/  LDCU.64 UR12, c[0x0][0x5f0] ;  /* 0x0000be00ff0c77ac */ /* 0x000e240008000a00 */
[----:B------:R-:W-:Y:S01]  /*0c40*/  IMAD R27, R27, UR14, RZ ;  /* 0x0000000e1b1b7c24 */ /* 0x000fe2000f8e02ff */
[----:B------:R-:W-:Y:S01]  /*0c50*/  IADD3 R47, PT, PT, R35, R47, RZ ;  /* 0x0000002f232f7210 */ /* 0x000fe20007ffe0ff */
[----:B------:R-:W-:-:S02]  /*0c60*/  IMAD.X R39, RZ, RZ, R2, P5 ;  /* 0x000000ffff277224 */ /* 0x000fc400028e0602 */
[C---:B------:R-:W-:Y:S02]  /*0c70*/  IMAD R51, R28.reuse, UR15, R27 ;  /* 0x0000000f1c337c24 */ /* 0x040fe4000f8e021b */
[----:B------:R-:W-:Y:S02]  /*0c80*/  IMAD.X R32, RZ, RZ, ~R39, P3 ;  /* 0x000000ffff207224 */ /* 0x000fe400018e0e27 */
[----:B------:R-:W-:Y:S02]  /*0c90*/  IMAD.WIDE.U32 R26, R28, UR14, R14 ;  /* 0x0000000e1c1a7c25 */ /* 0x000fe4000f8e000e */
[----:B------:R-:W1:Y:S02]  /*0ca0*/  LDC.64 R28, c[0x0][0x608] ;  /* 0x00018200ff1c7b82 */ /* 0x000e640000000a00 */
[----:B------:R-:W-:Y:S02]  /*0cb0*/  IMAD R30, R30, UR14, RZ ;  /* 0x0000000e1e1e7c24 */ /* 0x000fe4000f8e02ff */
[----:B------:R-:W-:-:S02]  /*0cc0*/  IMAD R32, R32, UR14, RZ ;  /* 0x0000000e20207c24 */ /* 0x000fc4000f8e02ff */
[----:B------:R-:W-:Y:S02]  /*0cd0*/  IMAD R49, R31, UR15, R30 ;  /* 0x0000000f1f317c24 */ /* 0x000fe4000f8e021e */
[----:B------:R-:W-:Y:S02]  /*0ce0*/  IMAD.IADD R35, R27, 0x1, R51 ;  /* 0x000000011b237824 */ /* 0x000fe400078e0233 */
[----:B------:R-:W-:Y:S02]  /*0cf0*/  IMAD R47, R47, R24, RZ ;  /* 0x000000182f2f7224 */ /* 0x000fe400078e02ff */
[----:B------:R-:W-:-:S04]  /*0d00*/  IMAD.WIDE.U32 R30, R31, UR14, R14 ;  /* 0x0000000e1f1e7c25 */ /* 0x000fc8000f8e000e */
[----:B------:R-:W-:Y:S01]  /*0d10*/  IMAD R27, R33, UR15, R32 ;  /* 0x0000000f211b7c24 */ /* 0x000fe2000f8e0220 */
[----:B------:R-:W-:Y:S01]  /*0d20*/  IADD3 R49, PT, PT, R31, R49, RZ ;  /* 0x000000311f317210 */ /* 0x000fe20007ffe0ff */
[----:B------:R-:W-:Y:S02]  /*0d30*/  IMAD R46, R35, R24, RZ ;  /* 0x00000018232e7224 */ /* 0x000fe400078e02ff */
[----:B------:R-:W-:Y:S02]  /*0d40*/  IMAD R47, R34, R25, R47 ;  /* 0x00000019222f7224 */ /* 0x000fe400078e022f */
[----:B------:R-:W-:-:S04]  /*0d50*/  IMAD.WIDE.U32 R32, R33, UR14, R14 ;  /* 0x0000000e21207c25 */ /* 0x000fc8000f8e000e */
[----:B------:R-:W-:-:S04]  /*0d60*/  IMAD.WIDE.U32 R34, R34, R24, RZ ;  /* 0x0000001822227225 */ /* 0x000fc800078e00ff */
[----:B------:R-:W-:Y:S01]  /*0d70*/  IMAD.IADD R31, R33, 0x1, R27 ;  /* 0x00000001211f7824 */ /* 0x000fe200078e021b */
[----:B------:R-:W-:Y:S01]  /*0d80*/  IADD3 R47, PT, PT, R35, R47, RZ ;  /* 0x0000002f232f7210 */ /* 0x000fe20007ffe0ff */
[C---:B------:R-:W-:Y:S02]  /*0d90*/  IMAD R33, R26.reuse, R25, R46 ;  /* 0x000000191a217224 */ /* 0x040fe400078e022e */
[-C--:B------:R-:W-:Y:S02]  /*0da0*/  IMAD R46, R49, R24.reuse, RZ ;  /* 0x00000018312e7224 */ /* 0x080fe400078e02ff */
[----:B------:R-:W-:-:S04]  /*0db0*/  IMAD.WIDE.U32 R26, R26, R24, RZ ;  /* 0x000000181a1a7225 */ /* 0x000fc800078e00ff */
[C---:B------:R-:W-:Y:S01]  /*0dc0*/  IMAD.SHL.U32 R35, R34.reuse, 0x2, RZ ;  /* 0x0000000222237824 */ /* 0x040fe200078e00ff */
[----:B------:R-:W-:Y:S01]  /*0dd0*/  SHF.L.U64.HI R34, R34, 0x1, R47 ;  /* 0x0000000122227819 */ /* 0x000fe2000001022f */
[-C--:B------:R-:W-:Y:S01]  /*0de0*/  IMAD R49, R31, R24.reuse, RZ ;  /* 0x000000181f317224 */ /* 0x080fe200078e02ff */
[----:B------:R-:W-:Y:S01]  /*0df0*/  IADD3 R27, PT, PT, R27, R33, RZ ;  /* 0x000000211b1b7210 */ /* 0x000fe20007ffe0ff */
[C---:B------:R-:W-:Y:S02]  /*0e00*/  IMAD R47, R30.reuse, R25, R46 ;  /* 0x000000191e2f7224 */ /* 0x040fe400078e022e */
[----:B------:R-:W-:Y:S01]  /*0e10*/  IMAD.WIDE.U32 R30, R30, R24, RZ ;  /* 0x000000181e1e7225 */ /* 0x000fe200078e00ff */
[----:B------:R-:W-:-:S03]  /*0e20*/  SHF.L.U64.HI R48, R26, 0x1, R27 ;  /* 0x000000011a307819 */ /* 0x000fc6000001021b */
[C---:B------:R-:W-:Y:S01]  /*0e30*/  IMAD R49, R32.reuse, R25, R49 ;  /* 0x0000001920317224 */ /* 0x040fe200078e0231 */
[----:B------:R-:W-:Y:S01]  /*0e40*/  IADD3 R31, PT, PT, R31, R47, RZ ;  /* 0x0000002f1f1f7210 */ /* 0x000fe20007ffe0ff */
[----:B------:R-:W-:-:S04]  /*0e50*/  IMAD.WIDE.U32 R32, R32, R24, RZ ;  /* 0x0000001820207225 */ /* 0x000fc800078e00ff */
[----:B------:R-:W-:Y:S01]  /*0e60*/  IMAD R51, R45, UR6, RZ ;  /* 0x000000062d337c24 */ /* 0x000fe2000f8e02ff */
[----:B------:R-:W-:Y:S01]  /*0e70*/  IADD3 R27, PT, PT, R33, R49, RZ ;  /* 0x00000031211b7210 */ /* 0x000fe20007ffe0ff */
[----:B-1----:R-:W-:Y:S01]  /*0e80*/  IMAD.WIDE.U32 R28, R0, UR14, R28 ;  /* 0x0000000e001c7c25 */ /* 0x002fe2000f8e001c */
[----:B------:R-:W-:-:S03]  /*0e90*/  SHF.L.U64.HI R49, R30, 0x1, R31 ;  /* 0x000000011e317819 */ /* 0x000fc6000001021f */
[----:B------:R-:W-:Y:S02]  /*0ea0*/  IMAD R31, R2, UR14, RZ ;  /* 0x0000000e021f7c24 */ /* 0x000fe4000f8e02ff */
[----:B------:R-:W-:Y:S02]  /*0eb0*/  IMAD.SHL.U32 R47, R30, 0x2, RZ ;  /* 0x000000021e2f7824 */ /* 0x000fe400078e00ff */
[----:B------:R-:W-:Y:S02]  /*0ec0*/  IMAD R45, R0, UR15, R31 ;  /* 0x0000000f002d7c24 */ /* 0x000fe4000f8e021f */
[C---:B------:R-:W-:Y:S01]  /*0ed0*/  IMAD.SHL.U32 R33, R32.reuse, 0x2, RZ ;  /* 0x0000000220217824 */ /* 0x040fe200078e00ff */
[----:B------:R-:W-:Y:S01]  /*0ee0*/  SHF.L.U64.HI R32, R32, 0x1, R27 ;  /* 0x0000000120207819 */ /* 0x000fe2000001021b */
[----:B------:R-:W-:Y:S01]  /*0ef0*/  IMAD.WIDE.U32 R30, R11, UR6, RZ ;  /* 0x000000060b1e7c25 */ /* 0x000fe2000f8e00ff */
[----:B------:R-:W-:-:S03]  /*0f00*/  IADD3 R45, PT, PT, R29, R45, RZ ;  /* 0x0000002d1d2d7210 */ /* 0x000fc60007ffe0ff */
[----:B------:R-:W-:Y:S01]  /*0f10*/  IMAD.SHL.U32 R46, R26, 0x2, RZ ;  /* 0x000000021a2e7824 */ /* 0x000fe200078e00ff */
[----:B------:R-:W-:Y:S01]  /*0f20*/  IADD3 R29, PT, PT, R31, R53, RZ ;  /* 0x000000351f1d7210 */ /* 0x000fe20007ffe0ff */
[----:B------:R-:W-:-:S04]  /*0f30*/  IMAD.WIDE.U32 R10, R10, UR6, RZ ;  /* 0x000000060a0a7c25 */ /* 0x000fc8000f8e00ff */
[C---:B------:R-:W-:Y:S01]  /*0f40*/  IMAD R51, R40.reuse, UR7, R51 ;  /* 0x0000000728337c24 */ /* 0x040fe2000f8e0233 */
[----:B------:R-:W-:Y:S01]  /*0f50*/  IADD3 R11, PT, PT, R11, R55, RZ ;  /* 0x000000370b0b7210 */ /* 0x000fe20007ffe0ff */
[----:B------:R-:W-:Y:S01]  /*0f60*/  IMAD.WIDE.U32 R26, R40, UR6, RZ ;  /* 0x00000006281a7c25 */ /* 0x000fe2000f8e00ff */
[----:B------:R-:W-:Y:S02]  /*0f70*/  IADD3 R40, P3, PT, R14, -R28, RZ ;  /* 0x8000001c0e287210 */ /* 0x000fe40007f7e0ff */
[----:B------:R-:W-:Y:S01]  /*0f80*/  LEA R35, P5, R10, R35, 0x1 ;  /* 0x000000230a237211 */ /* 0x000fe200078a08ff */
[----:B------:R-:W-:Y:S01]  /*0f90*/  IMAD.IADD R51, R27, 0x1, R51 ;  /* 0x000000011b337824 */ /* 0x000fe200078e0233 */
[----:B------:R-:W-:Y:S01]  /*0fa0*/  LEA R28, P4, R30, R13, 0x1 ;  /* 0x0000000d1e1c7211 */ /* 0x000fe200078808ff */
[----:B------:R-:W-:Y:S01]  /*0fb0*/  IMAD.X R31, R15, 0x1, ~R45, P3 ;  /* 0x000000010f1f7824 */ /* 0x000fe200018e0e2d */
[----:B------:R-:W-:Y:S01]  /*0fc0*/  LEA.HI.X R34, R10, R34, R11, 0x1, P5 ;  /* 0x000000220a227211 */ /* 0x000fe200028f0c0b */
[----:B------:R-:W-:Y:S01]  /*0fd0*/  IMAD R11, R16, UR6, RZ ;  /* 0x00000006100b7c24 */ /* 0x000fe2000f8e02ff */
[----:B------:R-:W-:Y:S01]  /*0fe0*/  LEA R27, P3, R26, R12, 0x1 ;  /* 0x0000000c1a1b7211 */ /* 0x000fe200078608ff */
[----:B------:R-:W-:Y:S01]  /*0ff0*/  IMAD R31, R31, R24, RZ ;  /* 0x000000181f1f7224 */ /* 0x000fe200078e02ff */
[----:B------:R-:W-:Y:S01]  /*1000*/  LEA.HI.X R41, R30, R41, R29, 0x1, P4 ;  /* 0x000000291e297211 */ /* 0x000fe200020f0c1d */
[----:B------:R-:W-:Y:S01]  /*1010*/  IMAD R12, R17, UR6, RZ ;  /* 0x00000006110c7c24 */ /* 0x000fe2000f8e02ff */
[----:B------:R-:W-:Y:S01]  /*1020*/  LEA.HI.X R43, R26, R43, R51, 0x1, P3 ;  /* 0x0000002b1a2b7211 */ /* 0x000fe200018f0c33 */
[----:B------:R-:W-:Y:S01]  /*1030*/  IMAD R17, R38, UR7, R11 ;  /* 0x0000000726117c24 */ /* 0x000fe2000f8e020b */
[----:B0-----:R-:W-:Y:S01]  /*1040*/  MOV R26, UR12 ;  /* 0x0000000c001a7c02 */ /* 0x001fe20008000f00 */
[----:B------:R-:W-:-:S02]  /*1050*/  IMAD R31, R40, R25, R31 ;  /* 0x00000019281f7224 */ /* 0x000fc400078e021f */
[----:B------:R-:W-:-:S04]  /*1060*/  IMAD.WIDE.U32 R10, R38, UR6, RZ ;  /* 0x00000006260a7c25 */ /* 0x000fc8000f8e00ff */
[----:B------:R-:W-:Y:S01]  /*1070*/  IMAD R16, R39, UR6, RZ ;  /* 0x0000000627107c24 */ /* 0x000fe2000f8e02ff */
[----:B------:R-:W-:Y:S01]  /*1080*/  LEA R46, P3, R10, R46, 0x1 ;  /* 0x0000002e0a2e7211 */ /* 0x000fe200078608ff */
[----:B------:R-:W-:-:S04]  /*1090*/  IMAD.WIDE.U32 R24, R40, R24, RZ ;  /* 0x0000001828187225 */ /* 0x000fc800078e00ff */
[----:B------:R-:W-:Y:S01]  /*10a0*/  IMAD R29, R37, UR7, R12 ;  /* 0x00000007251d7c24 */ /* 0x000fe2000f8e020c */
[----:B------:R-:W-:Y:S01]  /*10b0*/  IADD3 R25, PT, PT, R25, R31, RZ ;  /* 0x0000001f19197210 */ /* 0x000fe20007ffe0ff */
[----:B------:R-:W-:Y:S01]  /*10c0*/  IMAD.WIDE.U32 R12, R37, UR6, RZ ;  /* 0x00000006250c7c25 */ /* 0x000fe2000f8e00ff */
[----:B------:R-:W-:Y:S02]  /*10d0*/  LOP3.LUT R31, R4, 0xfffffff8, RZ, 0xc0, !PT ;  /* 0xfffffff8041f7812 */ /* 0x000fe400078ec0ff */
[----:B------:R-:W-:Y:S01]  /*10e0*/  SHF.L.U64.HI R25, R24, 0x1, R25 ;  /* 0x0000000118197819 */ /* 0x000fe20000010219 */
[----:B------:R-:W-:Y:S02]  /*10f0*/  IMAD.IADD R11, R11, 0x1, R17 ;  /* 0x000000010b0b7824 */ /* 0x000fe400078e0211 */
[C---:B------:R-:W-:Y:S02]  /*1100*/  IMAD R37, R19.reuse, UR7, R16 ;  /* 0x0000000713257c24 */ /* 0x040fe4000f8e0210 */
[----:B------:R-:W-:Y:S01]  /*1110*/  IMAD.WIDE.U32 R16, R19, UR6, RZ ;  /* 0x0000000613107c25 */ /* 0x000fe2000f8e00ff */
[----:B------:R-:W-:Y:S01]  /*1120*/  LEA.HI.X R48, R10, R48, R11, 0x1, P3 ;  /* 0x000000300a307211 */ /* 0x000fe200018f0c0b */
[----:B------:R-:W-:Y:S01]  /*1130*/  USHF.L.U64.HI UR6, UR6, 0x4, UR7 ;  /* 0x0000000406067899 */ /* 0x000fe20008010207 */
[----:B------:R-:W-:Y:S01]  /*1140*/  IADD3 R10, PT, PT, R13, R29, RZ ;  /* 0x0000001d0d0a7210 */ /* 0x000fe20007ffe0ff */
[----:B------:R-:W-:Y:S01]  /*1150*/  IMAD.SHL.U32 R19, R24, 0x2, RZ ;  /* 0x0000000218137824 */ /* 0x000fe200078e00ff */
[----:B------:R-:W-:Y:S01]  /*1160*/  LEA R47, P3, R12, R47, 0x1 ;  /* 0x0000002f0c2f7211 */ /* 0x000fe200078608ff */
[----:B------:R-:W-:Y:S01]  /*1170*/  IMAD.IADD R11, R17, 0x1, R37 ;  /* 0x00000001110b7824 */ /* 0x000fe200078e0225 */
[----:B------:R-:W-:Y:S01]  /*1180*/  LEA R33, P4, R16, R33, 0x1 ;  /* 0x0000002110217211 */ /* 0x000fe200078808ff */
[----:B------:R-:W-:Y:S01]  /*1190*/  IMAD.U32 R30, RZ, RZ, UR13 ;  /* 0x0000000dff1e7e24 */ /* 0x000fe2000f8e00ff */
[----:B------:R-:W-:-:S02]  /*11a0*/  LEA R24, P2, R36, R19, 0x1 ;  /* 0x0000001324187211 */ /* 0x000fc400078408ff */
[----:B------:R-:W-:Y:S02]  /*11b0*/  LEA.HI.X R49, R12, R49, R10, 0x1, P3 ;  /* 0x000000310c317211 */ /* 0x000fe400018f0c0a */
[----:B------:R-:W-:Y:S02]  /*11c0*/  LEA.HI.X R32, R16, R32, R11, 0x1, P4 ;  /* 0x0000002010207211 */ /* 0x000fe400020f0c0b */
[----:B------:R-:W-:Y:S02]  /*11d0*/  LEA.HI.X R25, R36, R25, R18, 0x1, P2 ;  /* 0x0000001924197211 */ /* 0x000fe400010f0c12 */
[----:B------:R-:W-:Y:S02]  /*11e0*/  MOV R29, R20 ;  /* 0x00000014001d7202 */ /* 0x000fe40000000f00 */
[----:B------:R-:W-:-:S07]  /*11f0*/  IADD3.X R37, PT, PT, ~R21, UR6, RZ, P1, !PT ;  /* 0x0000000615257c10 */ /* 0x000fce0008ffe5ff */
.L_x_11:
[----:B------:R-:W-:-:S05]  /*1200*/  IADD3 R10, P1, PT, R26, R8, RZ ;  /* 0x000000081a0a7210 */ /* 0x000fca0007f3e0ff */
[----:B------:R-:W-:-:S05]  /*1210*/  IMAD.X R11, R30, 0x1, R9, P1 ;  /* 0x000000011e0b7824 */ /* 0x000fca00008e0609 */
[----:B------:R0:W2:Y:S01]  /*1220*/  LDG.E.U16 R36, desc[UR8][R10.64] ;  /* 0x000000080a247981 */ /* 0x0000a2000c1e1500 */
[----:B------:R-:W-:-:S04]  /*1230*/  IADD3 R12, P1, PT, R26, R24, RZ ;  /* 0x000000181a0c7210 */ /* 0x000fc80007f3e0ff */
[----:B------:R-:W-:-:S05]  /*1240*/  IADD3.X R13, PT, PT, R30, R25, RZ, P1, !PT ;  /* 0x000000191e0d7210 */ /* 0x000fca0000ffe4ff */
[----:B------:R1:W3:Y:S01]  /*1250*/  LDG.E.U16 R38, desc[UR8][R12.64] ;  /* 0x000000080c267981 */ /* 0x0002e2000c1e1500 */
[----:B------:R-:W-:-:S05]  /*1260*/  IADD3 R16, P1, PT, R26, R27, RZ ;  /* 0x0000001b1a107210 */ /* 0x000fca0007f3e0ff */
[----:B------:R-:W-:-:S05]  /*1270*/  IMAD.X R17, R30, 0x1, R43, P1 ;  /* 0x000000011e117824 */ /* 0x000fca00008e062b */
[----:B------:R4:W3:Y:S01]  /*1280*/  LDG.E.U16 R39, desc[UR8][R16.64] ;  /* 0x0000000810277981 */ /* 0x0008e2000c1e1500 */
[----:B------:R-:W-:-:S04]  /*1290*/  IADD3 R18, P1, PT, R26, R28, RZ ;  /* 0x0000001c1a127210 */ /* 0x000fc80007f3e0ff */
[----:B------:R-:W-:-:S05]  /*12a0*/  IADD3.X R19, PT, PT, R30, R41, RZ, P1, !PT ;  /* 0x000000291e137210 */ /* 0x000fca0000ffe4ff */
[----:B------:R-:W3:Y:S01]  /*12b0*/  LDG.E.U16 R18, desc[UR8][R18.64] ;  /* 0x0000000812127981 */ /* 0x000ee2000c1e1500 */
[----:B------:R-:W-:-:S05]  /*12c0*/  IADD3 R20, P1, PT, R26, R35, RZ ;  /* 0x000000231a147210 */ /* 0x000fca0007f3e0ff */
[----:B------:R-:W-:-:S05]  /*12d0*/  IMAD.X R21, R30, 0x1, R34, P1 ;  /* 0x000000011e157824 */ /* 0x000fca00008e0622 */
[----:B------:R-:W3:Y:S01]  /*12e0*/  LDG.E.U16 R20, desc[UR8][R20.64] ;  /* 0x0000000814147981 */ /* 0x000ee2000c1e1500 */
[----:B0-----:R-:W-:-:S04]  /*12f0*/  IADD3 R10, P1, PT, R26, R46, RZ ;  /* 0x0000002e1a0a7210 */ /* 0x001fc80007f3e0ff */
[----:B------:R-:W-:-:S05]  /*1300*/  IADD3.X R11, PT, PT, R30, R48, RZ, P1, !PT ;  /* 0x000000301e0b7210 */ /* 0x000fca0000ffe4ff */
[----:B------:R0:W3:Y:S01]  /*1310*/  LDG.E.U16 R10, desc[UR8][R10.64] ;  /* 0x000000080a0a7981 */ /* 0x0000e2000c1e1500 */
[----:B-1----:R-:W-:-:S05]  /*1320*/  IADD3 R12, P1, PT, R26, R47, RZ ;  /* 0x0000002f1a0c7210 */ /* 0x002fca0007f3e0ff */
[----:B------:R-:W-:-:S05]  /*1330*/  IMAD.X R13, R30, 0x1, R49, P1 ;  /* 0x000000011e0d7824 */ /* 0x000fca00008e0631 */
[----:B------:R1:W3:Y:S01]  /*1340*/  LDG.E.U16 R12, desc[UR8][R12.64] ;  /* 0x000000080c0c7981 */ /* 0x0002e2000c1e1500 */
[----:B----4-:R-:W-:-:S04]  /*1350*/  IADD3 R16, P1, PT, R26, R33, RZ ;  /* 0x000000211a107210 */ /* 0x010fc80007f3e0ff */
[----:B------:R-:W-:-:S05]  /*1360*/  IADD3.X R17, PT, PT, R30, R32, RZ, P1, !PT ;  /* 0x000000201e117210 */ /* 0x000fca0000ffe4ff */
[----:B------:R4:W4:Y:S01]  /*1370*/  LDG.E.U16 R16, desc[UR8][R16.64] ;  /* 0x0000000810107981 */ /* 0x000922000c1e1500 */
[----:B-----5:R-:W-:Y:S01]  /*1380*/  IMAD.U32 R3, R3, 0x10000, RZ ;  /* 0x0001000003037824 */ /* 0x020fe200078e00ff */
[----:B------:R-:W-:Y:S02]  /*1390*/  IADD3 R31, P1, PT, R31, -0x8, RZ ;  /* 0xfffffff81f1f7810 */ /* 0x000fe40007f3e0ff */
[----:B------:R-:W-:Y:S02]  /*13a0*/  IADD3 R0, P2, PT, R0, 0x8, RZ ;  /* 0x0000000800007810 */ /* 0x000fe40007f5e0ff */
[----:B------:R-:W-:Y:S02]  /*13b0*/  IADD3.X R29, PT, PT, R29, -0x1, RZ, P1, !PT ;  /* 0xffffffff1d1d7810 */ /* 0x000fe40000ffe4ff */
[----:B------:R-:W-:Y:S01]  /*13c0*/  ISETP.NE.U32.AND P1, PT, R31, RZ, PT ;  /* 0x000000ff1f00720c */ /* 0x000fe20003f25070 */
[----:B------:R-:W-:Y:S01]  /*13d0*/  IMAD.X R2, RZ, RZ, R2, P2 ;  /* 0x000000ffff027224 */ /* 0x000fe200010e0602 */
[----:B------:R-:W-:-:S02]  /*13e0*/  IADD3 R26, P3, PT, R26, R7, RZ ;  /* 0x000000071a1a7210 */ /* 0x000fc40007f7e0ff */
[----:B------:R-:W-:Y:S02]  /*13f0*/  ISETP.NE.AND.EX P1, PT, R29, RZ, PT, P1 ;  /* 0x000000ff1d00720c */ /* 0x000fe40003f25310 */
[----:B------:R-:W-:Y:S02]  /*1400*/  IADD3.X R30, PT, PT, R30, R37, RZ, P3, !PT ;  /* 0x000000251e1e7210 */ /* 0x000fe40001ffe4ff */
[----:B--2---:R-:W-:-:S05]  /*1410*/  SHF.L.U32 R36, R36, 0x10, RZ ;  /* 0x0000001024247819 */ /* 0x004fca00000006ff */
[----:B------:R-:W-:Y:S01]  /*1420*/  FADD.FTZ R3, R3, R36 ;  /* 0x0000002403037221 */ /* 0x000fe20000010000 */
[----:B---3--:R-:W-:-:S05]  /*1430*/  IMAD.U32 R38, R38, 0x10000, RZ ;  /* 0x0001000026267824 */ /* 0x008fca00078e00ff */
[----:B------:R-:W0:Y:S01]  /*1440*/  F2F.BF16.F32 R3, R3 ;  /* 0x0000000300037304 */ /* 0x000e220000202000 */
[----:B------:R-:W-:Y:S01]  /*1450*/  IMAD.U32 R36, R39, 0x10000, RZ ;  /* 0x0001000027247824 */ /* 0x000fe200078e00ff */
[----:B0-----:R-:W-:-:S05]  /*1460*/  SHF.L.U32 R11, R3, 0x10, RZ ;  /* 0x00000010030b7819 */ /* 0x001fca00000006ff */
[----:B------:R-:W-:Y:S01]  /*1470*/  FADD.FTZ R11, R11, R38 ;  /* 0x000000260b0b7221 */ /* 0x000fe20000010000 */
[----:B------:R-:W-:-:S05]  /*1480*/  IMAD.U32 R18, R18, 0x10000, RZ ;  /* 0x0001000012127824 */ /* 0x000fca00078e00ff */
[----:B------:R-:W1:Y:S01]  /*1490*/  F2F.BF16.F32 R11, R11 ;  /* 0x0000000b000b7304 */ /* 0x000e620000202000 */
[----:B------:R-:W-:Y:S01]  /*14a0*/  IMAD.U32 R20, R20, 0x10000, RZ ;  /* 0x0001000014147824 */ /* 0x000fe200078e00ff */
[----:B-1----:R-:W-:Y:S01]  /*14b0*/  SHF.L.U32 R13, R11, 0x10, RZ ;  /* 0x000000100b0d7819 */ /* 0x002fe200000006ff */
[----:B------:R-:W-:-:S04]  /*14c0*/  IMAD.U32 R11, R10, 0x10000, RZ ;  /* 0x000100000a0b7824 */ /* 0x000fc800078e00ff */
[----:B------:R-:W-:-:S06]  /*14d0*/  FADD.FTZ R13, R13, R36 ;  /* 0x000000240d0d7221 */ /* 0x000fcc0000010000 */
[----:B------:R-:W4:Y:S01]  /*14e0*/  F2F.BF16.F32 R13, R13 ;  /* 0x0000000d000d7304 */ /* 0x000f220000202000 */
[----:B------:R-:W-:Y:S01]  /*14f0*/  IMAD.U32 R12, R12, 0x10000, RZ ;  /* 0x000100000c0c7824 */ /* 0x000fe200078e00ff */
[----:B----4-:R-:W-:Y:S01]  /*1500*/  SHF.L.U32 R17, R13, 0x10, RZ ;  /* 0x000000100d117819 */ /* 0x010fe200000006ff */
[----:B------:R-:W-:-:S04]  /*1510*/  IMAD.U32 R13, R16, 0x10000, RZ ;  /* 0x00010000100d7824 */ /* 0x000fc800078e00ff */
[----:B------:R-:W-:-:S06]  /*1520*/  FADD.FTZ R17, R17, R18 ;  /* 0x0000001211117221 */ /* 0x000fcc0000010000 */
[----:B------:R-:W0:Y:S02]  /*1530*/  F2F.BF16.F32 R17, R17 ;  /* 0x0000001100117304 */ /* 0x000e240000202000 */
[----:B0-----:R-:W-:-:S05]  /*1540*/  SHF.L.U32 R3, R17, 0x10, RZ ;  /* 0x0000001011037819 */ /* 0x001fca00000006ff */
        /* <DEDUP_REMOVED lines=9> */
[----:B------:R-:W-:-:S05]  /*15e0*/  FADD.FTZ R12, R12, R13 ;  /* 0x0000000d0c0c7221 */ /* 0x000fca0000010000 */
[----:B------:R-:W-:-:S04]  /*15f0*/  F2FP.BF16.F32.PACK_AB R12, RZ, R12 ;  /* 0x0000000cff0c723e */ /* 0x000fc800000010ff */
[----:B------:R-:W-:Y:S01]  /*1600*/  PRMT R3, R12, 0x7610, R3 ;  /* 0x000076100c037816 */ /* 0x000fe20000000003 */
[----:B------:R-:W-:Y:S06]  /*1610*/  @P1 BRA `(.L_x_11) ;  /* 0xfffffff800f81947 */ /* 0x000fec000383ffff */
.L_x_10:
[----:B------:R-:W-:Y:S05]  /*1620*/  BSYNC.RECONVERGENT B2 ;  /* 0x0000000000027941 */ /* 0x000fea0003800200 */
.L_x_9:
[----:B------:R-:W-:Y:S04]  /*1630*/  BSSY.RECONVERGENT B2, `(.L_x_12) ;  /* 0x00000ad000027945 */ /* 0x000fe80003800200 */
[----:B------:R-:W-:Y:S05]  /*1640*/  @!P0 BRA `(.L_x_13) ;  /* 0x0000000800ac8947 */ /* 0x000fea0003800000 */
[----:B------:R-:W-:Y:S01]  /*1650*/  ISETP.GE.U32.AND P1, PT, R6, 0x4, PT ;  /* 0x000000040600780c */ /* 0x000fe20003f26070 */
[----:B------:R-:W-:Y:S01]  /*1660*/  BSSY.RECONVERGENT B3, `(.L_x_14) ;  /* 0x0000056000037945 */ /* 0x000fe20003800200 */
[----:B------:R-:W-:Y:S02]  /*1670*/  LOP3.LUT R18, R4, 0x3, RZ, 0xc0, !PT ;  /* 0x0000000304127812 */ /* 0x000fe400078ec0ff */
[----:B------:R-:W-:Y:S02]  /*1680*/  ISETP.GE.U32.AND.EX P1, PT, RZ, RZ, PT, P1 ;  /* 0x000000ffff00720c */ /* 0x000fe40003f26110 */
[----:B------:R-:W-:-:S04]  /*1690*/  ISETP.NE.U32.AND P0, PT, R18, RZ, PT ;  /* 0x000000ff1200720c */ /* 0x000fc80003f05070 */
[----:B------:R-:W-:-:S07]  /*16a0*/  ISETP.NE.AND.EX P0, PT, RZ, RZ, PT, P0 ;  /* 0x000000ffff00720c */ /* 0x000fce0003f05300 */
[----:B------:R-:W-:Y:S06]  /*16b0*/  @!P1 BRA `(.L_x_15) ;  /* 0x0000000400409947 */ /* 0x000fec0003800000 */
[----:B------:R-:W0:Y:S01]  /*16c0*/  LDCU.64 UR12, c[0x0][0x608] ;  /* 0x0000c100ff0c77ac */ /* 0x000e220008000a00 */
[----:B------:R-:W-:Y:S01]  /*16d0*/  IADD3 R13, P1, PT, RZ, -R0, RZ ;  /* 0x80000000ff0d7210 */ /* 0x000fe20007f3e0ff */
[----:B------:R-:W1:Y:S01]  /*16e0*/  LDC.64 R6, c[0x0][0x608] ;  /* 0x00018200ff067b82 */ /* 0x000e620000000a00 */
[----:B------:R-:W2:Y:S03]  /*16f0*/  LDCU.64 UR14, c[0x0][0x618] ;  /* 0x0000c300ff0e77ac */ /* 0x000ea60008000a00 */
[----:B------:R-:W-:Y:S01]  /*1700*/  IMAD.X R8, RZ, RZ, ~R2, P1 ;  /* 0x000000ffff087224 */ /* 0x000fe200008e0e02 */
[----:B------:R-:W3:Y:S01]  /*1710*/  LDCU.64 UR16, c[0x0][0x620] ;  /* 0x0000c400ff1077ac */ /* 0x000ee20008000a00 */
[----:B------:R-:W4:Y:S02]  /*1720*/  LDCU.64 UR6, c[0x0][0x5f0] ;  /* 0x0000be00ff0677ac */ /* 0x000f240008000a00 */
[----:B0-----:R-:W-:-:S02]  /*1730*/  IMAD R8, R8, UR12, RZ ;  /* 0x0000000c08087c24 */ /* 0x001fc4000f8e02ff */
[----:B------:R-:W-:Y:S02]  /*1740*/  IMAD R19, R2, UR12, RZ ;  /* 0x0000000c02137c24 */ /* 0x000fe4000f8e02ff */
[C---:B------:R-:W-:Y:S02]  /*1750*/  IMAD R11, R13.reuse, UR13, R8 ;  /* 0x0000000d0d0b7c24 */ /* 0x040fe4000f8e0208 */
[----:B------:R-:W-:-:S04]  /*1760*/  IMAD.WIDE.U32 R12, R13, UR12, R14 ;  /* 0x0000000c0d0c7c25 */ /* 0x000fc8000f8e000e */
[----:B--2---:R-:W-:Y:S01]  /*1770*/  IMAD R17, R2, UR14, RZ ;  /* 0x0000000e02117c24 */ /* 0x004fe2000f8e02ff */
[----:B------:R-:W-:Y:S01]  /*1780*/  IADD3 R11, PT, PT, R13, R11, RZ ;  /* 0x0000000b0d0b7210 */ /* 0x000fe20007ffe0ff */
[----:B------:R-:W-:-:S04]  /*1790*/  IMAD.WIDE.U32 R8, R0, UR14, RZ ;  /* 0x0000000e00087c25 */ /* 0x000fc8000f8e00ff */
[C---:B------:R-:W-:Y:S02]  /*17a0*/  IMAD R17, R0.reuse, UR15, R17 ;  /* 0x0000000f00117c24 */ /* 0x040fe4000f8e0211 */
[----:B---3--:R-:W-:Y:S02]  /*17b0*/  IMAD R13, R11, UR16, RZ ;  /* 0x000000100b0d7c24 */ /* 0x008fe4000f8e02ff */
[----:B------:R-:W-:Y:S02]  /*17c0*/  IMAD.IADD R9, R9, 0x1, R17 ;  /* 0x0000000109097824 */ /* 0x000fe400078e0211 */
[----:B-1----:R-:W-:-:S04]  /*17d0*/  IMAD.WIDE.U32 R6, R0, UR12, R6 ;  /* 0x0000000c00067c25 */ /* 0x002fc8000f8e0006 */
[----:B------:R-:W-:Y:S01]  /*17e0*/  IMAD R19, R0, UR13, R19 ;  /* 0x0000000d00137c24 */ /* 0x000fe2000f8e0213 */
[----:B------:R-:W-:Y:S01]  /*17f0*/  IADD3 R17, P2, PT, R14, -R6, RZ ;  /* 0x800000060e117210 */ /* 0x000fe20007f5e0ff */
[----:B------:R-:W-:Y:S01]  /*1800*/  IMAD.WIDE.U32 R10, R12, UR16, R8 ;  /* 0x000000100c0a7c25 */ /* 0x000fe2000f8e0008 */
[----:B------:R-:W-:Y:S02]  /*1810*/  IADD3 R8, P3, PT, R8, UR14, RZ ;  /* 0x0000000e08087c10 */ /* 0x000fe4000ff7e0ff */
[----:B------:R-:W-:Y:S01]  /*1820*/  IADD3 R25, PT, PT, R7, R19, RZ ;  /* 0x0000001307197210 */ /* 0x000fe20007ffe0ff */
[----:B------:R-:W-:Y:S01]  /*1830*/  IMAD R13, R12, UR17, R13 ;  /* 0x000000110c0d7c24 */ /* 0x000fe2000f8e020d */
[----:B----4-:R-:W-:Y:S02]  /*1840*/  LEA R12, P1, R10, UR6, 0x1 ;  /* 0x000000060a0c7c11 */ /* 0x010fe4000f8208ff */
[----:B------:R-:W-:Y:S01]  /*1850*/  IADD3.X R9, PT, PT, R9, UR15, RZ, P3, !PT ;  /* 0x0000000f09097c10 */ /* 0x000fe20009ffe4ff */
[----:B------:R-:W-:Y:S01]  /*1860*/  IMAD.IADD R7, R13, 0x1, R11 ;  /* 0x000000010d077824 */ /* 0x000fe200078e020b */
[----:B------:R-:W-:-:S04]  /*1870*/  IADD3.X R11, PT, PT, R15, ~R25, RZ, P2, !PT ;  /* 0x800000190f0b7210 */ /* 0x000fc800017fe4ff */
[----:B------:R-:W-:Y:S01]  /*1880*/  LEA.HI.X R13, R10, UR7, R7, 0x1, P1 ;  /* 0x000000070a0d7c11 */ /* 0x000fe200088f0c07 */
[----:B------:R-:W-:-:S04]  /*1890*/  IMAD R10, R11, UR16, RZ ;  /* 0x000000100b0a7c24 */ /* 0x000fc8000f8e02ff */
[----:B------:R0:W2:Y:S01]  /*18a0*/  LDG.E.U16 R16, desc[UR8][R12.64] ;  /* 0x000000080c107981 */ /* 0x0000a2000c1e1500 */
[C---:B------:R-:W-:Y:S01]  /*18b0*/  IMAD R7, R17.reuse, UR17, R10 ;  /* 0x0000001111077c24 */ /* 0x040fe2000f8e020a */
[----:B------:R-:W-:Y:S01]  /*18c0*/  IADD3 R21, P2, PT, R6, UR12, RZ ;  /* 0x0000000c06157c10 */ /* 0x000fe2000ff5e0ff */
[----:B------:R-:W-:-:S03]  /*18d0*/  IMAD.WIDE.U32 R10, R17, UR16, R8 ;  /* 0x00000010110a7c25 */ /* 0x000fc6000f8e0008 */
[----:B------:R-:W-:Y:S01]  /*18e0*/  IADD3 R19, P3, PT, R14, -R21, RZ ;  /* 0x800000150e137210 */ /* 0x000fe20007f7e0ff */
[----:B------:R-:W-:Y:S01]  /*18f0*/  IMAD.IADD R7, R7, 0x1, R11 ;  /* 0x0000000107077824 */ /* 0x000fe200078e020b */
[C---:B------:R-:W-:Y:S02]  /*1900*/  LEA R6, P1, R10.reuse, UR6, 0x1 ;  /* 0x000000060a067c11 */ /* 0x040fe4000f8208ff */
[----:B------:R-:W-:Y:S02]  /*1910*/  IADD3.X R25, PT, PT, R25, UR13, RZ, P2, !PT ;  /* 0x0000000d19197c10 */ /* 0x000fe400097fe4ff */
[----:B------:R-:W-:Y:S02]  /*1920*/  LEA.HI.X R7, R10, UR7, R7, 0x1, P1 ;  /* 0x000000070a077c11 */ /* 0x000fe400088f0c07 */
[----:B------:R-:W-:Y:S02]  /*1930*/  IADD3 R10, P1, PT, R8, UR14, RZ ;  /* 0x0000000e080a7c10 */ /* 0x000fe4000ff3e0ff */
[----:B------:R-:W-:Y:S01]  /*1940*/  IADD3.X R8, PT, PT, R15, ~R25, RZ, P3, !PT ;  /* 0x800000190f087210 */ /* 0x000fe20001ffe4ff */
[----:B------:R1:W3:Y:S01]  /*1950*/  LDG.E.U16 R17, desc[UR8][R6.64] ;  /* 0x0000000806117981 */ /* 0x0002e2000c1e1500 */
[----:B------:R-:W-:-:S03]  /*1960*/  IADD3.X R11, PT, PT, R9, UR15, RZ, P1, !PT ;  /* 0x0000000f090b7c10 */ /* 0x000fc60008ffe4ff */
[----:B------:R-:W-:-:S04]  /*1970*/  IMAD R8, R8, UR16, RZ ;  /* 0x0000001008087c24 */ /* 0x000fc8000f8e02ff */
[C---:B0-----:R-:W-:Y:S02]  /*1980*/  IMAD R13, R19.reuse, UR17, R8 ;  /* 0x00000011130d7c24 */ /* 0x041fe4000f8e0208 */
[----:B------:R-:W-:-:S04]  /*1990*/  IMAD.WIDE.U32 R8, R19, UR16, R10 ;  /* 0x0000001013087c25 */ /* 0x000fc8000f8e000a */
[----:B------:R-:W-:Y:S01]  /*19a0*/  IMAD.IADD R9, R9, 0x1, R13 ;  /* 0x0000000109097824 */ /* 0x000fe200078e020d */
[----:B------:R-:W-:-:S04]  /*19b0*/  LEA R12, P1, R8, UR6, 0x1 ;  /* 0x00000006080c7c11 */ /* 0x000fc8000f8208ff */
[----:B------:R-:W-:Y:S02]  /*19c0*/  LEA.HI.X R13, R8, UR7, R9, 0x1, P1 ;  /* 0x00000007080d7c11 */ /* 0x000fe400088f0c09 */
[----:B------:R-:W-:Y:S02]  /*19d0*/  IADD3 R19, P1, P2, R14, -UR12, -R21 ;  /* 0x8000000c0e137c10 */ /* 0x000fe4000fa3e815 */
[----:B------:R-:W-:Y:S01]  /*19e0*/  IADD3 R8, P3, PT, R10, UR14, RZ ;  /* 0x0000000e0a087c10 */ /* 0x000fe2000ff7e0ff */
[----:B------:R-:W4:Y:S01]  /*19f0*/  LDG.E.U16 R12, desc[UR8][R12.64] ;  /* 0x000000080c0c7981 */ /* 0x000f22000c1e1500 */
[----:B------:R-:W-:Y:S02]  /*1a00*/  IADD3.X R10, PT, PT, R15, ~UR13, ~R25, P1, P2 ;  /* 0x8000000d0f0a7c10 */ /* 0x000fe40008fe4c19 */
[----:B------:R-:W-:-:S03]  /*1a10*/  IADD3.X R9, PT, PT, R11, UR15, RZ, P3, !PT ;  /* 0x0000000f0b097c10 */ /* 0x000fc60009ffe4ff */
[----:B------:R-:W-:Y:S02]  /*1a20*/  IMAD R10, R10, UR16, RZ ;  /* 0x000000100a0a7c24 */ /* 0x000fe4000f8e02ff */
[----:B-1----:R-:W-:-:S04]  /*1a30*/  IMAD.WIDE.U32 R6, R19, UR16, R8 ;  /* 0x0000001013067c25 */ /* 0x002fc8000f8e0008 */
[----:B------:R-:W-:Y:S01]  /*1a40*/  IMAD R11, R19, UR17, R10 ;  /* 0x00000011130b7c24 */ /* 0x000fe2000f8e020a */
[----:B------:R-:W-:-:S04]  /*1a50*/  LEA R8, P1, R6, UR6, 0x1 ;  /* 0x0000000606087c11 */ /* 0x000fc8000f8208ff */
[----:B------:R-:W-:-:S04]  /*1a60*/  IADD3 R7, PT, PT, R7, R11, RZ ;  /* 0x0000000b07077210 */ /* 0x000fc80007ffe0ff */
[----:B------:R-:W-:-:S05]  /*1a70*/  LEA.HI.X R9, R6, UR7, R7, 0x1, P1 ;  /* 0x0000000706097c11 */ /* 0x000fca00088f0c07 */
[----:B------:R-:W4:Y:S01]  /*1a80*/  LDG.E.U16 R8, desc[UR8][R8.64] ;  /* 0x0000000808087981 */ /* 0x000f22000c1e1500 */
[----:B-----5:R-:W-:Y:S01]  /*1a90*/  IMAD.U32 R3, R3, 0x10000, RZ ;  /* 0x0001000003037824 */ /* 0x020fe200078e00ff */
[----:B------:R-:W-:-:S05]  /*1aa0*/  IADD3 R0, P1, PT, R0, 0x4, RZ ;  /* 0x0000000400007810 */ /* 0x000fca0007f3e0ff */
[----:B------:R-:W-:Y:S01]  /*1ab0*/  IMAD.X R2, RZ, RZ, R2, P1 ;  /* 0x000000ffff027224 */ /* 0x000fe200008e0602 */
[----:B--2---:R-:W-:-:S05]  /*1ac0*/  SHF.L.U32 R16, R16, 0x10, RZ ;  /* 0x0000001010107819 */ /* 0x004fca00000006ff */
[----:B------:R-:W-:-:S06]  /*1ad0*/  FADD.FTZ R3, R3, R16 ;  /* 0x0000001003037221 */ /* 0x000fcc0000010000 */
[----:B------:R-:W0:Y:S01]  /*1ae0*/  F2F.BF16.F32 R3, R3 ;  /* 0x0000000300037304 */ /* 0x000e220000202000 */
[----:B---3--:R-:W-:Y:S01]  /*1af0*/  IMAD.U32 R17, R17, 0x10000, RZ ;  /* 0x0001000011117824 */ /* 0x008fe200078e00ff */
[----:B0-----:R-:W-:-:S05]  /*1b00*/  SHF.L.U32 R6, R3, 0x10, RZ ;  /* 0x0000001003067819 */ /* 0x001fca00000006ff */
[----:B------:R-:W-:-:S06]  /*1b10*/  FADD.FTZ R6, R6, R17 ;  /* 0x0000001106067221 */ /* 0x000fcc0000010000 */
[----:B------:R-:W0:Y:S01]  /*1b20*/  F2F.BF16.F32 R6, R6 ;  /* 0x0000000600067304 */ /* 0x000e220000202000 */
[----:B----4-:R-:W-:Y:S01]  /*1b30*/  IMAD.U32 R12, R12, 0x10000, RZ ;  /* 0x000100000c0c7824 */ /* 0x010fe200078e00ff */
[----:B0-----:R-:W-:-:S05]  /*1b40*/  SHF.L.U32 R7, R6, 0x10, RZ ;  /* 0x0000001006077819 */ /* 0x001fca00000006ff */
[----:B------:R-:W-:-:S06]  /*1b50*/  FADD.FTZ R7, R7, R12 ;  /* 0x0000000c07077221 */ /* 0x000fcc0000010000 */
[----:B------:R-:W0:Y:S01]  /*1b60*/  F2F.BF16.F32 R7, R7 ;  /* 0x0000000700077304 */ /* 0x000e220000202000 */
[----:B------:R-:W-:Y:S01]  /*1b70*/  IMAD.U32 R9, R8, 0x10000, RZ ;  /* 0x0001000008097824 */ /* 0x000fe200078e00ff */
[----:B0-----:R-:W-:-:S05]  /*1b80*/  SHF.L.U32 R8, R7, 0x10, RZ ;  /* 0x0000001007087819 */ /* 0x001fca00000006ff */
[----:B------:R-:W-:-:S05]  /*1b90*/  FADD.FTZ R8, R8, R9 ;  /* 0x0000000908087221 */ /* 0x000fca0000010000 */
[----:B------:R-:W-:-:S04]  /*1ba0*/  F2FP.BF16.F32.PACK_AB R8, RZ, R8 ;  /* 0x00000008ff08723e */ /* 0x000fc800000010ff */
[----:B------:R-:W-:-:S07]  /*1bb0*/  PRMT R3, R8, 0x7610, R3 ;  /* 0x0000761008037816 */ /* 0x000fce0000000003 */
.L_x_15:
[----:B------:R-:W-:Y:S05]  /*1bc0*/  BSYNC.RECONVERGENT B3 ;  /* 0x0000000000037941 */ /* 0x000fea0003800200 */
.L_x_14:
[----:B------:R-:W-:Y:S05]  /*1bd0*/  @!P0 BRA `(.L_x_13) ;  /* 0x0000000400488947 */ /* 0x000fea0003800000 */
[----:B------:R-:W-:Y:S01]  /*1be0*/  ISETP.NE.U32.AND P1, PT, R18, 0x1, PT ;  /* 0x000000011200780c */ /* 0x000fe20003f25070 */
[----:B------:R-:W-:Y:S01]  /*1bf0*/  BSSY.RECONVERGENT B3, `(.L_x_16) ;  /* 0x0000035000037945 */ /* 0x000fe20003800200 */
[----:B------:R-:W-:Y:S02]  /*1c00*/  LOP3.LUT R4, R4, 0x1, RZ, 0xc0, !PT ;  /* 0x0000000104047812 */ /* 0x000fe400078ec0ff */
[----:B------:R-:W-:Y:S02]  /*1c10*/  ISETP.NE.AND.EX P1, PT, RZ, RZ, PT, P1 ;  /* 0x000000ffff00720c */ /* 0x000fe40003f25310 */
[----:B------:R-:W-:-:S04]  /*1c20*/  ISETP.NE.U32.AND P0, PT, R4, 0x1, PT ;  /* 0x000000010400780c */ /* 0x000fc80003f05070 */
[----:B------:R-:W-:-:S07]  /*1c30*/  ISETP.NE.U32.AND.EX P0, PT, RZ, RZ, PT, P0 ;  /* 0x000000ffff00720c */ /* 0x000fce0003f05100 */
[----:B------:R-:W-:Y:S06]  /*1c40*/  @!P1 BRA `(.L_x_17) ;  /* 0x0000000000bc9947 */ /* 0x000fec0003800000 */
[----:B------:R-:W0:Y:S01]  /*1c50*/  LDCU.64 UR6, c[0x0][0x608] ;  /* 0x0000c100ff0677ac */ /* 0x000e220008000a00 */
[----:B------:R-:W-:Y:S01]  /*1c60*/  IADD3 R7, P1, PT, RZ, -R0, RZ ;  /* 0x80000000ff077210 */ /* 0x000fe20007f3e0ff */
[----:B------:R-:W1:Y:S01]  /*1c70*/  LDC.64 R12, c[0x0][0x608] ;  /* 0x00018200ff0c7b82 */ /* 0x000e620000000a00 */
[----:B------:R-:W2:Y:S02]  /*1c80*/  LDCU.64 UR12, c[0x0][0x618] ;  /* 0x0000c300ff0c77ac */ /* 0x000ea40008000a00 */
[----:B------:R-:W-:Y:S01]  /*1c90*/  IADD3.X R4, PT, PT, RZ, ~R2, RZ, P1, !PT ;  /* 0x80000002ff047210 */ /* 0x000fe20000ffe4ff */
[----:B------:R-:W3:Y:S01]  /*1ca0*/  LDCU.64 UR14, c[0x0][0x620] ;  /* 0x0000c400ff0e77ac */ /* 0x000ee20008000a00 */
[----:B------:R-:W4:Y:S03]  /*1cb0*/  LDCU.64 UR16, c[0x0][0x5f0] ;  /* 0x0000be00ff1077ac */ /* 0x000f260008000a00 */
[----:B0-----:R-:W-:-:S02]  /*1cc0*/  IMAD R4, R4, UR6, RZ ;  /* 0x0000000604047c24 */ /* 0x001fc4000f8e02ff */
[----:B--2---:R-:W-:Y:S02]  /*1cd0*/  IMAD R17, R2, UR12, RZ ;  /* 0x0000000c02117c24 */ /* 0x004fe4000f8e02ff */
[C---:B------:R-:W-:Y:S02]  /*1ce0*/  IMAD R11, R7.reuse, UR7, R4 ;  /* 0x00000007070b7c24 */ /* 0x040fe4000f8e0204 */
[----:B------:R-:W-:-:S04]  /*1cf0*/  IMAD.WIDE.U32 R6, R7, UR6, R14 ;  /* 0x0000000607067c25 */ /* 0x000fc8000f8e000e */
[----:B------:R-:W-:-:S04]  /*1d00*/  IMAD.WIDE.U32 R8, R0, UR12, RZ ;  /* 0x0000000c00087c25 */ /* 0x000fc8000f8e00ff */
[C---:B------:R-:W-:Y:S02]  /*1d10*/  IMAD R17, R0.reuse, UR13, R17 ;  /* 0x0000000d00117c24 */ /* 0x040fe4000f8e0211 */
[----:B------:R-:W-:Y:S02]  /*1d20*/  IMAD.IADD R11, R7, 0x1, R11 ;  /* 0x00000001070b7824 */ /* 0x000fe400078e020b */
[----:B-1----:R-:W-:Y:S01]  /*1d30*/  IMAD.WIDE.U32 R12, R0, UR6, R12 ;  /* 0x00000006000c7c25 */ /* 0x002fe2000f8e000c */
[----:B------:R-:W-:-:S03]  /*1d40*/  IADD3 R9, PT, PT, R9, R17, RZ ;  /* 0x0000001109097210 */ /* 0x000fc60007ffe0ff */
[----:B---3--:R-:W-:Y:S02]  /*1d50*/  IMAD R7, R11, UR14, RZ ;  /* 0x0000000e0b077c24 */ /* 0x008fe4000f8e02ff */
[----:B------:R-:W-:Y:S01]  /*1d60*/  IMAD.WIDE.U32 R10, R6, UR14, R8 ;  /* 0x0000000e060a7c25 */ /* 0x000fe2000f8e0008 */
[----:B------:R-:W-:-:S03]  /*1d70*/  IADD3 R8, P2, PT, R8, UR12, RZ ;  /* 0x0000000c08087c10 */ /* 0x000fc6000ff5e0ff */
[----:B------:R-:W-:Y:S01]  /*1d80*/  IMAD R7, R6, UR15, R7 ;  /* 0x0000000f06077c24 */ /* 0x000fe2000f8e0207 */
[----:B----4-:R-:W-:Y:S01]  /*1d90*/  LEA R6, P1, R10, UR16, 0x1 ;  /* 0x000000100a067c11 */ /* 0x010fe2000f8208ff */
[----:B------:R-:W-:Y:S01]  /*1da0*/  IMAD R17, R2, UR6, RZ ;  /* 0x0000000602117c24 */ /* 0x000fe2000f8e02ff */
[----:B------:R-:W-:Y:S01]  /*1db0*/  IADD3.X R9, PT, PT, R9, UR13, RZ, P2, !PT ;  /* 0x0000000d09097c10 */ /* 0x000fe200097fe4ff */
[----:B------:R-:W-:Y:S02]  /*1dc0*/  IMAD.IADD R7, R7, 0x1, R11 ;  /* 0x0000000107077824 */ /* 0x000fe400078e020b */
[----:B------:R-:W-:-:S03]  /*1dd0*/  IMAD R17, R0, UR7, R17 ;  /* 0x0000000700117c24 */ /* 0x000fc6000f8e0211 */
[----:B------:R-:W-:Y:S02]  /*1de0*/  LEA.HI.X R7, R10, UR17, R7, 0x1, P1 ;  /* 0x000000110a077c11 */ /* 0x000fe400088f0c07 */
[----:B------:R-:W-:Y:S02]  /*1df0*/  IADD3 R11, P1, PT, R14, -R12, RZ ;  /* 0x8000000c0e0b7210 */ /* 0x000fe40007f3e0ff */
[----:B------:R-:W-:Y:S01]  /*1e00*/  IADD3 R17, PT, PT, R13, R17, RZ ;  /* 0x000000110d117210 */ /* 0x000fe20007ffe0ff */
[----:B------:R-:W2:Y:S04]  /*1e10*/  LDG.E.U16 R6, desc[UR8][R6.64] ;  /* 0x0000000806067981 */ /* 0x000ea8000c1e1500 */
[----:B------:R-:W-:-:S04]  /*1e20*/  IMAD.X R17, R15, 0x1, ~R17, P1 ;  /* 0x000000010f117824 */ /* 0x000fc800008e0e11 */
[----:B------:R-:W-:Y:S02]  /*1e30*/  IMAD R4, R17, UR14, RZ ;  /* 0x0000000e11047c24 */ /* 0x000fe4000f8e02ff */
[----:B------:R-:W-:-:S04]  /*1e40*/  IMAD.WIDE.U32 R8, R11, UR14, R8 ;  /* 0x0000000e0b087c25 */ /* 0x000fc8000f8e0008 */
[----:B------:R-:W-:Y:S01]  /*1e50*/  IMAD R11, R11, UR15, R4 ;  /* 0x0000000f0b0b7c24 */ /* 0x000fe2000f8e0204 */
[----:B------:R-:W-:-:S04]  /*1e60*/  LEA R10, P1, R8, UR16, 0x1 ;  /* 0x00000010080a7c11 */ /* 0x000fc8000f8208ff */
[----:B------:R-:W-:-:S04]  /*1e70*/  IADD3 R11, PT, PT, R11, R9, RZ ;  /* 0x000000090b0b7210 */ /* 0x000fc80007ffe0ff */
[----:B------:R-:W-:-:S05]  /*1e80*/  LEA.HI.X R11, R8, UR17, R11, 0x1, P1 ;  /* 0x00000011080b7c11 */ /* 0x000fca00088f0c0b */
[----:B------:R-:W3:Y:S01]  /*1e90*/  LDG.E.U16 R10, desc[UR8][R10.64] ;  /* 0x000000080a0a7981 */ /* 0x000ee2000c1e1500 */
[----:B-----5:R-:W-:Y:S01]  /*1ea0*/  IMAD.U32 R3, R3, 0x10000, RZ ;  /* 0x0001000003037824 */ /* 0x020fe200078e00ff */
[----:B------:R-:W-:-:S05]  /*1eb0*/  IADD3 R0, P1, PT, R0, 0x2, RZ ;  /* 0x0000000200007810 */ /* 0x000fca0007f3e0ff */
[----:B------:R-:W-:Y:S01]  /*1ec0*/  IMAD.X R2, RZ, RZ, R2, P1 ;  /* 0x000000ffff027224 */ /* 0x000fe200008e0602 */
[----:B--2---:R-:W-:-:S05]  /*1ed0*/  SHF.L.U32 R4, R6, 0x10, RZ ;  /* 0x0000001006047819 */ /* 0x004fca00000006ff */
[----:B------:R-:W-:-:S06]  /*1ee0*/  FADD.FTZ R4, R3, R4 ;  /* 0x0000000403047221 */ /* 0x000fcc0000010000 */
[----:B------:R-:W0:Y:S02]  /*1ef0*/  F2F.BF16.F32 R4, R4 ;  /* 0x0000000400047304 */ /* 0x000e240000202000 */
[----:B0-----:R-:W-:Y:S01]  /*1f00*/  SHF.L.U32 R3, R4, 0x10, RZ ;  /* 0x0000001004037819 */ /* 0x001fe200000006ff */
[----:B---3--:R-:W-:-:S04]  /*1f10*/  IMAD.U32 R6, R10, 0x10000, RZ ;  /* 0x000100000a067824 */ /* 0x008fc800078e00ff */
[----:B------:R-:W-:-:S05]  /*1f20*/  FADD.FTZ R3, R3, R6 ;  /* 0x0000000603037221 */ /* 0x000fca0000010000 */
[----:B------:R-:W-:-:S07]  /*1f30*/  F2FP.BF16.F32.PACK_AB R3, RZ, R3 ;  /* 0x00000003ff03723e */ /* 0x000fce00000010ff */
.L_x_17:
[----:B------:R-:W-:Y:S05]  /*1f40*/  BSYNC.RECONVERGENT B3 ;  /* 0x0000000000037941 */ /* 0x000fea0003800200 */
.L_x_16:
[----:B------:R-:W-:Y:S05]  /*1f50*/  @P0 BRA `(.L_x_13) ;  /* 0x0000000000680947 */ /* 0x000fea0003800000 */
[----:B------:R-:W0:Y:S01]  /*1f60*/  LDCU.64 UR6, c[0x0][0x608] ;  /* 0x0000c100ff0677ac */ /* 0x000e220008000a00 */
[----:B------:R-:W-:Y:S01]  /*1f70*/  IADD3 R9, P0, PT, RZ, -R0, RZ ;  /* 0x80000000ff097210 */ /* 0x000fe20007f1e0ff */
[----:B------:R-:W1:Y:S03]  /*1f80*/  LDCU.64 UR12, c[0x0][0x618] ;  /* 0x0000c300ff0c77ac */ /* 0x000e660008000a00 */
[----:B------:R-:W-:Y:S01]  /*1f90*/  IADD3.X R4, PT, PT, RZ, ~R2, RZ, P0, !PT ;  /* 0x80000002ff047210 */ /* 0x000fe200007fe4ff */
[----:B------:R-:W2:Y:S04]  /*1fa0*/  LDCU.64 UR14, c[0x0][0x620] ;  /* 0x0000c400ff0e77ac */ /* 0x000ea80008000a00 */
[----:B0-----:R-:W-:-:S02]  /*1fb0*/  IMAD R4, R4, UR6, RZ ;  /* 0x0000000604047c24 */ /* 0x001fc4000f8e02ff */
[----:B------:R-:W-:-:S04]  /*1fc0*/  IMAD.WIDE.U32 R14, R9, UR6, R14 ;  /* 0x00000006090e7c25 */ /* 0x000fc8000f8e000e */
[----:B-1----:R-:W-:Y:S02]  /*1fd0*/  IMAD R7, R2, UR12, RZ ;  /* 0x0000000c02077c24 */ /* 0x002fe4000f8e02ff */
[----:B------:R-:W-:Y:S01]  /*1fe0*/  IMAD R9, R9, UR7, R4 ;  /* 0x0000000709097c24 */ /* 0x000fe2000f8e0204 */
[----:B------:R-:W0:Y:S01]  /*1ff0*/  LDCU.64 UR6, c[0x0][0x5f0] ;  /* 0x0000be00ff0677ac */ /* 0x000e220008000a00 */
[C---:B------:R-:W-:Y:S02]  /*2000*/  IMAD R11, R0.reuse, UR13, R7 ;  /* 0x0000000d000b7c24 */ /* 0x040fe4000f8e0207 */
[----:B------:R-:W-:-:S04]  /*2010*/  IMAD.WIDE.U32 R6, R0, UR12, RZ ;  /* 0x0000000c00067c25 */ /* 0x000fc8000f8e00ff */
[----:B------:R-:W-:Y:S01]  /*2020*/  IMAD.IADD R0, R15, 0x1, R9 ;  /* 0x000000010f007824 */ /* 0x000fe200078e0209 */
[----:B------:R-:W-:-:S03]  /*2030*/  IADD3 R7, PT, PT, R7, R11, RZ ;  /* 0x0000000b07077210 */ /* 0x000fc60007ffe0ff */
[----:B--2---:R-:W-:Y:S02]  /*2040*/  IMAD R9, R0, UR14, RZ ;  /* 0x0000000e00097c24 */ /* 0x004fe4000f8e02ff */
[----:B------:R-:W-:-:S04]  /*2050*/  IMAD.WIDE.U32 R6, R14, UR14, R6 ;  /* 0x0000000e0e067c25 */ /* 0x000fc8000f8e0006 */
[----:B------:R-:W-:Y:S01]  /*2060*/  IMAD R9, R14, UR15, R9 ;  /* 0x0000000f0e097c24 */ /* 0x000fe2000f8e0209 */
[----:B0-----:R-:W-:-:S03]  /*2070*/  LEA R8, P0, R6, UR6, 0x1 ;  /* 0x0000000606087c11 */ /* 0x001fc6000f8008ff */
[----:B------:R-:W-:-:S05]  /*2080*/  IMAD.IADD R7, R7, 0x1, R9 ;  /* 0x0000000107077824 */ /* 0x000fca00078e0209 */
[----:B------:R-:W-:-:S05]  /*2090*/  LEA.HI.X R9, R6, UR7, R7, 0x1, P0 ;  /* 0x0000000706097c11 */ /* 0x000fca00080f0c07 */
[----:B------:R-:W2:Y:S01]  /*20a0*/  LDG.E.U16 R8, desc[UR8][R8.64] ;  /* 0x0000000808087981 */ /* 0x000ea2000c1e1500 */
[----:B-----5:R-:W-:Y:S01]  /*20b0*/  SHF.L.U32 R3, R3, 0x10, RZ ;  /* 0x0000001003037819 */ /* 0x020fe200000006ff */
[----:B--2---:R-:W-:-:S04]  /*20c0*/  IMAD.U32 R0, R8, 0x10000, RZ ;  /* 0x0001000008007824 */ /* 0x004fc800078e00ff */
[----:B------:R-:W-:-:S05]  /*20d0*/  FADD.FTZ R0, R3, R0 ;  /* 0x0000000003007221 */ /* 0x000fca0000010000 */
[----:B------:R-:W-:-:S04]  /*20e0*/  F2FP.BF16.F32.PACK_AB R0, RZ, R0 ;  /* 0x00000000ff00723e */ /* 0x000fc800000010ff */
[----:B------:R-:W-:-:S07]  /*20f0*/  PRMT R3, R0, 0x7610, R3 ;  /* 0x0000761000037816 */ /* 0x000fce0000000003 */
.L_x_13:
[----:B------:R-:W-:Y:S05]  /*2100*/  BSYNC.RECONVERGENT B2 ;  /* 0x0000000000027941 */ /* 0x000fea0003800200 */
.L_x_12:
[----:B-----5:R0:W-:Y:S02]  /*2110*/  STG.E.U16 desc[UR8][R22.64], R3 ;  /* 0x0000000316007986 */ /* 0x0201e4000c101508 */
.L_x_8:
[----:B------:R-:W-:Y:S05]  /*2120*/  BSYNC.RECONVERGENT B1 ;  /* 0x0000000000017941 */ /* 0x000fea0003800200 */
.L_x_7:
[----:B------:R-:W-:-:S07]  /*2130*/  IADD3 R5, PT, PT, R5, 0x80, RZ ;  /* 0x0000008005057810 */ /* 0x000fce0007ffe0ff */
.L_x_2:
[----:B------:R-:W-:Y:S05]  /*2140*/  BSYNC.RECONVERGENT B0 ;  /* 0x0000000000007941 */ /* 0x000fea0003800200 */
.L_x_1:
[----:B------:R-:W1:Y:S01]  /*2150*/  LDCU UR6, c[0x0][0x380] ;  /* 0x00007000ff0677ac */ /* 0x000e620008000800 */
[----:B------:R-:W-:Y:S01]  /*2160*/  BSSY.RECONVERGENT B0, `(.L_x_18) ;  /* 0x0000206000007945 */ /* 0x000fe20003800200 */
[----:B-1----:R-:W-:-:S13]  /*2170*/  ISETP.GE.AND P0, PT, R5, UR6, PT ;  /* 0x0000000605007c0c */ /* 0x002fda000bf06270 */
[----:B------:R-:W-:Y:S05]  /*2180*/  @P0 BRA `(.L_x_19) ;  /* 0x00000020000c0947 */ /* 0x000fea0003800000 */
[----:B------:R-:W1:Y:S01]  /*2190*/  LDC.64 R14, c[0x0][0x5f8] ;  /* 0x00017e00ff0e7b82 */ /* 0x000e620000000a00 */
[----:B------:R-:W2:Y:S01]  /*21a0*/  LDCU.64 UR6, c[0x0][0x600] ;  /* 0x0000c000ff0677ac */ /* 0x000ea20008000a00 */
[----:B-1----:R-:W2:Y:S01]  /*21b0*/  LDG.E.64 R14, desc[UR8][R14.64] ;  /* 0x000000080e0e7981 */ /* 0x002ea2000c1e1b00 */
[----:B------:R-:W-:Y:S02]  /*21c0*/  CS2R R6, SRZ ;  /* 0x0000000000067805 */ /* 0x000fe4000001ff00 */
[----:B--2---:R-:W-:-:S04]  /*21d0*/  ISETP.GT.U32.AND P0, PT, R14, UR6, PT ;  /* 0x000000060e007c0c */ /* 0x004fc8000bf04070 */
[----:B------:R-:W-:-:S13]  /*21e0*/  ISETP.GT.AND.EX P0, PT, R15, UR7, PT, P0 ;  /* 0x000000070f007c0c */ /* 0x000fda000bf04300 */
[----:B------:R-:W-:Y:S05]  /*21f0*/  @!P0 BRA `(.L_x_20) ;  /* 0x0000000000748947 */ /* 0x000fea0003800000 */
[----:B------:R-:W1:Y:S01]  /*2200*/  LDCU UR12, c[0x0][0x60c] ;  /* 0x0000c180ff0c77ac */ /* 0x000e620008000800 */
[----:B------:R-:W-:-:S04]  /*2210*/  IADD3 R10, P0, PT, R14, -UR6, RZ ;  /* 0x800000060e0a7c10 */ /* 0x000fc8000ff1e0ff */
[----:B0-----:R-:W-:-:S04]  /*2220*/  IADD3.X R3, PT, PT, R15, ~UR7, RZ, P0, !PT ;  /* 0x800000070f037c10 */ /* 0x001fc800087fe4ff */
[----:B-1----:R-:W-:-:S04]  /*2230*/  LOP3.LUT R0, R3, UR12, RZ, 0xfc, !PT ;  /* 0x0000000c03007c12 */ /* 0x002fc8000f8efcff */
[----:B------:R-:W-:-:S13]  /*2240*/  ISETP.NE.U32.AND P0, PT, R0, RZ, PT ;  /* 0x000000ff0000720c */ /* 0x000fda0003f05070 */
[----:B------:R-:W-:Y:S05]  /*2250*/  @P0 BRA `(.L_x_21) ;  /* 0x0000000000540947 */ /* 0x000fea0003800000 */
[----:B------:R-:W0:Y:S02]  /*2260*/  LDCU UR6, c[0x0][0x608] ;  /* 0x0000c100ff0677ac */ /* 0x000e240008000800 */
[----:B0-----:R-:W0:Y:S01]  /*2270*/  I2F.U32.RP R4, UR6 ;  /* 0x0000000600047d06 */ /* 0x001e220008209000 */
[----:B------:R-:W-:-:S07]  /*2280*/  ISETP.NE.U32.AND P2, PT, RZ, UR6, PT ;  /* 0x00000006ff007c0c */ /* 0x000fce000bf45070 */
[----:B0-----:R-:W0:Y:S02]  /*2290*/  MUFU.RCP R4, R4 ;  /* 0x0000000400047308 */ /* 0x001e240000001000 */
[----:B0-----:R-:W-:-:S06]  /*22a0*/  VIADD R2, R4, 0xffffffe ;  /* 0x0ffffffe04027836 */ /* 0x001fcc0000000000 */
[----:B------:R0:W1:Y:S02]  /*22b0*/  F2I.FTZ.U32.TRUNC.NTZ R3, R2 ;  /* 0x0000000200037305 */ /* 0x000064000021f000 */
[----:B0-----:R-:W-:Y:S01]  /*22c0*/  IMAD.MOV.U32 R2, RZ, RZ, RZ ;  /* 0x000000ffff027224 */ /* 0x001fe200078e00ff */
[----:B-1----:R-:W-:-:S05]  /*22d0*/  IADD3 R7, PT, PT, RZ, -R3, RZ ;  /* 0x80000003ff077210 */ /* 0x002fca0007ffe0ff */
[----:B------:R-:W-:-:S04]  /*22e0*/  IMAD R7, R7, UR6, RZ ;  /* 0x0000000607077c24 */ /* 0x000fc8000f8e02ff */
[----:B------:R-:W-:-:S06]  /*22f0*/  IMAD.HI.U32 R7, R3, R7, R2 ;  /* 0x0000000703077227 */ /* 0x000fcc00078e0002 */
[----:B------:R-:W-:-:S04]  /*2300*/  IMAD.HI.U32 R6, R7, R10, RZ ;  /* 0x0000000a07067227 */ /* 0x000fc800078e00ff */
[----:B------:R-:W-:Y:S01]  /*2310*/  HFMA2 R7, -RZ, RZ, 0, 0 ;  /* 0x00000000ff077431 */ /* 0x000fe200000001ff */
[----:B------:R-:W-:-:S05]  /*2320*/  IADD3 R3, PT, PT, -R6, RZ, RZ ;  /* 0x000000ff06037210 */ /* 0x000fca0007ffe1ff */
[----:B------:R-:W-:-:S05]  /*2330*/  IMAD R0, R3, UR6, R10 ;  /* 0x0000000603007c24 */ /* 0x000fca000f8e020a */
[----:B------:R-:W-:-:S13]  /*2340*/  ISETP.GE.U32.AND P0, PT, R0, UR6, PT ;  /* 0x0000000600007c0c */ /* 0x000fda000bf06070 */
[----:B------:R-:W-:Y:S01]  /*2350*/  @P0 VIADD R0, R0, -UR6 ;  /* 0x8000000600000c36 */ /* 0x000fe20008000000 */
[----:B------:R-:W-:-:S04]  /*2360*/  @P0 IADD3 R6, PT, PT, R6, 0x1, RZ ;  /* 0x0000000106060810 */ /* 0x000fc80007ffe0ff */
[----:B------:R-:W-:-:S13]  /*2370*/  ISETP.GE.U32.AND P1, PT, R0, UR6, PT ;  /* 0x0000000600007c0c */ /* 0x000fda000bf26070 */
[----:B------:R-:W-:Y:S01]  /*2380*/  @P1 VIADD R6, R6, 0x1 ;  /* 0x0000000106061836 */ /* 0x000fe20000000000 */
[----:B------:R-:W-:Y:S01]  /*2390*/  @!P2 LOP3.LUT R6, RZ, UR6, RZ, 0x33, !PT ;  /* 0x00000006ff06ac12 */ /* 0x000fe2000f8e33ff */
[----:B------:R-:W-:Y:S06]  /*23a0*/  BRA `(.L_x_20) ;  /* 0x0000000000087947 */ /* 0x000fec0003800000 */
.L_x_21:
[----:B------:R-:W-:-:S07]  /*23b0*/  MOV R4, 0x23d0 ;  /* 0x000023d000047802 */ /* 0x000fce0000000f00 */
[----:B------:R-:W-:Y:S05]  /*23c0*/  CALL.REL.NOINC `($__internal_0_$__cuda_sm20_div_s64) ;  /* 0x0000029c00fc7944 */ /* 0x000fea0003c00000 */
.L_x_20:
[----:B------:R-:W1:Y:S02]  /*23d0*/  LDCU.128 UR12, c[0x0][0x600] ;  /* 0x0000c000ff0c77ac */ /* 0x000e640008000c00 */
[----:B-1----:R-:W-:Y:S01]  /*23e0*/  IMAD R9, R7, UR14, RZ ;  /* 0x0000000e07097c24 */ /* 0x002fe2000f8e02ff */
[----:B------:R-:W-:Y:S01]  /*23f0*/  LOP3.LUT R0, R15, UR15, RZ, 0xfc, !PT ;  /* 0x0000000f0f007c12 */ /* 0x000fe2000f8efcff */
[----:B0-----:R-:W-:-:S04]  /*2400*/  IMAD.WIDE.U32 R2, R6, UR14, RZ ;  /* 0x0000000e06027c25 */ /* 0x001fc8000f8e00ff */
[----:B------:R-:W-:Y:S01]  /*2410*/  IMAD R11, R6, UR15, R9 ;  /* 0x0000000f060b7c24 */ /* 0x000fe2000f8e0209 */
[----:B------:R-:W-:-:S03]  /*2420*/  IADD3 R9, P1, PT, R2, UR12, RZ ;  /* 0x0000000c02097c10 */ /* 0x000fc6000ff3e0ff */
[----:B------:R-:W-:Y:S01]  /*2430*/  IMAD.IADD R11, R3, 0x1, R11 ;  /* 0x00000001030b7824 */ /* 0x000fe200078e020b */
[----:B------:R-:W-:-:S04]  /*2440*/  ISETP.GE.U32.AND P0, PT, R14, R9, PT ;  /* 0x000000090e00720c */ /* 0x000fc80003f06070 */
[----:B------:R-:W-:Y:S02]  /*2450*/  IADD3.X R3, PT, PT, R11, UR13, RZ, P1, !PT ;  /* 0x0000000d0b037c10 */ /* 0x000fe40008ffe4ff */
[----:B------:R-:W-:Y:S02]  /*2460*/  ISETP.GT.U32.AND P1, PT, R2, R14, PT ;  /* 0x0000000e0200720c */ /* 0x000fe40003f24070 */
[----:B------:R-:W-:-:S04]  /*2470*/  ISETP.GE.AND.EX P0, PT, R15, R3, PT, P0 ;  /* 0x000000030f00720c */ /* 0x000fc80003f06300 */
[----:B------:R-:W-:-:S04]  /*2480*/  ISETP.GT.OR.EX P0, PT, R11, R15, P0, P1 ;  /* 0x0000000f0b00720c */ /* 0x000fc80000704710 */
[----:B------:R-:W-:Y:S02]  /*2490*/  SEL R3, RZ, 0x1, !P0 ;  /* 0x00000001ff037807 */ /* 0x000fe40004000000 */
[----:B------:R-:W-:Y:S02]  /*24a0*/  ISETP.NE.U32.AND P0, PT, R0, RZ, PT ;  /* 0x000000ff0000720c */ /* 0x000fe40003f05070 */
[----:B------:R-:W-:-:S04]  /*24b0*/  IADD3 R0, P1, PT, R6, R3, RZ ;  /* 0x0000000306007210 */ /* 0x000fc80007f3e0ff */
[----:B------:R-:W-:-:S07]  /*24c0*/  IADD3.X R2, PT, PT, RZ, R7, RZ, P1, !PT ;  /* 0x00000007ff027210 */ /* 0x000fce0000ffe4ff */
[----:B------:R-:W-:Y:S05]  /*24d0*/  @P0 BRA `(.L_x_22) ;  /* 0x0000000000500947 */ /* 0x000fea0003800000 */
[----:B------:R-:W0:Y:S01]  /*24e0*/  I2F.U32.RP R4, UR14 ;  /* 0x0000000e00047d06 */ /* 0x000e220008209000 */
[----:B------:R-:W-:Y:S01]  /*24f0*/  IMAD.MOV.U32 R6, RZ, RZ, RZ ;  /* 0x000000ffff067224 */ /* 0x000fe200078e00ff */
[----:B------:R-:W-:-:S06]  /*2500*/  ISETP.NE.U32.AND P2, PT, RZ, UR14, PT ;  /* 0x0000000eff007c0c */ /* 0x000fcc000bf45070 */
[----:B0-----:R-:W0:Y:S02]  /*2510*/  MUFU.RCP R4, R4 ;  /* 0x0000000400047308 */ /* 0x001e240000001000 */
[----:B0-----:R-:W-:-:S06]  /*2520*/  VIADD R7, R4, 0xffffffe ;  /* 0x0ffffffe04077836 */ /* 0x001fcc0000000000 */
[----:B------:R-:W0:Y:S02]  /*2530*/  F2I.FTZ.U32.TRUNC.NTZ R7, R7 ;  /* 0x0000000700077305 */ /* 0x000e24000021f000 */
[----:B0-----:R-:W-:-:S05]  /*2540*/  IADD3 R3, PT, PT, RZ, -R7, RZ ;  /* 0x80000007ff037210 */ /* 0x001fca0007ffe0ff */
[----:B------:R-:W-:-:S04]  /*2550*/  IMAD R3, R3, UR14, RZ ;  /* 0x0000000e03037c24 */ /* 0x000fc8000f8e02ff */
[----:B------:R-:W-:Y:S01]  /*2560*/  IMAD.HI.U32 R3, R7, R3, R6 ;  /* 0x0000000307037227 */ /* 0x000fe200078e0006 */
[----:B------:R-:W-:-:S05]  /*2570*/  MOV R7, RZ ;  /* 0x000000ff00077202 */ /* 0x000fca0000000f00 */
[----:B------:R-:W-:-:S05]  /*2580*/  IMAD.HI.U32 R6, R3, R14, RZ ;  /* 0x0000000e03067227 */ /* 0x000fca00078e00ff */
        /* <DEDUP_REMOVED lines=9> */
.L_x_22:
[----:B------:R-:W-:Y:S01]  /*2620*/  IMAD.MOV.U32 R10, RZ, RZ, R14 ;  /* 0x000000ffff0a7224 */ /* 0x000fe200078e000e */
[----:B------:R-:W-:Y:S02]  /*2630*/  MOV R3, R15 ;  /* 0x0000000f00037202 */ /* 0x000fe40000000f00 */
[----:B------:R-:W-:-:S07]  /*2640*/  MOV R4, 0x2660 ;  /* 0x0000266000047802 */ /* 0x000fce0000000f00 */
[----:B------:R-:W-:Y:S05]  /*2650*/  CALL.REL.NOINC `($__internal_0_$__cuda_sm20_div_s64) ;  /* 0x0000029c00587944 */ /* 0x000fea0003c00000 */
.L_x_23:
        /* <DEDUP_REMOVED lines=13> */
[----:B------:R-:W-:Y:S01]  /*2730*/  ISETP.GE.U32.AND P1, PT, R7, 0x7, PT ;  /* 0x000000070700780c */ /* 0x000fe20003f26070 */
[----:B------:R-:W-:Y:S01]  /*2740*/  IMAD.X R20, R11, 0x1, ~R2, P0 ;  /* 0x000000010b147824 */ /* 0x000fe200000e0e02 */
[----:B------:R-:W-:-:S04]  /*2750*/  IADD3 R4, P2, PT, R7, 0x1, RZ ;  /* 0x0000000107047810 */ /* 0x000fc80007f5e0ff */
[----:B------:R-:W-:Y:S02]  /*2760*/  ISETP.GE.U32.AND.EX P1, PT, R20, RZ, PT, P1 ;  /* 0x000000ff1400720c */ /* 0x000fe40003f26110 */
[----:B------:R-:W-:Y:S02]  /*2770*/  LOP3.LUT R6, R4, 0x7, RZ, 0xc0, !PT ;  /* 0x0000000704067812 */ /* 0x000fe400078ec0ff */
[----:B------:R-:W-:Y:S02]  /*2780*/  IADD3.X R20, PT, PT, RZ, R20, RZ, P2, !PT ;  /* 0x00000014ff147210 */ /* 0x000fe400017fe4ff */
[----:B------:R-:W-:-:S04]  /*2790*/  ISETP.NE.U32.AND P0, PT, R6, RZ, PT ;  /* 0x000000ff0600720c */ /* 0x000fc80003f05070 */
[----:B------:R-:W-:-:S03]  /*27a0*/  ISETP.NE.AND.EX P0, PT, RZ, RZ, PT, P0 ;  /* 0x000000ffff00720c */ /* 0x000fc60003f05300 */
[----:B0-----:R-:W-:Y:S10]  /*27b0*/  @!P1 BRA `(.L_x_27) ;  /* 0x0000000c00b89947 */ /* 0x001ff40003800000 */
[----:B------:R-:W0:Y:S01]  /*27c0*/  LDCU.64 UR6, c[0x0][0x618] ;  /* 0x0000c300ff0677ac */ /* 0x000e220008000a00 */
[C---:B------:R-:W-:Y:S01]  /*27d0*/  IADD3 R40, P1, PT, R0.reuse, 0x2, RZ ;  /* 0x0000000200287810 */ /* 0x040fe20007f3e0ff */
[----:B------:R-:W1:Y:S01]  /*27e0*/  LDC.64 R24, c[0x0][0x620] ;  /* 0x00018800ff187b82 */ /* 0x000e620000000a00 */
[----:B------:R-:W-:Y:S01]  /*27f0*/  IADD3 R29, P4, PT, RZ, -R0, RZ ;  /* 0x80000000ff1d7210 */ /* 0x000fe20007f9e0ff */
[----:B------:R-:W2:Y:S01]  /*2800*/  LDCU.64 UR12, c[0x0][0x608] ;  /* 0x0000c100ff0c77ac */ /* 0x000ea20008000a00 */
[----:B------:R-:W-:Y:S01]  /*2810*/  IADD3 R11, P2, PT, R0, 0x3, RZ ;  /* 0x00000003000b7810 */ /* 0x000fe20007f5e0ff */
[--C-:B------:R-:W-:Y:S01]  /*2820*/  IMAD.X R45, RZ, RZ, R2.reuse, P1 ;  /* 0x000000ffff2d7224 */ /* 0x100fe200008e0602 */
[----:B------:R-:W-:Y:S01]  /*2830*/  IADD3 R26, P1, PT, RZ, -R40, RZ ;  /* 0x80000028ff1a7210 */ /* 0x000fe20007f3e0ff */
[----:B------:R-:W-:Y:S01]  /*2840*/  IMAD.X R10, RZ, RZ, ~R2, P4 ;  /* 0x000000ffff0a7224 */ /* 0x000fe200020e0e02 */
[----:B------:R-:W-:Y:S02]  /*2850*/  IADD3.X R44, PT, PT, RZ, R2, RZ, P2, !PT ;  /* 0x00000002ff2c7210 */ /* 0x000fe400017fe4ff */
[----:B------:R-:W-:-:S02]  /*2860*/  IADD3 R17, P3, PT, RZ, -R11, RZ ;  /* 0x8000000bff117210 */ /* 0x000fc40007f7e0ff */
[C---:B------:R-:W-:Y:S02]  /*2870*/  IADD3 R38, P6, PT, R0.reuse, 0x5, RZ ;  /* 0x0000000500267810 */ /* 0x040fe40007fde0ff */
[----:B------:R-:W-:Y:S01]  /*2880*/  IADD3 R37, P4, PT, R0, 0x6, RZ ;  /* 0x0000000600257810 */ /* 0x000fe20007f9e0ff */
[----:B0-----:R-:W-:Y:S01]  /*2890*/  IMAD R7, R2, UR6, RZ ;  /* 0x0000000602077c24 */ /* 0x001fe2000f8e02ff */
[----:B------:R-:W-:Y:S02]  /*28a0*/  USHF.L.U32 UR14, UR6, 0x4, URZ ;  /* 0x00000004060e7899 */ /* 0x000fe400080006ff */
[----:B------:R-:W-:-:S04]  /*28b0*/  IMAD.WIDE.U32 R8, R0, UR6, RZ ;  /* 0x0000000600087c25 */ /* 0x000fc8000f8e00ff */
[----:B------:R-:W-:Y:S01]  /*28c0*/  IMAD R7, R0, UR7, R7 ;  /* 0x0000000700077c24 */ /* 0x000fe2000f8e0207 */
[----:B------:R-:W-:Y:S01]  /*28d0*/  IADD3 R36, P2, PT, R8, UR6, RZ ;  /* 0x0000000608247c10 */ /* 0x000fe2000ff5e0ff */
[----:B--2---:R-:W-:Y:S01]  /*28e0*/  IMAD R10, R10, UR12, RZ ;  /* 0x0000000c0a0a7c24 */ /* 0x004fe2000f8e02ff */
[C---:B------:R-:W-:Y:S02]  /*28f0*/  SHF.L.U32 R19, R8.reuse, 0x1, RZ ;  /* 0x0000000108137819 */ /* 0x040fe400000006ff */
[----:B------:R-:W-:Y:S01]  /*2900*/  IADD3 R18, PT, PT, R9, R7, RZ ;  /* 0x0000000709127210 */ /* 0x000fe20007ffe0ff */
[----:B------:R-:W-:Y:S02]  /*2910*/  IMAD.X R7, RZ, RZ, ~R45, P1 ;  /* 0x000000ffff077224 */ /* 0x000fe400008e0e2d */
[----:B------:R-:W-:Y:S01]  /*2920*/  IMAD R13, R29, UR13, R10 ;  /* 0x0000000d1d0d7c24 */ /* 0x000fe2000f8e020a */
[----:B------:R-:W-:Y:S01]  /*2930*/  SHF.L.U64.HI R9, R8, 0x1, R18 ;  /* 0x0000000108097819 */ /* 0x000fe20000010212 */
[----:B------:R-:W-:Y:S01]  /*2940*/  IMAD.X R8, RZ, RZ, ~R44, P3 ;  /* 0x000000ffff087224 */ /* 0x000fe200018e0e2c */
[----:B------:R-:W-:Y:S01]  /*2950*/  IADD3.X R18, PT, PT, R18, UR7, RZ, P2, !PT ;  /* 0x0000000712127c10 */ /* 0x000fe200097fe4ff */
[----:B------:R-:W-:-:S02]  /*2960*/  IMAD R7, R7, UR12, RZ ;  /* 0x0000000c07077c24 */ /* 0x000fc4000f8e02ff */
[----:B------:R-:W-:-:S04]  /*2970*/  IMAD.WIDE.U32 R28, R29, UR12, R14 ;  /* 0x0000000c1d1c7c25 */ /* 0x000fc8000f8e000e */
[----:B------:R-:W-:Y:S02]  /*2980*/  IMAD R8, R8, UR12, RZ ;  /* 0x0000000c08087c24 */ /* 0x000fe4000f8e02ff */
[----:B------:R-:W-:Y:S01]  /*2990*/  IMAD R21, R26, UR13, R7 ;  /* 0x0000000d1a157c24 */ /* 0x000fe2000f8e0207 */
[----:B------:R-:W-:Y:S01]  /*29a0*/  IADD3 R7, PT, PT, R29, R13, RZ ;  /* 0x0000000d1d077210 */ /* 0x000fe20007ffe0ff */
[C---:B------:R-:W-:Y:S02]  /*29b0*/  IMAD R29, R17.reuse, UR13, R8 ;  /* 0x0000000d111d7c24 */ /* 0x040fe4000f8e0208 */
[----:B------:R-:W-:-:S04]  /*29c0*/  IMAD.WIDE.U32 R16, R17, UR12, R14 ;  /* 0x0000000c11107c25 */ /* 0x000fc8000f8e000e */
[----:B-1----:R-:W-:Y:S01]  /*29d0*/  IMAD R7, R7, R24, RZ ;  /* 0x0000001807077224 */ /* 0x002fe200078e02ff */
[----:B------:R-:W-:Y:S01]  /*29e0*/  IADD3 R17, PT, PT, R17, R29, RZ ;  /* 0x0000001d11117210 */ /* 0x000fe20007ffe0ff */
[----:B------:R-:W-:-:S04]  /*29f0*/  IMAD.WIDE.U32 R26, R26, UR12, R14 ;  /* 0x0000000c1a1a7c25 */ /* 0x000fc8000f8e000e */
[----:B------:R-:W-:Y:S02]  /*2a00*/  IMAD R31, R28, R25, R7 ;  /* 0x000000191c1f7224 */ /* 0x000fe400078e0207 */
[----:B------:R-:W-:Y:S02]  /*2a10*/  IMAD R10, R24, UR13, RZ ;  /* 0x0000000d180a7c24 */ /* 0x000fe4000f8e02ff */
[----:B------:R-:W-:Y:S02]  /*2a20*/  IMAD.IADD R21, R27, 0x1, R21 ;  /* 0x000000011b157824 */ /* 0x000fe400078e0215 */
[----:B------:R-:W-:-:S04]  /*2a30*/  IMAD.WIDE.U32 R28, R28, R24, RZ ;  /* 0x000000181c1c7225 */ /* 0x000fc800078e00ff */
[-C--:B------:R-:W-:Y:S01]  /*2a40*/  IMAD R17, R17, R24.reuse, RZ ;  /* 0x0000001811117224 */ /* 0x080fe200078e02ff */
[----:B------:R-:W-:Y:S01]  /*2a50*/  LEA R8, P3, R28, R19, 0x1 ;  /* 0x000000131c087211 */ /* 0x000fe200078608ff */
[----:B------:R-:W-:Y:S01]  /*2a60*/  IMAD R33, R25, UR12, R10 ;  /* 0x0000000c19217c24 */ /* 0x000fe2000f8e020a */
[----:B------:R-:W-:Y:S01]  /*2a70*/  IADD3 R10, PT, PT, R29, R31, RZ ;  /* 0x0000001f1d0a7210 */ /* 0x000fe20007ffe0ff */
[-C--:B------:R-:W-:Y:S02]  /*2a80*/  IMAD R21, R21, R24.reuse, RZ ;  /* 0x0000001815157224 */ /* 0x080fe400078e02ff */
[----:B------:R-:W-:Y:S01]  /*2a90*/  IMAD R41, R16, R25, R17 ;  /* 0x0000001910297224 */ /* 0x000fe200078e0211 */
[----:B------:R-:W-:Y:S01]  /*2aa0*/  LEA.HI.X R9, R28, R9, R10, 0x1, P3 ;  /* 0x000000091c097211 */ /* 0x000fe200018f0c0a */
[----:B------:R-:W-:Y:S01]  /*2ab0*/  IMAD.WIDE.U32 R16, R16, R24, RZ ;  /* 0x0000001810107225 */ /* 0x000fe200078e00ff */
[----:B------:R-:W-:-:S03]  /*2ac0*/  IADD3 R10, P3, PT, R0, 0x4, RZ ;  /* 0x00000004000a7810 */ /* 0x000fc60007f7e0ff */
[----:B------:R-:W-:Y:S01]  /*2ad0*/  IMAD.WIDE.U32 R12, R24, UR12, RZ ;  /* 0x0000000c180c7c25 */ /* 0x000fe2000f8e00ff */
[----:B------:R-:W-:-:S03]  /*2ae0*/  IADD3 R35, P5, PT, RZ, -R10, RZ ;  /* 0x8000000aff237210 */ /* 0x000fc60007fbe0ff */
[----:B------:R-:W-:Y:S01]  /*2af0*/  IMAD R43, R26, R25, R21 ;  /* 0x000000191a2b7224 */ /* 0x000fe200078e0215 */
[----:B------:R-:W-:Y:S01]  /*2b00*/  LEA R7, P1, -R12, UR14, 0x4 ;  /* 0x0000000e0c077c11 */ /* 0x000fe2000f8221ff */
[----:B------:R-:W-:-:S04]  /*2b10*/  IMAD.WIDE.U32 R26, R26, R24, RZ ;  /* 0x000000181a1a7225 */ /* 0x000fc800078e00ff */
[----:B------:R-:W-:Y:S01]  /*2b20*/  IMAD.IADD R41, R17, 0x1, R41 ;  /* 0x0000000111297824 */ /* 0x000fe200078e0229 */
[-C--:B------:R-:W-:Y:S01]  /*2b30*/  IADD3.X R17, PT, PT, RZ, R2.reuse, RZ, P4, !PT ;  /* 0x00000002ff117210 */ /* 0x080fe200027fe4ff */
[----:B------:R-:W-:Y:S01]  /*2b40*/  IMAD.IADD R21, R13, 0x1, R33 ;  /* 0x000000010d157824 */ /* 0x000fe200078e0221 */
[C---:B------:R-:W-:Y:S01]  /*2b50*/  SHF.L.U32 R13, R16.reuse, 0x1, RZ ;  /* 0x00000001100d7819 */ /* 0x040fe200000006ff */
[----:B------:R-:W-:Y:S01]  /*2b60*/  IMAD.IADD R43, R27, 0x1, R43 ;  /* 0x000000011b2b7824 */ /* 0x000fe200078e022b */
[----:B------:R-:W-:Y:S01]  /*2b70*/  SHF.L.U64.HI R41, R16, 0x1, R41 ;  /* 0x0000000110297819 */ /* 0x000fe20000010229 */
[----:B------:R-:W-:Y:S01]  /*2b80*/  IMAD.X R42, RZ, RZ, R2, P3 ;  /* 0x000000ffff2a7224 */ /* 0x000fe200018e0602 */
[----:B------:R-:W-:Y:S01]  /*2b90*/  IADD3.X R16, PT, PT, RZ, R2, RZ, P6, !PT ;  /* 0x00000002ff107210 */ /* 0x000fe200037fe4ff */
[----:B------:R-:W-:Y:S01]  /*2ba0*/  IMAD R44, R44, UR6, RZ ;  /* 0x000000062c2c7c24 */ /* 0x000fe2000f8e02ff */
[----:B------:R-:W-:Y:S01]  /*2bb0*/  IADD3 R28, P3, PT, RZ, -R38, RZ ;  /* 0x80000026ff1c7210 */ /* 0x000fe20007f7e0ff */
[----:B------:R-:W-:Y:S01]  /*2bc0*/  IMAD R55, R42, UR6, RZ ;  /* 0x000000062a377c24 */ /* 0x000fe2000f8e02ff */
[----:B------:R-:W-:Y:S01]  /*2bd0*/  SHF.L.U64.HI R21, R12, 0x4, R21 ;  /* 0x000000040c157819 */ /* 0x000fe20000010215 */
[----:B------:R-:W-:Y:S01]  /*2be0*/  IMAD R53, R11, UR7, R44 ;  /* 0x000000070b357c24 */ /* 0x000fe2000f8e022c */
[C---:B------:R-:W-:Y:S01]  /*2bf0*/  SHF.L.U32 R12, R26.reuse, 0x1, RZ ;  /* 0x000000011a0c7819 */ /* 0x040fe200000006ff */
[----:B------:R-:W-:Y:S01]  /*2c00*/  IMAD.X R27, RZ, RZ, ~R16, P3 ;  /* 0x000000ffff1b7224 */ /* 0x000fe200018e0e10 */
[----:B------:R-:W-:Y:S01]  /*2c10*/  SHF.L.U64.HI R43, R26, 0x1, R43 ;  /* 0x000000011a2b7819 */ /* 0x000fe2000001022b */
[----:B------:R-:W-:Y:S01]  /*2c20*/  IMAD.X R26, RZ, RZ, ~R42, P5 ;  /* 0x000000ffff1a7224 */ /* 0x000fe200028e0e2a */
[----:B------:R-:W-:Y:S01]  /*2c30*/  IADD3 R19, P5, PT, R0, 0x7, RZ ;  /* 0x0000000700137810 */ /* 0x000fe20007fbe0ff */
[----:B------:R-:W-:Y:S01]  /*2c40*/  IMAD R27, R27, UR12, RZ ;  /* 0x0000000c1b1b7c24 */ /* 0x000fe2000f8e02ff */
[----:B------:R-:W-:Y:S01]  /*2c50*/  IADD3 R31, P4, PT, RZ, -R37, RZ ;  /* 0x80000025ff1f7210 */ /* 0x000fe20007f9e0ff */
[----:B------:R-:W-:Y:S01]  /*2c60*/  IMAD R26, R26, UR12, RZ ;  /* 0x0000000c1a1a7c24 */ /* 0x000fe2000f8e02ff */
[----:B------:R-:W-:Y:S01]  /*2c70*/  IADD3.X R39, PT, PT, RZ, R2, RZ, P5, !PT ;  /* 0x00000002ff277210 */ /* 0x000fe20002ffe4ff */
[----:B------:R-:W-:Y:S01]  /*2c80*/  IMAD R51, R28, UR13, R27 ;  /* 0x0000000d1c337c24 */ /* 0x000fe2000f8e021b */
[----:B------:R-:W-:Y:S01]  /*2c90*/  IADD3 R33, P3, PT, RZ, -R19, RZ ;  /* 0x80000013ff217210 */ /* 0x000fe20007f7e0ff */
[----:B------:R-:W-:-:S02]  /*2ca0*/  IMAD R47, R35, UR13, R26 ;  /* 0x0000000d232f7c24 */ /* 0x000fc4000f8e021a */
[----:B------:R-:W-:Y:S01]  /*2cb0*/  IMAD.WIDE.U32 R34, R35, UR12, R14 ;  /* 0x0000000c23227c25 */ /* 0x000fe2000f8e000e */
[----:B------:R-:W-:-:S03]  /*2cc0*/  IADD3.X R32, PT, PT, RZ, ~R39, RZ, P3, !PT ;  /* 0x80000027ff207210 */ /* 0x000fc60001ffe4ff */
[----:B------:R-:W-:Y:S02]  /*2cd0*/  IMAD.X R30, RZ, RZ, ~R17, P4 ;  /* 0x000000ffff1e7224 */ /* 0x000fe400020e0e11 */
[----:B------:R-:W-:Y:S02]  /*2ce0*/  IMAD.WIDE.U32 R26, R28, UR12, R14 ;  /* 0x0000000c1c1a7c25 */ /* 0x000fe4000f8e000e */
[----:B------:R-:W0:Y:S02]  /*2cf0*/  LDC.64 R28, c[0x0][0x608] ;  /* 0x00018200ff1c7b82 */ /* 0x000e240000000a00 */
[----:B------:R-:W-:Y:S01]  /*2d00*/  IMAD.IADD R47, R35, 0x1, R47 ;  /* 0x00000001232f7824 */ /* 0x000fe200078e022f */
[----:B------:R-:W-:Y:S01]  /*2d10*/  IADD3 R35, PT, PT, R27, R51, RZ ;  /* 0x000000331b237210 */ /* 0x000fe20007ffe0ff */
[----:B------:R-:W-:Y:S02]  /*2d20*/  IMAD R30, R30, UR12, RZ ;  /* 0x0000000c1e1e7c24 */ /* 0x000fe4000f8e02ff */
[----:B------:R-:W-:-:S02]  /*2d30*/  IMAD R32, R32, UR12, RZ ;  /* 0x0000000c20207c24 */ /* 0x000fc4000f8e02ff */
[----:B------:R-:W-:Y:S02]  /*2d40*/  IMAD R47, R47, R24, RZ ;  /* 0x000000182f2f7224 */ /* 0x000fe400078e02ff */
[C---:B------:R-:W-:Y:S02]  /*2d50*/  IMAD R49, R31.reuse, UR13, R30 ;  /* 0x0000000d1f317c24 */ /* 0x040fe4000f8e021e */
[----:B------:R-:W-:-:S04]  /*2d60*/  IMAD.WIDE.U32 R30, R31, UR12, R14 ;  /* 0x0000000c1f1e7c25 */ /* 0x000fc8000f8e000e */
[C---:B------:R-:W-:Y:S02]  /*2d70*/  IMAD R27, R33.reuse, UR13, R32 ;  /* 0x0000000d211b7c24 */ /* 0x040fe4000f8e0220 */
[----:B------:R-:W-:-:S04]  /*2d80*/  IMAD.WIDE.U32 R32, R33, UR12, R14 ;  /* 0x0000000c21207c25 */ /* 0x000fc8000f8e000e */
[-C--:B------:R-:W-:Y:S02]  /*2d90*/  IMAD R46, R35, R24.reuse, RZ ;  /* 0x00000018232e7224 */ /* 0x080fe400078e02ff */
[C---:B------:R-:W-:Y:S02]  /*2da0*/  IMAD R47, R34.reuse, R25, R47 ;  /* 0x00000019222f7224 */ /* 0x040fe400078e022f */
[----:B------:R-:W-:-:S04]  /*2db0*/  IMAD.WIDE.U32 R34, R34, R24, RZ ;  /* 0x0000001822227225 */ /* 0x000fc800078e00ff */
[----:B------:R-:W-:Y:S01]  /*2dc0*/  IMAD.IADD R49, R31, 0x1, R49 ;  /* 0x000000011f317824 */ /* 0x000fe200078e0231 */
[----:B------:R-:W-:Y:S01]  /*2dd0*/  IADD3 R31, PT, PT, R33, R27, RZ ;  /* 0x0000001b211f7210 */ /* 0x000fe20007ffe0ff */
[----:B------:R-:W-:Y:S01]  /*2de0*/  IMAD.IADD R47, R35, 0x1, R47 ;  /* 0x00000001232f7824 */ /* 0x000fe200078e022f */
[----:B------:R-:W-:Y:S01]  /*2df0*/  SHF.L.U32 R35, R34, 0x1, RZ ;  /* 0x0000000122237819 */ /* 0x000fe200000006ff */
[----:B------:R-:W-:Y:S02]  /*2e00*/  IMAD R33, R26, R25, R46 ;  /* 0x000000191a217224 */ /* 0x000fe400078e022e */
[-C--:B------:R-:W-:Y:S01]  /*2e10*/  IMAD R46, R49, R24.reuse, RZ ;  /* 0x00000018312e7224 */ /* 0x080fe200078e02ff */
[----:B------:R-:W-:Y:S01]  /*2e20*/  SHF.L.U64.HI R34, R34, 0x1, R47 ;  /* 0x0000000122227819 */ /* 0x000fe2000001022f */
[----:B------:R-:W-:-:S04]  /*2e30*/  IMAD.WIDE.U32 R26, R26, R24, RZ ;  /* 0x000000181a1a7225 */ /* 0x000fc800078e00ff */
[-C--:B------:R-:W-:Y:S02]  /*2e40*/  IMAD R49, R31, R24.reuse, RZ ;  /* 0x000000181f317224 */ /* 0x080fe400078e02ff */
[----:B------:R-:W-:Y:S01]  /*2e50*/  IMAD R47, R30, R25, R46 ;  /* 0x000000191e2f7224 */ /* 0x000fe200078e022e */
[----:B------:R-:W-:Y:S01]  /*2e60*/  SHF.L.U32 R46, R26, 0x1, RZ ;  /* 0x000000011a2e7819 */ /* 0x000fe200000006ff */
[----:B------:R-:W-:-:S04]  /*2e70*/  IMAD.WIDE.U32 R30, R30, R24, RZ ;  /* 0x000000181e1e7225 */ /* 0x000fc800078e00ff */
[----:B------:R-:W-:Y:S02]  /*2e80*/  IMAD.IADD R27, R27, 0x1, R33 ;  /* 0x000000011b1b7824 */ /* 0x000fe400078e0221 */
[C---:B------:R-:W-:Y:S02]  /*2e90*/  IMAD R49, R32.reuse, R25, R49 ;  /* 0x0000001920317224 */ /* 0x040fe400078e0231 */
[----:B------:R-:W-:Y:S01]  /*2ea0*/  IMAD.WIDE.U32 R32, R32, R24, RZ ;  /* 0x0000001820207225 */ /* 0x000fe200078e00ff */
[----:B------:R-:W-:-:S03]  /*2eb0*/  SHF.L.U64.HI R48, R26, 0x1, R27 ;  /* 0x000000011a307819 */ /* 0x000fc6000001021b */
[----:B------:R-:W-:Y:S01]  /*2ec0*/  IMAD.IADD R31, R31, 0x1, R47 ;  /* 0x000000011f1f7824 */ /* 0x000fe200078e022f */
[----:B------:R-:W-:Y:S01]  /*2ed0*/  SHF.L.U32 R47, R30, 0x1, RZ ;  /* 0x000000011e2f7819 */ /* 0x000fe200000006ff */
[----:B------:R-:W-:Y:S01]  /*2ee0*/  IMAD.IADD R27, R33, 0x1, R49 ;  /* 0x00000001211b7824 */ /* 0x000fe200078e0231 */
[----:B------:R-:W-:Y:S01]  /*2ef0*/  SHF.L.U32 R33, R32, 0x1, RZ ;  /* 0x0000000120217819 */ /* 0x000fe200000006ff */
[----:B------:R-:W-:Y:S01]  /*2f00*/  IMAD R51, R45, UR6, RZ ;  /* 0x000000062d337c24 */ /* 0x000fe2000f8e02ff */
[----:B------:R-:W-:Y:S01]  /*2f10*/  SHF.L.U64.HI R49, R30, 0x1, R31 ;  /* 0x000000011e317819 */ /* 0x000fe2000001021f */
[----:B------:R-:W-:Y:S01]  /*2f20*/  IMAD R31, R2, UR12, RZ ;  /* 0x0000000c021f7c24 */ /* 0x000fe2000f8e02ff */
[----:B------:R-:W-:Y:S01]  /*2f30*/  SHF.L.U64.HI R32, R32, 0x1, R27 ;  /* 0x0000000120207819 */ /* 0x000fe2000001021b */
[----:B0-----:R-:W-:-:S04]  /*2f40*/  IMAD.WIDE.U32 R28, R0, UR12, R28 ;  /* 0x0000000c001c7c25 */ /* 0x001fc8000f8e001c */
[----:B------:R-:W-:Y:S01]  /*2f50*/  IMAD R45, R0, UR13, R31 ;  /* 0x0000000d002d7c24 */ /* 0x000fe2000f8e021f */
[----:B------:R-:W0:Y:S01]  /*2f60*/  LDCU.64 UR12, c[0x0][0x5f0] ;  /* 0x0000be00ff0c77ac */ /* 0x000e220008000a00 */
[----:B------:R-:W-:-:S04]  /*2f70*/  IMAD.WIDE.U32 R30, R11, UR6, RZ ;  /* 0x000000060b1e7c25 */ /* 0x000fc8000f8e00ff */
[C---:B------:R-:W-:Y:S02]  /*2f80*/  IMAD R55, R10.reuse, UR7, R55 ;  /* 0x000000070a377c24 */ /* 0x040fe4000f8e0237 */
[----:B------:R-:W-:-:S04]  /*2f90*/  IMAD.WIDE.U32 R10, R10, UR6, RZ ;  /* 0x000000060a0a7c25 */ /* 0x000fc8000f8e00ff */
[----:B------:R-:W-:Y:S01]  /*2fa0*/  IMAD R51, R40, UR7, R51 ;  /* 0x0000000728337c24 */ /* 0x000fe2000f8e0233 */
[----:B------:R-:W-:Y:S01]  /*2fb0*/  LEA R35, P5, R10, R35, 0x1 ;  /* 0x000000230a237211 */ /* 0x000fe200078a08ff */
[----:B------:R-:W-:Y:S01]  /*2fc0*/  IMAD.WIDE.U32 R26, R40, UR6, RZ ;  /* 0x00000006281a7c25 */ /* 0x000fe2000f8e00ff */
[----:B------:R-:W-:Y:S02]  /*2fd0*/  IADD3 R40, P3, PT, R14, -R28, RZ ;  /* 0x8000001c0e287210 */ /* 0x000fe40007f7e0ff */
[----:B------:R-:W-:Y:S01]  /*2fe0*/  LEA R28, P4, R30, R13, 0x1 ;  /* 0x0000000d1e1c7211 */ /* 0x000fe200078808ff */
[----:B------:R-:W-:Y:S01]  /*2ff0*/  IMAD.IADD R45, R29, 0x1, R45 ;  /* 0x000000011d2d7824 */ /* 0x000fe200078e022d */
[----:B------:R-:W-:Y:S01]  /*3000*/  IADD3 R51, PT, PT, R27, R51, RZ ;  /* 0x000000331b337210 */ /* 0x000fe20007ffe0ff */
[----:B------:R-:W-:Y:S02]  /*3010*/  IMAD.IADD R11, R11, 0x1, R55 ;  /* 0x000000010b0b7824 */ /* 0x000fe400078e0237 */
[----:B------:R-:W-:Y:S01]  /*3020*/  IMAD.IADD R29, R31, 0x1, R53 ;  /* 0x000000011f1d7824 */ /* 0x000fe200078e0235 */
[----:B------:R-:W-:-:S02]  /*3030*/  IADD3.X R31, PT, PT, R15, ~R45, RZ, P3, !PT ;  /* 0x8000002d0f1f7210 */ /* 0x000fc40001ffe4ff */
        /* <DEDUP_REMOVED lines=9> */
[----:B------:R-:W-:Y:S02]  /*30d0*/  IMAD R31, R40, R25, R31 ;  /* 0x00000019281f7224 */ /* 0x000fe400078e021f */
[----:B------:R-:W-:-:S04]  /*30e0*/  IMAD.WIDE.U32 R10, R38, UR6, RZ ;  /* 0x00000006260a7c25 */ /* 0x000fc8000f8e00ff */
[----:B------:R-:W-:Y:S01]  /*30f0*/  IMAD.WIDE.U32 R24, R40, R24, RZ ;  /* 0x0000001828187225 */ /* 0x000fe200078e00ff */
[----:B------:R-:W-:Y:S02]  /*3100*/  IADD3 R11, PT, PT, R11, R17, RZ ;  /* 0x000000110b0b7210 */ /* 0x000fe40007ffe0ff */
[C---:B------:R-:W-:Y:S01]  /*3110*/  LEA R46, P3, R10.reuse, R46, 0x1 ;  /* 0x0000002e0a2e7211 */ /* 0x040fe200078608ff */
[----:B------:R-:W-:Y:S02]  /*3120*/  IMAD R16, R39, UR6, RZ ;  /* 0x0000000627107c24 */ /* 0x000fe4000f8e02ff */
[C---:B------:R-:W-:Y:S01]  /*3130*/  IMAD R29, R37.reuse, UR7, R12 ;  /* 0x00000007251d7c24 */ /* 0x040fe2000f8e020c */
[----:B------:R-:W-:Y:S01]  /*3140*/  LEA.HI.X R48, R10, R48, R11, 0x1, P3 ;  /* 0x000000300a307211 */ /* 0x000fe200018f0c0b */
[----:B------:R-:W-:-:S04]  /*3150*/  IMAD.WIDE.U32 R12, R37, UR6, RZ ;  /* 0x00000006250c7c25 */ /* 0x000fc8000f8e00ff */
[----:B------:R-:W-:Y:S01]  /*3160*/  IMAD R37, R19, UR7, R16 ;  /* 0x0000000713257c24 */ /* 0x000fe2000f8e0210 */
[----:B------:R-:W-:Y:S01]  /*3170*/  LEA R47, P3, R12, R47, 0x1 ;  /* 0x0000002f0c2f7211 */ /* 0x000fe200078608ff */
[----:B------:R-:W-:Y:S01]  /*3180*/  IMAD.IADD R25, R25, 0x1, R31 ;  /* 0x0000000119197824 */ /* 0x000fe200078e021f */
[----:B------:R-:W-:Y:S01]  /*3190*/  LOP3.LUT R31, R4, 0xfffffff8, RZ, 0xc0, !PT ;  /* 0xfffffff8041f7812 */ /* 0x000fe200078ec0ff */
[----:B------:R-:W-:Y:S01]  /*31a0*/  IMAD.WIDE.U32 R16, R19, UR6, RZ ;  /* 0x0000000613107c25 */ /* 0x000fe2000f8e00ff */
[C---:B------:R-:W-:Y:S01]  /*31b0*/  SHF.L.U32 R19, R24.reuse, 0x1, RZ ;  /* 0x0000000118137819 */ /* 0x040fe200000006ff */
[----:B------:R-:W-:Y:S01]  /*31c0*/  USHF.L.U64.HI UR6, UR6, 0x4, UR7 ;  /* 0x0000000406067899 */ /* 0x000fe20008010207 */
[----:B------:R-:W-:Y:S01]  /*31d0*/  SHF.L.U64.HI R25, R24, 0x1, R25 ;  /* 0x0000000118197819 */ /* 0x000fe20000010219 */
[----:B------:R-:W-:Y:S01]  /*31e0*/  IMAD.IADD R10, R13, 0x1, R29 ;  /* 0x000000010d0a7824 */ /* 0x000fe200078e021d */
[----:B------:R-:W-:Y:S01]  /*31f0*/  IADD3 R11, PT, PT, R17, R37, RZ ;  /* 0x00000025110b7210 */ /* 0x000fe20007ffe0ff */
[----:B------:R-:W-:Y:S01]  /*3200*/  IMAD.U32 R26, RZ, RZ, UR12 ;  /* 0x0000000cff1a7e24 */ /* 0x000fe2000f8e00ff */
[----:B------:R-:W-:Y:S01]  /*3210*/  LEA R33, P4, R16, R33, 0x1 ;  /* 0x0000002110217211 */ /* 0x000fe200078808ff */
[----:B------:R-:W-:Y:S01]  /*3220*/  IMAD.MOV.U32 R29, RZ, RZ, R20 ;  /* 0x000000ffff1d7224 */ /* 0x000fe200078e0014 */
[----:B------:R-:W-:-:S02]  /*3230*/  LEA R24, P2, R36, R19, 0x1 ;  /* 0x0000001324187211 */ /* 0x000fc400078408ff */
[----:B------:R-:W-:Y:S02]  /*3240*/  LEA.HI.X R49, R12, R49, R10, 0x1, P3 ;  /* 0x000000310c317211 */ /* 0x000fe400018f0c0a */
[----:B------:R-:W-:Y:S02]  /*3250*/  LEA.HI.X R32, R16, R32, R11, 0x1, P4 ;  /* 0x0000002010207211 */ /* 0x000fe400020f0c0b */
[----:B------:R-:W-:Y:S02]  /*3260*/  LEA.HI.X R25, R36, R25, R18, 0x1, P2 ;  /* 0x0000001924197211 */ /* 0x000fe400010f0c12 */
[----:B------:R-:W-:-:S07]  /*3270*/  IADD3.X R37, PT, PT, ~R21, UR6, RZ, P1, !PT ;  /* 0x0000000615257c10 */ /* 0x000fce0008ffe5ff */
.L_x_28:
[----:B------:R-:W-:-:S04]  /*3280*/  IADD3 R10, P1, PT, R26, R8, RZ ;  /* 0x000000081a0a7210 */ /* 0x000fc80007f3e0ff */
[----:B------:R-:W-:-:S05]  /*3290*/  IADD3.X R11, PT, PT, R30, R9, RZ, P1, !PT ;  /* 0x000000091e0b7210 */ /* 0x000fca0000ffe4ff */
[----:B------:R0:W2:Y:S01]  /*32a0*/  LDG.E.U16 R36, desc[UR8][R10.64] ;  /* 0x000000080a247981 */ /* 0x0000a2000c1e1500 */
[----:B------:R-:W-:-:S05]  /*32b0*/  IADD3 R12, P1, PT, R26, R24, RZ ;  /* 0x000000181a0c7210 */ /* 0x000fca0007f3e0ff */
[----:B------:R-:W-:-:S05]  /*32c0*/  IMAD.X R13, R30, 0x1, R25, P1 ;  /* 0x000000011e0d7824 */ /* 0x000fca00008e0619 */
[----:B------:R1:W3:Y:S01]  /*32d0*/  LDG.E.U16 R38, desc[UR8][R12.64] ;  /* 0x000000080c267981 */ /* 0x0002e2000c1e1500 */
[----:B------:R-:W-:-:S04]  /*32e0*/  IADD3 R16, P1, PT, R26, R27, RZ ;  /* 0x0000001b1a107210 */ /* 0x000fc80007f3e0ff */
[----:B------:R-:W-:-:S05]  /*32f0*/  IADD3.X R17, PT, PT, R30, R43, RZ, P1, !PT ;  /* 0x0000002b1e117210 */ /* 0x000fca0000ffe4ff */
[----:B------:R4:W3:Y:S01]  /*3300*/  LDG.E.U16 R39, desc[UR8][R16.64] ;  /* 0x0000000810277981 */ /* 0x0008e2000c1e1500 */
[----:B------:R-:W-:-:S05]  /*3310*/  IADD3 R18, P1, PT, R26, R28, RZ ;  /* 0x0000001c1a127210 */ /* 0x000fca0007f3e0ff */
[----:B------:R-:W-:-:S05]  /*3320*/  IMAD.X R19, R30, 0x1, R41, P1 ;  /* 0x000000011e137824 */ /* 0x000fca00008e0629 */
[----:B------:R-:W3:Y:S01]  /*3330*/  LDG.E.U16 R18, desc[UR8][R18.64] ;  /* 0x0000000812127981 */ /* 0x000ee2000c1e1500 */
[----:B------:R-:W-:-:S04]  /*3340*/  IADD3 R20, P1, PT, R26, R35, RZ ;  /* 0x000000231a147210 */ /* 0x000fc80007f3e0ff */
[----:B------:R-:W-:-:S05]  /*3350*/  IADD3.X R21, PT, PT, R30, R34, RZ, P1, !PT ;  /* 0x000000221e157210 */ /* 0x000fca0000ffe4ff */
[----:B------:R-:W3:Y:S01]  /*3360*/  LDG.E.U16 R20, desc[UR8][R20.64] ;  /* 0x0000000814147981 */ /* 0x000ee2000c1e1500 */
[----:B0-----:R-:W-:-:S05]  /*3370*/  IADD3 R10, P1, PT, R26, R46, RZ ;  /* 0x0000002e1a0a7210 */ /* 0x001fca0007f3e0ff */
[----:B------:R-:W-:-:S05]  /*3380*/  IMAD.X R11, R30, 0x1, R48, P1 ;  /* 0x000000011e0b7824 */ /* 0x000fca00008e0630 */
[----:B------:R0:W3:Y:S01]  /*3390*/  LDG.E.U16 R10, desc[UR8][R10.64] ;  /* 0x000000080a0a7981 */ /* 0x0000e2000c1e1500 */
[----:B-1----:R-:W-:-:S04]  /*33a0*/  IADD3 R12, P1, PT, R26, R47, RZ ;  /* 0x0000002f1a0c7210 */ /* 0x002fc80007f3e0ff */
[----:B------:R-:W-:-:S05]  /*33b0*/  IADD3.X R13, PT, PT, R30, R49, RZ, P1, !PT ;  /* 0x000000311e0d7210 */ /* 0x000fca0000ffe4ff */
[----:B------:R1:W3:Y:S01]  /*33c0*/  LDG.E.U16 R12, desc[UR8][R12.64] ;  /* 0x000000080c0c7981 */ /* 0x0002e2000c1e1500 */
[----:B----4-:R-:W-:-:S05]  /*33d0*/  IADD3 R16, P1, PT, R26, R33, RZ ;  /* 0x000000211a107210 */ /* 0x010fca0007f3e0ff */
[----:B------:R-:W-:-:S05]  /*33e0*/  IMAD.X R17, R30, 0x1, R32, P1 ;  /* 0x000000011e117824 */ /* 0x000fca00008e0620 */
[----:B------:R4:W4:Y:S01]  /*33f0*/  LDG.E.U16 R16, desc[UR8][R16.64] ;  /* 0x0000000810107981 */ /* 0x000922000c1e1500 */
[----:B-----5:R-:W-:Y:S02]  /*3400*/  SHF.L.U32 R3, R3, 0x10, RZ ;  /* 0x0000001003037819 */ /* 0x020fe400000006ff */
[----:B------:R-:W-:Y:S02]  /*3410*/  IADD3 R31, P1, PT, R31, -0x8, RZ ;  /* 0xfffffff81f1f7810 */ /* 0x000fe40007f3e0ff */
[----:B------:R-:W-:Y:S02]  /*3420*/  IADD3 R26, P3, PT, R26, R7, RZ ;  /* 0x000000071a1a7210 */ /* 0x000fe40007f7e0ff */
[----:B------:R-:W-:Y:S02]  /*3430*/  IADD3.X R29, PT, PT, R29, -0x1, RZ, P1, !PT ;  /* 0xffffffff1d1d7810 */ /* 0x000fe40000ffe4ff */
[----:B------:R-:W-:Y:S01]  /*3440*/  ISETP.NE.U32.AND P1, PT, R31, RZ, PT ;  /* 0x000000ff1f00720c */ /* 0x000fe20003f25070 */
[----:B------:R-:W-:Y:S01]  /*3450*/  IMAD.X R30, R30, 0x1, R37, P3 ;  /* 0x000000011e1e7824 */ /* 0x000fe200018e0625 */
[----:B------:R-:W-:-:S02]  /*3460*/  IADD3 R0, P2, PT, R0, 0x8, RZ ;  /* 0x0000000800007810 */ /* 0x000fc40007f5e0ff */
[----:B------:R-:W-:Y:S02]  /*3470*/  ISETP.NE.AND.EX P1, PT, R29, RZ, PT, P1 ;  /* 0x000000ff1d00720c */ /* 0x000fe40003f25310 */
[----:B------:R-:W-:Y:S01]  /*3480*/  IADD3.X R2, PT, PT, RZ, R2, RZ, P2, !PT ;  /* 0x00000002ff027210 */ /* 0x000fe200017fe4ff */
[----:B--2---:R-:W-:-:S04]  /*3490*/  IMAD.U32 R36, R36, 0x10000, RZ ;  /* 0x0001000024247824 */ /* 0x004fc800078e00ff */
[----:B------:R-:W-:-:S06]  /*34a0*/  FADD.FTZ R3, R3, R36 ;  /* 0x0000002403037221 */ /* 0x000fcc0000010000 */
[----:B------:R-:W0:Y:S01]  /*34b0*/  F2F.BF16.F32 R3, R3 ;  /* 0x0000000300037304 */ /* 0x000e220000202000 */
[----:B---3--:R-:W-:Y:S02]  /*34c0*/  SHF.L.U32 R38, R38, 0x10, RZ ;  /* 0x0000001026267819 */ /* 0x008fe400000006ff */
[----:B------:R-:W-:Y:S01]  /*34d0*/  SHF.L.U32 R36, R39, 0x10, RZ ;  /* 0x0000001027247819 */ /* 0x000fe200000006ff */
[----:B0-----:R-:W-:-:S04]  /*34e0*/  IMAD.U32 R11, R3, 0x10000, RZ ;  /* 0x00010000030b7824 */ /* 0x001fc800078e00ff */
[----:B------:R-:W-:Y:S01]  /*34f0*/  FADD.FTZ R11, R11, R38 ;  /* 0x000000260b0b7221 */ /* 0x000fe20000010000 */
[----:B------:R-:W-:-:S05]  /*3500*/  SHF.L.U32 R18, R18, 0x10, RZ ;  /* 0x0000001012127819 */ /* 0x000fca00000006ff */
[----:B------:R-:W1:Y:S01]  /*3510*/  F2F.BF16.F32 R11, R11 ;  /* 0x0000000b000b7304 */ /* 0x000e620000202000 */
[----:B------:R-:W-:Y:S01]  /*3520*/  SHF.L.U32 R20, R20, 0x10, RZ ;  /* 0x0000001014147819 */ /* 0x000fe200000006ff */
[----:B-1----:R-:W-:Y:S01]  /*3530*/  IMAD.U32 R13, R11, 0x10000, RZ ;  /* 0x000100000b0d7824 */ /* 0x002fe200078e00ff */
[----:B------:R-:W-:-:S03]  /*3540*/  SHF.L.U32 R11, R10, 0x10, RZ ;  /* 0x000000100a0b7819 */ /* 0x000fc600000006ff */
[----:B------:R-:W-:-:S06]  /*3550*/  FADD.FTZ R13, R13, R36 ;  /* 0x000000240d0d7221 */ /* 0x000fcc0000010000 */
[----:B------:R-:W4:Y:S01]  /*3560*/  F2F.BF16.F32 R13, R13 ;  /* 0x0000000d000d7304 */ /* 0x000f220000202000 */
[----:B------:R-:W-:Y:S01]  /*3570*/  SHF.L.U32 R12, R12, 0x10, RZ ;  /* 0x000000100c0c7819 */ /* 0x000fe200000006ff */
[----:B----4-:R-:W-:Y:S01]  /*3580*/  IMAD.U32 R17, R13, 0x10000, RZ ;  /* 0x000100000d117824 */ /* 0x010fe200078e00ff */
[----:B------:R-:W-:-:S03]  /*3590*/  SHF.L.U32 R13, R16, 0x10, RZ ;  /* 0x00000010100d7819 */ /* 0x000fc600000006ff */
[----:B------:R-:W-:-:S06]  /*35a0*/  FADD.FTZ R17, R17, R18 ;  /* 0x0000001211117221 */ /* 0x000fcc0000010000 */
[----:B------:R-:W0:Y:S02]  /*35b0*/  F2F.BF16.F32 R17, R17 ;  /* 0x0000001100117304 */ /* 0x000e240000202000 */
[----:B0-----:R-:W-:-:S04]  /*35c0*/  IMAD.U32 R3, R17, 0x10000, RZ ;  /* 0x0001000011037824 */ /* 0x001fc800078e00ff */
        /* <DEDUP_REMOVED lines=9> */
[----:B------:R-:W-:-:S05]  /*3660*/  FADD.FTZ R12, R12, R13 ;  /* 0x0000000d0c0c7221 */ /* 0x000fca0000010000 */
[----:B------:R-:W-:-:S04]  /*3670*/  F2FP.BF16.F32.PACK_AB R12, RZ, R12 ;  /* 0x0000000cff0c723e */ /* 0x000fc800000010ff */
[----:B------:R-:W-:Y:S01]  /*3680*/  PRMT R3, R12, 0x7610, R3 ;  /* 0x000076100c037816 */ /* 0x000fe20000000003 */
[----:B------:R-:W-:Y:S06]  /*3690*/  @P1 BRA `(.L_x_28) ;  /* 0xfffffff800f81947 */ /* 0x000fec000383ffff */
.L_x_27:
[----:B------:R-:W-:Y:S05]  /*36a0*/  BSYNC.RECONVERGENT B2 ;  /* 0x0000000000027941 */ /* 0x000fea0003800200 */
.L_x_26:
        /* <DEDUP_REMOVED lines=17> */
[C---:B------:R-:W-:Y:S02]  /*37c0*/  IMAD R19, R2.reuse, UR6, RZ ;  /* 0x0000000602137c24 */ /* 0x040fe4000f8e02ff */
        /* <DEDUP_REMOVED lines=8> */
[----:B---3--:R-:W-:Y:S01]  /*3850*/  IMAD R13, R11, UR14, RZ ;  /* 0x0000000e0b0d7c24 */ /* 0x008fe2000f8e02ff */
[----:B------:R-:W-:Y:S01]  /*3860*/  IADD3 R17, P2, PT, R14, -R6, RZ ;  /* 0x800000060e117210 */ /* 0x000fe20007f5e0ff */
[----:B------:R-:W-:Y:S02]  /*3870*/  IMAD R19, R0, UR7, R19 ;  /* 0x0000000700137c24 */ /* 0x000fe4000f8e0213 */
[----:B------:R-:W-:Y:S01]  /*3880*/  IMAD.WIDE.U32 R10, R12, UR14, R8 ;  /* 0x0000000e0c0a7c25 */ /* 0x000fe2000f8e0008 */
[----:B------:R-:W-:-:S03]  /*3890*/  IADD3 R8, P3, PT, R8, UR12, RZ ;  /* 0x0000000c08087c10 */ /* 0x000fc6000ff7e0ff */
[----:B------:R-:W-:Y:S01]  /*38a0*/  IMAD R13, R12, UR15, R13 ;  /* 0x0000000f0c0d7c24 */ /* 0x000fe2000f8e020d */
[----:B----4-:R-:W-:Y:S01]  /*38b0*/  LEA R12, P1, R10, UR16, 0x1 ;  /* 0x000000100a0c7c11 */ /* 0x010fe2000f8208ff */
[----:B------:R-:W-:Y:S01]  /*38c0*/  IMAD.IADD R25, R7, 0x1, R19 ;  /* 0x0000000107197824 */ /* 0x000fe200078e0213 */
[----:B------:R-:W-:Y:S02]  /*38d0*/  IADD3.X R9, PT, PT, R9, UR13, RZ, P3, !PT ;  /* 0x0000000d09097c10 */ /* 0x000fe40009ffe4ff */
[----:B------:R-:W-:Y:S01]  /*38e0*/  IADD3 R7, PT, PT, R13, R11, RZ ;  /* 0x0000000b0d077210 */ /* 0x000fe20007ffe0ff */
[----:B------:R-:W-:-:S03]  /*38f0*/  IMAD.X R11, R15, 0x1, ~R25, P2 ;  /* 0x000000010f0b7824 */ /* 0x000fc600010e0e19 */
[----:B------:R-:W-:Y:S01]  /*3900*/  LEA.HI.X R13, R10, UR17, R7, 0x1, P1 ;  /* 0x000000110a0d7c11 */ /* 0x000fe200088f0c07 */
[----:B------:R-:W-:-:S04]  /*3910*/  IMAD R10, R11, UR14, RZ ;  /* 0x0000000e0b0a7c24 */ /* 0x000fc8000f8e02ff */
[----:B------:R0:W2:Y:S01]  /*3920*/  LDG.E.U16 R16, desc[UR8][R12.64] ;  /* 0x000000080c107981 */ /* 0x0000a2000c1e1500 */
[C---:B------:R-:W-:Y:S01]  /*3930*/  IMAD R7, R17.reuse, UR15, R10 ;  /* 0x0000000f11077c24 */ /* 0x040fe2000f8e020a */
[----:B------:R-:W-:Y:S01]  /*3940*/  IADD3 R21, P2, PT, R6, UR6, RZ ;  /* 0x0000000606157c10 */ /* 0x000fe2000ff5e0ff */
[----:B------:R-:W-:-:S03]  /*3950*/  IMAD.WIDE.U32 R10, R17, UR14, R8 ;  /* 0x0000000e110a7c25 */ /* 0x000fc6000f8e0008 */
[----:B------:R-:W-:Y:S02]  /*3960*/  IADD3 R19, P3, PT, R14, -R21, RZ ;  /* 0x800000150e137210 */ /* 0x000fe40007f7e0ff */
[----:B------:R-:W-:Y:S02]  /*3970*/  IADD3 R7, PT, PT, R7, R11, RZ ;  /* 0x0000000b07077210 */ /* 0x000fe40007ffe0ff */
[C---:B------:R-:W-:Y:S02]  /*3980*/  LEA R6, P1, R10.reuse, UR16, 0x1 ;  /* 0x000000100a067c11 */ /* 0x040fe4000f8208ff */
[----:B------:R-:W-:Y:S02]  /*3990*/  IADD3.X R25, PT, PT, R25, UR7, RZ, P2, !PT ;  /* 0x0000000719197c10 */ /* 0x000fe400097fe4ff */
[----:B------:R-:W-:Y:S02]  /*39a0*/  LEA.HI.X R7, R10, UR17, R7, 0x1, P1 ;  /* 0x000000110a077c11 */ /* 0x000fe400088f0c07 */
[----:B------:R-:W-:Y:S01]  /*39b0*/  IADD3 R10, P1, PT, R8, UR12, RZ ;  /* 0x0000000c080a7c10 */ /* 0x000fe2000ff3e0ff */
[----:B------:R-:W-:-:S02]  /*39c0*/  IMAD.X R8, R15, 0x1, ~R25, P3 ;  /* 0x000000010f087824 */ /* 0x000fc400018e0e19 */
[----:B------:R1:W3:Y:S01]  /*39d0*/  LDG.E.U16 R17, desc[UR8][R6.64] ;  /* 0x0000000806117981 */ /* 0x0002e2000c1e1500 */
[----:B------:R-:W-:Y:S01]  /*39e0*/  IADD3.X R11, PT, PT, R9, UR13, RZ, P1, !PT ;  /* 0x0000000d090b7c10 */ /* 0x000fe20008ffe4ff */
[----:B------:R-:W-:-:S04]  /*39f0*/  IMAD R8, R8, UR14, RZ ;  /* 0x0000000e08087c24 */ /* 0x000fc8000f8e02ff */
[C---:B0-----:R-:W-:Y:S02]  /*3a00*/  IMAD R13, R19.reuse, UR15, R8 ;  /* 0x0000000f130d7c24 */ /* 0x041fe4000f8e0208 */
[----:B------:R-:W-:-:S05]  /*3a10*/  IMAD.WIDE.U32 R8, R19, UR14, R10 ;  /* 0x0000000e13087c25 */ /* 0x000fca000f8e000a */
[----:B------:R-:W-:Y:S02]  /*3a20*/  IADD3 R9, PT, PT, R9, R13, RZ ;  /* 0x0000000d09097210 */ /* 0x000fe40007ffe0ff */
        /* <DEDUP_REMOVED lines=10> */
[----:B------:R-:W-:-:S03]  /*3ad0*/  LEA R8, P1, R6, UR16, 0x1 ;  /* 0x0000001006087c11 */ /* 0x000fc6000f8208ff */
[----:B------:R-:W-:-:S05]  /*3ae0*/  IMAD.IADD R7, R7, 0x1, R11 ;  /* 0x0000000107077824 */ /* 0x000fca00078e020b */
[----:B------:R-:W-:-:S05]  /*3af0*/  LEA.HI.X R9, R6, UR17, R7, 0x1, P1 ;  /* 0x0000001106097c11 */ /* 0x000fca00088f0c07 */
[----:B------:R-:W4:Y:S01]  /*3b00*/  LDG.E.U16 R8, desc[UR8][R8.64] ;  /* 0x0000000808087981 */ /* 0x000f22000c1e1500 */
[----:B-----5:R-:W-:Y:S02]  /*3b10*/  SHF.L.U32 R3, R3, 0x10, RZ ;  /* 0x0000001003037819 */ /* 0x020fe400000006ff */
[----:B------:R-:W-:-:S04]  /*3b20*/  IADD3 R0, P1, PT, R0, 0x4, RZ ;  /* 0x0000000400007810 */ /* 0x000fc80007f3e0ff */
[----:B------:R-:W-:Y:S01]  /*3b30*/  IADD3.X R2, PT, PT, RZ, R2, RZ, P1, !PT ;  /* 0x00000002ff027210 */ /* 0x000fe20000ffe4ff */
[----:B--2---:R-:W-:-:S04]  /*3b40*/  IMAD.U32 R16, R16, 0x10000, RZ ;  /* 0x0001000010107824 */ /* 0x004fc800078e00ff */
[----:B------:R-:W-:-:S06]  /*3b50*/  FADD.FTZ R3, R3, R16 ;  /* 0x0000001003037221 */ /* 0x000fcc0000010000 */
[----:B------:R-:W0:Y:S01]  /*3b60*/  F2F.BF16.F32 R3, R3 ;  /* 0x0000000300037304 */ /* 0x000e220000202000 */
[----:B---3--:R-:W-:Y:S01]  /*3b70*/  SHF.L.U32 R17, R17, 0x10, RZ ;  /* 0x0000001011117819 */ /* 0x008fe200000006ff */
[----:B0-----:R-:W-:-:S04]  /*3b80*/  IMAD.U32 R6, R3, 0x10000, RZ ;  /* 0x0001000003067824 */ /* 0x001fc800078e00ff */
[----:B------:R-:W-:-:S06]  /*3b90*/  FADD.FTZ R6, R6, R17 ;  /* 0x0000001106067221 */ /* 0x000fcc0000010000 */
[----:B------:R-:W0:Y:S01]  /*3ba0*/  F2F.BF16.F32 R6, R6 ;  /* 0x0000000600067304 */ /* 0x000e220000202000 */
[----:B----4-:R-:W-:Y:S01]  /*3bb0*/  SHF.L.U32 R12, R12, 0x10, RZ ;  /* 0x000000100c0c7819 */ /* 0x010fe200000006ff */
[----:B0-----:R-:W-:-:S04]  /*3bc0*/  IMAD.U32 R7, R6, 0x10000, RZ ;  /* 0x0001000006077824 */ /* 0x001fc800078e00ff */
[----:B------:R-:W-:-:S06]  /*3bd0*/  FADD.FTZ R7, R7, R12 ;  /* 0x0000000c07077221 */ /* 0x000fcc0000010000 */
[----:B------:R-:W0:Y:S01]  /*3be0*/  F2F.BF16.F32 R7, R7 ;  /* 0x0000000700077304 */ /* 0x000e220000202000 */
[----:B------:R-:W-:Y:S01]  /*3bf0*/  SHF.L.U32 R9, R8, 0x10, RZ ;  /* 0x0000001008097819 */ /* 0x000fe200000006ff */
[----:B0-----:R-:W-:-:S04]  /*3c00*/  IMAD.U32 R8, R7, 0x10000, RZ ;  /* 0x0001000007087824 */ /* 0x001fc800078e00ff */
[----:B------:R-:W-:-:S05]  /*3c10*/  FADD.FTZ R8, R8, R9 ;  /* 0x0000000908087221 */ /* 0x000fca0000010000 */
[----:B------:R-:W-:-:S04]  /*3c20*/  F2FP.BF16.F32.PACK_AB R8, RZ, R8 ;  /* 0x00000008ff08723e */ /* 0x000fc800000010ff */
[----:B------:R-:W-:-:S07]  /*3c30*/  PRMT R3, R8, 0x7610, R3 ;  /* 0x0000761008037816 */ /* 0x000fce0000000003 */
.L_x_32:
[----:B------:R-:W-:Y:S05]  /*3c40*/  BSYNC.RECONVERGENT B3 ;  /* 0x0000000000037941 */ /* 0x000fea0003800200 */
.L_x_31:
        /* <DEDUP_REMOVED lines=15> */
[----:B0-----:R-:W-:-:S04]  /*3d40*/  IMAD R4, R4, UR6, RZ ;  /* 0x0000000604047c24 */ /* 0x001fc8000f8e02ff */
[C---:B------:R-:W-:Y:S02]  /*3d50*/  IMAD R11, R7.reuse, UR7, R4 ;  /* 0x00000007070b7c24 */ /* 0x040fe4000f8e0204 */
[----:B------:R-:W-:-:S04]  /*3d60*/  IMAD.WIDE.U32 R6, R7, UR6, R14 ;  /* 0x0000000607067c25 */ /* 0x000fc8000f8e000e */
[----:B--2---:R-:W-:Y:S01]  /*3d70*/  IMAD R17, R2, UR12, RZ ;  /* 0x0000000c02117c24 */ /* 0x004fe2000f8e02ff */
[----:B------:R-:W-:Y:S01]  /*3d80*/  IADD3 R11, PT, PT, R7, R11, RZ ;  /* 0x0000000b070b7210 */ /* 0x000fe20007ffe0ff */
[----:B------:R-:W-:-:S04]  /*3d90*/  IMAD.WIDE.U32 R8, R0, UR12, RZ ;  /* 0x0000000c00087c25 */ /* 0x000fc8000f8e00ff */
[----:B------:R-:W-:Y:S02]  /*3da0*/  IMAD R17, R0, UR13, R17 ;  /* 0x0000000d00117c24 */ /* 0x000fe4000f8e0211 */
[----:B---3--:R-:W-:Y:S02]  /*3db0*/  IMAD R7, R11, UR14, RZ ;  /* 0x0000000e0b077c24 */ /* 0x008fe4000f8e02ff */
[----:B------:R-:W-:Y:S02]  /*3dc0*/  IMAD.IADD R9, R9, 0x1, R17 ;  /* 0x0000000109097824 */ /* 0x000fe400078e0211 */
[C---:B------:R-:W-:Y:S02]  /*3dd0*/  IMAD R7, R6.reuse, UR15, R7 ;  /* 0x0000000f06077c24 */ /* 0x040fe4000f8e0207 */
[----:B------:R-:W-:Y:S01]  /*3de0*/  IMAD.WIDE.U32 R10, R6, UR14, R8 ;  /* 0x0000000e060a7c25 */ /* 0x000fe2000f8e0008 */
[----:B------:R-:W-:-:S03]  /*3df0*/  IADD3 R8, P2, PT, R8, UR12, RZ ;  /* 0x0000000c08087c10 */ /* 0x000fc6000ff5e0ff */
[----:B------:R-:W-:Y:S01]  /*3e00*/  IMAD R17, R2, UR6, RZ ;  /* 0x0000000602117c24 */ /* 0x000fe2000f8e02ff */
[----:B----4-:R-:W-:Y:S01]  /*3e10*/  LEA R6, P1, R10, UR16, 0x1 ;  /* 0x000000100a067c11 */ /* 0x010fe2000f8208ff */
[C---:B-1----:R-:W-:Y:S01]  /*3e20*/  IMAD.WIDE.U32 R12, R0.reuse, UR6, R12 ;  /* 0x00000006000c7c25 */ /* 0x042fe2000f8e000c */
[----:B------:R-:W-:Y:S02]  /*3e30*/  IADD3 R7, PT, PT, R7, R11, RZ ;  /* 0x0000000b07077210 */ /* 0x000fe40007ffe0ff */
[----:B------:R-:W-:Y:S01]  /*3e40*/  IADD3.X R9, PT, PT, R9, UR13, RZ, P2, !PT ;  /* 0x0000000d09097c10 */ /* 0x000fe200097fe4ff */
[----:B------:R-:W-:Y:S01]  /*3e50*/  IMAD R17, R0, UR7, R17 ;  /* 0x0000000700117c24 */ /* 0x000fe2000f8e0211 */
[----:B------:R-:W-:Y:S02]  /*3e60*/  LEA.HI.X R7, R10, UR17, R7, 0x1, P1 ;  /* 0x000000110a077c11 */ /* 0x000fe400088f0c07 */
[----:B------:R-:W-:Y:S01]  /*3e70*/  IADD3 R11, P1, PT, R14, -R12, RZ ;  /* 0x8000000c0e0b7210 */ /* 0x000fe20007f3e0ff */
[----:B------:R-:W-:-:S02]  /*3e80*/  IMAD.IADD R17, R13, 0x1, R17 ;  /* 0x000000010d117824 */ /* 0x000fc400078e0211 */
[----:B------:R-:W2:Y:S03]  /*3e90*/  LDG.E.U16 R6, desc[UR8][R6.64] ;  /* 0x0000000806067981 */ /* 0x000ea6000c1e1500 */
[----:B------:R-:W-:Y:S01]  /*3ea0*/  IADD3.X R17, PT, PT, R15, ~R17, RZ, P1, !PT ;  /* 0x800000110f117210 */ /* 0x000fe20000ffe4ff */
[----:B------:R-:W-:-:S04]  /*3eb0*/  IMAD.WIDE.U32 R8, R11, UR14, R8 ;  /* 0x0000000e0b087c25 */ /* 0x000fc8000f8e0008 */
[----:B------:R-:W-:-:S04]  /*3ec0*/  IMAD R4, R17, UR14, RZ ;  /* 0x0000000e11047c24 */ /* 0x000fc8000f8e02ff */
[----:B------:R-:W-:Y:S01]  /*3ed0*/  IMAD R11, R11, UR15, R4 ;  /* 0x0000000f0b0b7c24 */ /* 0x000fe2000f8e0204 */
[----:B------:R-:W-:-:S03]  /*3ee0*/  LEA R10, P1, R8, UR16, 0x1 ;  /* 0x00000010080a7c11 */ /* 0x000fc6000f8208ff */
[----:B------:R-:W-:-:S05]  /*3ef0*/  IMAD.IADD R11, R11, 0x1, R9 ;  /* 0x000000010b0b7824 */ /* 0x000fca00078e0209 */
[----:B------:R-:W-:-:S05]  /*3f00*/  LEA.HI.X R11, R8, UR17, R11, 0x1, P1 ;  /* 0x00000011080b7c11 */ /* 0x000fca00088f0c0b */
[----:B------:R-:W3:Y:S01]  /*3f10*/  LDG.E.U16 R10, desc[UR8][R10.64] ;  /* 0x000000080a0a7981 */ /* 0x000ee2000c1e1500 */
[----:B-----5:R-:W-:Y:S02]  /*3f20*/  SHF.L.U32 R3, R3, 0x10, RZ ;  /* 0x0000001003037819 */ /* 0x020fe400000006ff */
[----:B------:R-:W-:-:S04]  /*3f30*/  IADD3 R0, P1, PT, R0, 0x2, RZ ;  /* 0x0000000200007810 */ /* 0x000fc80007f3e0ff */
[----:B------:R-:W-:Y:S01]  /*3f40*/  IADD3.X R2, PT, PT, RZ, R2, RZ, P1, !PT ;  /* 0x00000002ff027210 */ /* 0x000fe20000ffe4ff */
[----:B--2---:R-:W-:-:S04]  /*3f50*/  IMAD.U32 R4, R6, 0x10000, RZ ;  /* 0x0001000006047824 */ /* 0x004fc800078e00ff */
[----:B------:R-:W-:-:S06]  /*3f60*/  FADD.FTZ R4, R3, R4 ;  /* 0x0000000403047221 */ /* 0x000fcc0000010000 */
[----:B------:R-:W0:Y:S02]  /*3f70*/  F2F.BF16.F32 R4, R4 ;  /* 0x0000000400047304 */ /* 0x000e240000202000 */
[----:B0-----:R-:W-:Y:S01]  /*3f80*/  IMAD.U32 R3, R4, 0x10000, RZ ;  /* 0x0001000004037824 */ /* 0x001fe200078e00ff */
[----:B---3--:R-:W-:-:S05]  /*3f90*/  SHF.L.U32 R6, R10, 0x10, RZ ;  /* 0x000000100a067819 */ /* 0x008fca00000006ff */
[----:B------:R-:W-:-:S05]  /*3fa0*/  FADD.FTZ R3, R3, R6 ;  /* 0x0000000603037221 */ /* 0x000fca0000010000 */
[----:B------:R-:W-:-:S07]  /*3fb0*/  F2FP.BF16.F32.PACK_AB R3, RZ, R3 ;  /* 0x00000003ff03723e */ /* 0x000fce00000010ff */
.L_x_34:
[----:B------:R-:W-:Y:S05]  /*3fc0*/  BSYNC.RECONVERGENT B3 ;  /* 0x0000000000037941 */ /* 0x000fea0003800200 */
.L_x_33:
[----:B------:R-:W-:Y:S05]  /*3fd0*/  @P0 BRA `(.L_x_30) ;  /* 0x0000000000680947 */ /* 0x000fea0003800000 */
[----:B------:R-:W0:Y:S01]  /*3fe0*/  LDCU.64 UR6, c[0x0][0x608] ;  /* 0x0000c100ff0677ac */ /* 0x000e220008000a00 */
[----:B------:R-:W-:Y:S01]  /*3ff0*/  IADD3 R9, P0, PT, RZ, -R0, RZ ;  /* 0x80000000ff097210 */ /* 0x000fe20007f1e0ff */
[----:B------:R-:W1:Y:S04]  /*4000*/  LDCU.64 UR12, c[0x0][0x618] ;  /* 0x0000c300ff0c77ac */ /* 0x000e680008000a00 */
[----:B------:R-:W-:Y:S01]  /*4010*/  IMAD.X R4, RZ, RZ, ~R2, P0 ;  /* 0x000000ffff047224 */ /* 0x000fe200000e0e02 */
[----:B------:R-:W2:Y:S03]  /*4020*/  LDCU.64 UR14, c[0x0][0x620] ;  /* 0x0000c400ff0e77ac */ /* 0x000ea60008000a00 */
[----:B0-----:R-:W-:-:S02]  /*4030*/  IMAD R4, R4, UR6, RZ ;  /* 0x0000000604047c24 */ /* 0x001fc4000f8e02ff */
[----:B------:R-:W-:-:S04]  /*4040*/  IMAD.WIDE.U32 R14, R9, UR6, R14 ;  /* 0x00000006090e7c25 */ /* 0x000fc8000f8e000e */
[----:B-1----:R-:W-:Y:S02]  /*4050*/  IMAD R7, R2, UR12, RZ ;  /* 0x0000000c02077c24 */ /* 0x002fe4000f8e02ff */
[----:B------:R-:W-:Y:S01]  /*4060*/  IMAD R9, R9, UR7, R4 ;  /* 0x0000000709097c24 */ /* 0x000fe2000f8e0204 */
[----:B------:R-:W0:Y:S01]  /*4070*/  LDCU.64 UR6, c[0x0][0x5f0] ;  /* 0x0000be00ff0677ac */ /* 0x000e220008000a00 */
[C---:B------:R-:W-:Y:S02]  /*4080*/  IMAD R11, R0.reuse, UR13, R7 ;  /* 0x0000000d000b7c24 */ /* 0x040fe4000f8e0207 */
[----:B------:R-:W-:Y:S01]  /*4090*/  IMAD.WIDE.U32 R6, R0, UR12, RZ ;  /* 0x0000000c00067c25 */ /* 0x000fe2000f8e00ff */
[----:B------:R-:W-:-:S03]  /*40a0*/  IADD3 R0, PT, PT, R15, R9, RZ ;  /* 0x000000090f007210 */ /* 0x000fc60007ffe0ff */
[----:B------:R-:W-:Y:S02]  /*40b0*/  IMAD.IADD R7, R7, 0x1, R11 ;  /* 0x0000000107077824 */ /* 0x000fe400078e020b */
[----:B--2---:R-:W-:Y:S02]  /*40c0*/  IMAD R9, R0, UR14, RZ ;  /* 0x0000000e00097c24 */ /* 0x004fe4000f8e02ff */
[----:B------:R-:W-:-:S04]  /*40d0*/  IMAD.WIDE.U32 R6, R14, UR14, R6 ;  /* 0x0000000e0e067c25 */ /* 0x000fc8000f8e0006 */
[----:B------:R-:W-:Y:S01]  /*40e0*/  IMAD R9, R14, UR15, R9 ;  /* 0x0000000f0e097c24 */ /* 0x000fe2000f8e0209 */
[----:B0-----:R-:W-:-:S04]  /*40f0*/  LEA R8, P0, R6, UR6, 0x1 ;  /* 0x0000000606087c11 */ /* 0x001fc8000f8008ff */
[----:B------:R-:W-:-:S04]  /*4100*/  IADD3 R7, PT, PT, R7, R9, RZ ;  /* 0x0000000907077210 */ /* 0x000fc80007ffe0ff */
[----:B------:R-:W-:-:S05]  /*4110*/  LEA.HI.X R9, R6, UR7, R7, 0x1, P0 ;  /* 0x0000000706097c11 */ /* 0x000fca00080f0c07 */
[----:B------:R-:W2:Y:S01]  /*4120*/  LDG.E.U16 R8, desc[UR8][R8.64] ;  /* 0x0000000808087981 */ /* 0x000ea2000c1e1500 */
[----:B-----5:R-:W-:Y:S01]  /*4130*/  IMAD.U32 R3, R3, 0x10000, RZ ;  /* 0x0001000003037824 */ /* 0x020fe200078e00ff */
[----:B--2---:R-:W-:-:S05]  /*4140*/  SHF.L.U32 R0, R8, 0x10, RZ ;  /* 0x0000001008007819 */ /* 0x004fca00000006ff */
[----:B------:R-:W-:-:S05]  /*4150*/  FADD.FTZ R0, R3, R0 ;  /* 0x0000000003007221 */ /* 0x000fca0000010000 */
[----:B------:R-:W-:-:S04]  /*4160*/  F2FP.BF16.F32.PACK_AB R0, RZ, R0 ;  /* 0x00000000ff00723e */ /* 0x000fc800000010ff */
[----:B------:R-:W-:-:S07]  /*4170*/  PRMT R3, R0, 0x7610, R3 ;  /* 0x0000761000037816 */ /* 0x000fce0000000003 */
.L_x_30:
[----:B------:R-:W-:Y:S05]  /*4180*/  BSYNC.RECONVERGENT B2 ;  /* 0x0000000000027941 */ /* 0x000fea0003800200 */
.L_x_29:
[----:B-----5:R0:W-:Y:S02]  /*4190*/  STG.E.U16 desc[UR8][R22.64], R3 ;  /* 0x0000000316007986 */ /* 0x0201e4000c101508 */
.L_x_25:
[----:B------:R-:W-:Y:S05]  /*41a0*/  BSYNC.RECONVERGENT B1 ;  /* 0x0000000000017941 */ /* 0x000fea0003800200 */
.L_x_24:
[----:B------:R-:W-:-:S07]  /*41b0*/  VIADD R5, R5, 0x80 ;  /* 0x0000008005057836 */ /* 0x000fce0000000000 */
.L_x_19:
[----:B------:R-:W-:Y:S05]  /*41c0*/  BSYNC.RECONVERGENT B0 ;  /* 0x0000000000007941 */ /* 0x000fea0003800200 */
.L_x_18:
        /* <DEDUP_REMOVED lines=26> */
[----:B------:R-:W-:-:S06]  /*4370*/  IMAD.HI.U32 R7, R3, R7, R2 ;  /* 0x0000000703077227 */ /* 0x000fcc00078e0002 */
[----:B------:R-:W-:-:S04]  /*4380*/  IMAD.HI.U32 R6, R7, R10, RZ ;  /* 0x0000000a07067227 */ /* 0x000fc800078e00ff */
[----:B------:R-:W-:Y:S02]  /*4390*/  IMAD.MOV R3, RZ, RZ, -R6 ;  /* 0x000000ffff037224 */ /* 0x000fe400078e0a06 */
[----:B------:R-:W-:Y:S02]  /*43a0*/  IMAD.MOV.U32 R7, RZ, RZ, RZ ;  /* 0x000000ffff077224 */ /* 0x000fe400078e00ff */
        /* <DEDUP_REMOVED lines=8> */
.L_x_38:
[----:B------:R-:W-:-:S07]  /*4430*/  MOV R4, 0x4450 ;  /* 0x0000445000047802 */ /* 0x000fce0000000f00 */
[----:B------:R-:W-:Y:S05]  /*4440*/  CALL.REL.NOINC `($__internal_0_$__cuda_sm20_div_s64) ;  /* 0x0000027c00dc7944 */ /* 0x000fea0003c00000 */
.L_x_37:
[----:B------:R-:W1:Y:S02]  /*4450*/  LDCU.128 UR12, c[0x0][0x600] ;  /* 0x0000c000ff0c77ac */ /* 0x000e640008000c00 */
[----:B-1----:R-:W-:Y:S01]  /*4460*/  IMAD R9, R7, UR14, RZ ;  /* 0x0000000e07097c24 */ /* 0x002fe2000f8e02ff */
[----:B------:R-:W-:Y:S01]  /*4470*/  LOP3.LUT R0, R15, UR15, RZ, 0xfc, !PT ;  /* 0x0000000f0f007c12 */ /* 0x000fe2000f8efcff */
[----:B0-----:R-:W-:-:S04]  /*4480*/  IMAD.WIDE.U32 R2, R6, UR14, RZ ;  /* 0x0000000e06027c25 */ /* 0x001fc8000f8e00ff */
        /* <DEDUP_REMOVED lines=33> */
.L_x_39:
[----:B------:R-:W-:Y:S01]  /*46a0*/  MOV R10, R14 ;  /* 0x0000000e000a7202 */ /* 0x000fe20000000f00 */
[----:B------:R-:W-:Y:S01]  /*46b0*/  IMAD.MOV.U32 R3, RZ, RZ, R15 ;  /* 0x000000ffff037224 */ /* 0x000fe200078e000f */
[----:B------:R-:W-:-:S07]  /*46c0*/  MOV R4, 0x46e0 ;  /* 0x000046e000047802 */ /* 0x000fce0000000f00 */
[----:B------:R-:W-:Y:S05]  /*46d0*/  CALL.REL.NOINC `($__internal_0_$__cuda_sm20_div_s64) ;  /* 0x0000027c00387944 */ /* 0x000fea0003c00000 */
.L_x_40:
        /* <DEDUP_REMOVED lines=39> */
[----:B------:R-:W-:Y:S01]  /*4950*/  IADD3 R36, P2, PT, R8, UR6, RZ ;  /* 0x0000000608247c10 */ /* 0x000fe2000ff5e0ff */
[----:B--2---:R-:W-:Y:S02]  /*4960*/  IMAD R10, R10, UR12, RZ ;  /* 0x0000000c0a0a7c24 */ /* 0x004fe4000f8e02ff */
[----:B------:R-:W-:Y:S01]  /*4970*/  IMAD.IADD R18, R9, 0x1, R7 ;  /* 0x0000000109127824 */ /* 0x000fe200078e0207 */
[----:B------:R-:W-:Y:S01]  /*4980*/  IADD3.X R7, PT, PT, RZ, ~R45, RZ, P1, !PT ;  /* 0x8000002dff077210 */ /* 0x000fe20000ffe4ff */
[C---:B------:R-:W-:Y:S02]  /*4990*/  IMAD.SHL.U32 R19, R8.reuse, 0x2, RZ ;  /* 0x0000000208137824 */ /* 0x040fe400078e00ff */
[----:B------:R-:W-:Y:S01]  /*49a0*/  IMAD R13, R29, UR13, R10 ;  /* 0x0000000d1d0d7c24 */ /* 0x000fe2000f8e020a */
[----:B------:R-:W-:Y:S01]  /*49b0*/  SHF.L.U64.HI R9, R8, 0x1, R18 ;  /* 0x0000000108097819 */ /* 0x000fe20000010212 */
[----:B------:R-:W-:Y:S01]  /*49c0*/  IMAD R7, R7, UR12, RZ ;  /* 0x0000000c07077c24 */ /* 0x000fe2000f8e02ff */
[----:B------:R-:W-:Y:S01]  /*49d0*/  IADD3.X R8, PT, PT, RZ, ~R44, RZ, P3, !PT ;  /* 0x8000002cff087210 */ /* 0x000fe20001ffe4ff */
[----:B------:R-:W-:Y:S01]  /*49e0*/  IMAD.WIDE.U32 R28, R29, UR12, R14 ;  /* 0x0000000c1d1c7c25 */ /* 0x000fe2000f8e000e */
[----:B------:R-:W-:-:S03]  /*49f0*/  IADD3.X R18, PT, PT, R18, UR7, RZ, P2, !PT ;  /* 0x0000000712127c10 */ /* 0x000fc600097fe4ff */
        /* <DEDUP_REMOVED lines=8> */
[----:B------:R-:W-:Y:S02]  /*4a80*/  IMAD R10, R24, UR13, RZ ;  /* 0x0000000d180a7c24 */ /* 0x000fe4000f8e02ff */
[----:B------:R-:W-:Y:S02]  /*4a90*/  IMAD.IADD R17, R17, 0x1, R29 ;  /* 0x0000000111117824 */ /* 0x000fe400078e021d */
[C---:B------:R-:W-:Y:S02]  /*4aa0*/  IMAD R31, R28.reuse, R25, R7 ;  /* 0x000000191c1f7224 */ /* 0x040fe400078e0207 */
[----:B------:R-:W-:-:S04]  /*4ab0*/  IMAD.WIDE.U32 R28, R28, R24, RZ ;  /* 0x000000181c1c7225 */ /* 0x000fc800078e00ff */
[----:B------:R-:W-:Y:S01]  /*4ac0*/  IMAD R33, R25, UR12, R10 ;  /* 0x0000000c19217c24 */ /* 0x000fe2000f8e020a */
[----:B------:R-:W-:Y:S01]  /*4ad0*/  LEA R8, P3, R28, R19, 0x1 ;  /* 0x000000131c087211 */ /* 0x000fe200078608ff */
[-C--:B------:R-:W-:Y:S02]  /*4ae0*/  IMAD R21, R21, R24.reuse, RZ ;  /* 0x0000001815157224 */ /* 0x080fe400078e02ff */
        /* <DEDUP_REMOVED lines=35> */
[----:B------:R-:W-:-:S03]  /*4d20*/  IADD3.X R30, PT, PT, RZ, ~R17, RZ, P4, !PT ;  /* 0x80000011ff1e7210 */ /* 0x000fc600027fe4ff */
[----:B------:R-:W-:Y:S01]  /*4d30*/  IMAD R27, R27, UR12, RZ ;  /* 0x0000000c1b1b7c24 */ /* 0x000fe2000f8e02ff */
[----:B------:R-:W-:Y:S01]  /*4d40*/  IADD3 R47, PT, PT, R35, R47, RZ ;  /* 0x0000002f232f7210 */ /* 0x000fe20007ffe0ff */
[----:B------:R-:W-:Y:S02]  /*4d50*/  IMAD.X R39, RZ, RZ, R0, P5 ;  /* 0x000000ffff277224 */ /* 0x000fe400028e0600 */
[C---:B------:R-:W-:Y:S02]  /*4d60*/  IMAD R51, R28.reuse, UR13, R27 ;  /* 0x0000000d1c337c24 */ /* 0x040fe4000f8e021b */
[----:B------:R-:W-:Y:S02]  /*4d70*/  IMAD.X R32, RZ, RZ, ~R39, P3 ;  /* 0x000000ffff207224 */ /* 0x000fe400018e0e27 */
[----:B------:R-:W-:Y:S02]  /*4d80*/  IMAD.WIDE.U32 R26, R28, UR12, R14 ;  /* 0x0000000c1c1a7c25 */ /* 0x000fe4000f8e000e */
[----:B------:R-:W0:Y:S02]  /*4d90*/  LDC.64 R28, c[0x0][0x608] ;  /* 0x00018200ff1c7b82 */ /* 0x000e240000000a00 */
[----:B------:R-:W-:-:S02]  /*4da0*/  IMAD R30, R30, UR12, RZ ;  /* 0x0000000c1e1e7c24 */ /* 0x000fc4000f8e02ff */
[----:B------:R-:W-:Y:S02]  /*4db0*/  IMAD R32, R32, UR12, RZ ;  /* 0x0000000c20207c24 */ /* 0x000fe4000f8e02ff */
        /* <DEDUP_REMOVED lines=27> */
[----:B0-----:R-:W-:Y:S01]  /*4f70*/  IMAD.WIDE.U32 R28, R2, UR12, R28 ;  /* 0x0000000c021c7c25 */ /* 0x001fe2000f8e001c */
[----:B------:R-:W-:-:S03]  /*4f80*/  SHF.L.U64.HI R49, R30, 0x1, R31 ;  /* 0x000000011e317819 */ /* 0x000fc6000001021f */
[----:B------:R-:W-:Y:S02]  /*4f90*/  IMAD R31, R0, UR12, RZ ;  /* 0x0000000c001f7c24 */ /* 0x000fe4000f8e02ff */
[----:B------:R-:W-:Y:S02]  /*4fa0*/  IMAD.SHL.U32 R47, R30, 0x2, RZ ;  /* 0x000000021e2f7824 */ /* 0x000fe400078e00ff */
[----:B------:R-:W-:Y:S01]  /*4fb0*/  IMAD R45, R2, UR13, R31 ;  /* 0x0000000d022d7c24 */ /* 0x000fe2000f8e021f */
[----:B------:R-:W0:Y:S01]  /*4fc0*/  LDCU.64 UR12, c[0x0][0x5f0] ;  /* 0x0000be00ff0c77ac */ /* 0x000e220008000a00 */
        /* <DEDUP_REMOVED lines=51> */
.L_x_45:
        /* <DEDUP_REMOVED lines=66> */
.L_x_44:
[----:B------:R-:W-:Y:S05]  /*5720*/  BSYNC.RECONVERGENT B2 ;  /* 0x0000000000027941 */ /* 0x000fea0003800200 */
.L_x_43:
        /* <DEDUP_REMOVED lines=89> */
.L_x_49:
[----:B------:R-:W-:Y:S05]  /*5cc0*/  BSYNC.RECONVERGENT B3 ;  /* 0x0000000000037941 */ /* 0x000fea0003800200 */
.L_x_48:
        /* <DEDUP_REMOVED lines=55> */
.L_x_51:
[----:B------:R-:W-:Y:S05]  /*6040*/  BSYNC.RECONVERGENT B3 ;  /* 0x0000000000037941 */ /* 0x000fea0003800200 */
.L_x_50:
        /* <DEDUP_REMOVED lines=27> */
.L_x_47:
[----:B------:R-:W-:Y:S05]  /*6200*/  BSYNC.RECONVERGENT B2 ;  /* 0x0000000000027941 */ /* 0x000fea0003800200 */
.L_x_46:
[----:B-----5:R0:W-:Y:S02]  /*6210*/  STG.E.U16 desc[UR8][R22.64], R3 ;  /* 0x0000000316007986 */ /* 0x0201e4000c101508 */
.L_x_42:
[----:B------:R-:W-:Y:S05]  /*6220*/  BSYNC.RECONVERGENT B1 ;  /* 0x0000000000017941 */ /* 0x000fea0003800200 */
.L_x_41:
[----:B------:R-:W-:-:S07]  /*6230*/  IADD3 R5, PT, PT, R5, 0x80, RZ ;  /* 0x0000008005057810 */ /* 0x000fce0007ffe0ff */
.L_x_36:
[----:B------:R-:W-:Y:S05]  /*6240*/  BSYNC.RECONVERGENT B0 ;  /* 0x0000000000007941 */ /* 0x000fea0003800200 */
.L_x_35:
        /* <DEDUP_REMOVED lines=38> */
.L_x_55:
[----:B------:R-:W-:-:S07]  /*64b0*/  MOV R4, 0x64d0 ;  /* 0x000064d000047802 */ /* 0x000fce0000000f00 */
[----:B------:R-:W-:Y:S05]  /*64c0*/  CALL.REL.NOINC `($__internal_0_$__cuda_sm20_div_s64) ;  /* 0x0000025c00bc7944 */ /* 0x000fea0003c00000 */
.L_x_54:
        /* <DEDUP_REMOVED lines=37> */
.L_x_56:
[----:B------:R-:W-:Y:S01]  /*6720*/  IMAD.MOV.U32 R10, RZ, RZ, R14 ;  /* 0x000000ffff0a7224 */ /* 0x000fe200078e000e */
[----:B------:R-:W-:Y:S02]  /*6730*/  MOV R3, R15 ;  /* 0x0000000f00037202 */ /* 0x000fe40000000f00 */
[----:B------:R-:W-:-:S07]  /*6740*/  MOV R4, 0x6760 ;  /* 0x0000676000047802 */ /* 0x000fce0000000f00 */
[----:B------:R-:W-:Y:S05]  /*6750*/  CALL.REL.NOINC `($__internal_0_$__cuda_sm20_div_s64) ;  /* 0x0000025c00187944 */ /* 0x000fea0003c00000 */
.L_x_57:
        /* <DEDUP_REMOVED lines=194> */
.L_x_62:
        /* <DEDUP_REMOVED lines=66> */
.L_x_61:
[----:B------:R-:W-:Y:S05]  /*77a0*/  BSYNC.RECONVERGENT B2 ;  /* 0x0000000000027941 */ /* 0x000fea0003800200 */
.L_x_60:
        /* <DEDUP_REMOVED lines=89> */
.L_x_66:
[----:B------:R-:W-:Y:S05]  /*7d40*/  BSYNC.RECONVERGENT B3 ;  /* 0x0000000000037941 */ /* 0x000fea0003800200 */
.L_x_65:
        /* <DEDUP_REMOVED lines=55> */
.L_x_68:
[----:B------:R-:W-:Y:S05]  /*80c0*/  BSYNC.RECONVERGENT B3 ;  /* 0x0000000000037941 */ /* 0x000fea0003800200 */
.L_x_67:
        /* <DEDUP_REMOVED lines=8> */
[----:B------:R-:W-:Y:S01]  /*8150*/  IMAD R9, R9, UR7, R4 ;  /* 0x0000000709097c24 */ /* 0x000fe2000f8e0204 */
[----:B------:R-:W0:Y:S01]  /*8160*/  LDCU.64 UR6, c[0x0][0x5f0] ;  /* 0x0000be00ff0677ac */ /* 0x000e220008000a00 */
[----:B-1----:R-:W-:-:S03]  /*8170*/  IMAD R7, R0, UR12, RZ ;  /* 0x0000000c00077c24 */ /* 0x002fc6000f8e02ff */
[----:B------:R-:W-:Y:S01]  /*8180*/  IADD3 R0, PT, PT, R15, R9, RZ ;  /* 0x000000090f007210 */ /* 0x000fe20007ffe0ff */
[C---:B------:R-:W-:Y:S02]  /*8190*/  IMAD R11, R2.reuse, UR13, R7 ;  /* 0x0000000d020b7c24 */ /* 0x040fe4000f8e0207 */
[----:B------:R-:W-:-:S04]  /*81a0*/  IMAD.WIDE.U32 R6, R2, UR12, RZ ;  /* 0x0000000c02067c25 */ /* 0x000fc8000f8e00ff */
        /* <DEDUP_REMOVED lines=13> */
.L_x_64:
[----:B------:R-:W-:Y:S05]  /*8280*/  BSYNC.RECONVERGENT B2 ;  /* 0x0000000000027941 */ /* 0x000fea0003800200 */
.L_x_63:
[----:B-----5:R0:W-:Y:S02]  /*8290*/  STG.E.U16 desc[UR8][R22.64], R3 ;  /* 0x0000000316007986 */ /* 0x0201e4000c101508 */
.L_x_59:
[----:B------:R-:W-:Y:S05]  /*82a0*/  BSYNC.RECONVERGENT B1 ;  /* 0x0000000000017941 */ /* 0x000fea0003800200 */
.L_x_58:
[----:B------:R-:W-:-:S07]  /*82b0*/  VIADD R5, R5, 0x80 ;  /* 0x0000008005057836 */ /* 0x000fce0000000000 */
.L_x_53:
[----:B------:R-:W-:Y:S05]  /*82c0*/  BSYNC.RECONVERGENT B0 ;  /* 0x0000000000007941 */ /* 0x000fea0003800200 */
.L_x_52:
        /* <DEDUP_REMOVED lines=38> */
.L_x_72:
[----:B------:R-:W-:-:S07]  /*8530*/  MOV R4, 0x8550 ;  /* 0x0000855000047802 */ /* 0x000fce0000000f00 */
[----:B------:R-:W-:Y:S05]  /*8540*/  CALL.REL.NOINC `($__internal_0_$__cuda_sm20_div_s64) ;  /* 0x0000023c009c7944 */ /* 0x000fea0003c00000 */
.L_x_71:
        /* <DEDUP_REMOVED lines=37> */
.L_x_73:
[----:B------:R-:W-:Y:S01]  /*87a0*/  MOV R10, R14 ;  /* 0x0000000e000a7202 */ /* 0x000fe20000000f00 */
[----:B------:R-:W-:Y:S01]  /*87b0*/  IMAD.MOV.U32 R3, RZ, RZ, R15 ;  /* 0x000000ffff037224 */ /* 0x000fe200078e000f */
[----:B------:R-:W-:-:S07]  /*87c0*/  MOV R4, 0x87e0 ;  /* 0x000087e000047802 */ /* 0x000fce0000000f00 */
[----:B------:R-:W-:Y:S05]  /*87d0*/  CALL.REL.NOINC `($__internal_0_$__cuda_sm20_div_s64) ;  /* 0x0000023800f87944 */ /* 0x000fea0003c00000 */
.L_x_74:
        /* <DEDUP_REMOVED lines=194> */
.L_x_79:
        /* <DEDUP_REMOVED lines=66> */
.L_x_78:
[----:B------:R-:W-:Y:S05]  /*9820*/  BSYNC.RECONVERGENT B2 ;  /* 0x0000000000027941 */ /* 0x000fea0003800200 */
.L_x_77:
        /* <DEDUP_REMOVED lines=89> */
.L_x_83:
[----:B------:R-:W-:Y:S05]  /*9dc0*/  BSYNC.RECONVERGENT B3 ;  /* 0x0000000000037941 */ /* 0x000fea0003800200 */
.L_x_82:
        /* <DEDUP_REMOVED lines=55> */
.L_x_85:
[----:B------:R-:W-:Y:S05]  /*a140*/  BSYNC.RECONVERGENT B3 ;  /* 0x0000000000037941 */ /* 0x000fea0003800200 */
.L_x_84:
        /* <DEDUP_REMOVED lines=27> */
.L_x_81:
[----:B------:R-:W-:Y:S05]  /*a300*/  BSYNC.RECONVERGENT B2 ;  /* 0x0000000000027941 */ /* 0x000fea0003800200 */
.L_x_80:
[----:B-----5:R0:W-:Y:S02]  /*a310*/  STG.E.U16 desc[UR8][R22.64], R3 ;  /* 0x0000000316007986 */ /* 0x0201e4000c101508 */
.L_x_76:
[----:B------:R-:W-:Y:S05]  /*a320*/  BSYNC.RECONVERGENT B1 ;  /* 0x0000000000017941 */ /* 0x000fea0003800200 */
.L_x_75:
[----:B------:R-:W-:-:S07]  /*a330*/  IADD3 R5, PT, PT, R5, 0x80, RZ ;  /* 0x0000008005057810 */ /* 0x000fce0007ffe0ff */
.L_x_70:
[----:B------:R-:W-:Y:S05]  /*a340*/  BSYNC.RECONVERGENT B0 ;  /* 0x0000000000007941 */ /* 0x000fea0003800200 */
.L_x_69:
        /* <DEDUP_REMOVED lines=38> */
.L_x_89:
[----:B------:R-:W-:-:S07]  /*a5b0*/  MOV R4, 0xa5d0 ;  /* 0x0000a5d000047802 */ /* 0x000fce0000000f00 */
[----:B------:R-:W-:Y:S05]  /*a5c0*/  CALL.REL.NOINC `($__internal_0_$__cuda_sm20_div_s64) ;  /* 0x0000021c007c7944 */ /* 0x000fea0003c00000 */
.L_x_88:
        /* <DEDUP_REMOVED lines=37> */
.L_x_90:
[----:B------:R-:W-:Y:S01]  /*a820*/  IMAD.MOV.U32 R10, RZ, RZ, R14 ;  /* 0x000000ffff0a7224 */ /* 0x000fe200078e000e */
[----:B------:R-:W-:Y:S02]  /*a830*/  MOV R3, R15 ;  /* 0x0000000f00037202 */ /* 0x000fe40000000f00 */
[----:B------:R-:W-:-:S07]  /*a840*/  MOV R4, 0xa860 ;  /* 0x0000a86000047802 */ /* 0x000fce0000000f00 */
[----:B------:R-:W-:Y:S05]  /*a850*/  CALL.REL.NOINC `($__internal_0_$__cuda_sm20_div_s64) ;  /* 0x0000021800d87944 */ /* 0x000fea0003c00000 */
.L_x_91:
        /* <DEDUP_REMOVED lines=194> */
.L_x_96:
        /* <DEDUP_REMOVED lines=66> */
.L_x_95:
[----:B------:R-:W-:Y:S05]  /*b8a0*/  BSYNC.RECONVERGENT B2 ;  /* 0x0000000000027941 */ /* 0x000fea0003800200 */
.L_x_94:
        /* <DEDUP_REMOVED lines=89> */
.L_x_100:
[----:B------:R-:W-:Y:S05]  /*be40*/  BSYNC.RECONVERGENT B3 ;  /* 0x0000000000037941 */ /* 0x000fea0003800200 */
.L_x_99:
        /* <DEDUP_REMOVED lines=55> */
.L_x_102:
[----:B------:R-:W-:Y:S05]  /*c1c0*/  BSYNC.RECONVERGENT B3 ;  /* 0x0000000000037941 */ /* 0x000fea0003800200 */
.L_x_101:
        /* <DEDUP_REMOVED lines=27> */
.L_x_98:
[----:B------:R-:W-:Y:S05]  /*c380*/  BSYNC.RECONVERGENT B2 ;  /* 0x0000000000027941 */ /* 0x000fea0003800200 */
.L_x_97:
[----:B-----5:R0:W-:Y:S02]  /*c390*/  STG.E.U16 desc[UR8][R22.64], R3 ;  /* 0x0000000316007986 */ /* 0x0201e4000c101508 */
.L_x_93:
[----:B------:R-:W-:Y:S05]  /*c3a0*/  BSYNC.RECONVERGENT B1 ;  /* 0x0000000000017941 */ /* 0x000fea0003800200 */
.L_x_92:
[----:B------:R-:W-:-:S07]  /*c3b0*/  VIADD R5, R5, 0x80 ;  /* 0x0000008005057836 */ /* 0x000fce0000000000 */
.L_x_87:
[----:B------:R-:W-:Y:S05]  /*c3c0*/  BSYNC.RECONVERGENT B0 ;  /* 0x0000000000007941 */ /* 0x000fea0003800200 */
.L_x_86:
        /* <DEDUP_REMOVED lines=38> */
.L_x_106:
[----:B------:R-:W-:-:S07]  /*c630*/  MOV R4, 0xc650 ;  /* 0x0000c65000047802 */ /* 0x000fce0000000f00 */
[----:B------:R-:W-:Y:S05]  /*c640*/  CALL.REL.NOINC `($__internal_0_$__cuda_sm20_div_s64) ;  /* 0x000001fc005c7944 */ /* 0x000fea0003c00000 */
.L_x_105:
        /* <DEDUP_REMOVED lines=37> */
.L_x_107:
[----:B------:R-:W-:Y:S01]  /*c8a0*/  MOV R10, R14 ;  /* 0x0000000e000a7202 */ /* 0x000fe20000000f00 */
[----:B------:R-:W-:Y:S01]  /*c8b0*/  IMAD.MOV.U32 R3, RZ, RZ, R15 ;  /* 0x000000ffff037224 */ /* 0x000fe200078e000f */
[----:B------:R-:W-:-:S07]  /*c8c0*/  MOV R4, 0xc8e0 ;  /* 0x0000c8e000047802 */ /* 0x000fce0000000f00 */
[----:B------:R-:W-:Y:S05]  /*c8d0*/  CALL.REL.NOINC `($__internal_0_$__cuda_sm20_div_s64) ;  /* 0x000001f800b87944 */ /* 0x000fea0003c00000 */
.L_x_108:
        /* <DEDUP_REMOVED lines=194> */
.L_x_113:
        /* <DEDUP_REMOVED lines=66> */
.L_x_112:
[----:B------:R-:W-:Y:S05]  /*d920*/  BSYNC.RECONVERGENT B2 ;  /* 0x0000000000027941 */ /* 0x000fea0003800200 */
.L_x_111:
        /* <DEDUP_REMOVED lines=89> */
.L_x_117:
[----:B------:R-:W-:Y:S05]  /*dec0*/  BSYNC.RECONVERGENT B3 ;  /* 0x0000000000037941 */ /* 0x000fea0003800200 */
.L_x_116:
        /* <DEDUP_REMOVED lines=55> */
.L_x_119:
[----:B------:R-:W-:Y:S05]  /*e240*/  BSYNC.RECONVERGENT B3 ;  /* 0x0000000000037941 */ /* 0x000fea0003800200 */
.L_x_118:
        /* <DEDUP_REMOVED lines=27> */
.L_x_115:
[----:B------:R-:W-:Y:S05]  /*e400*/  BSYNC.RECONVERGENT B2 ;  /* 0x0000000000027941 */ /* 0x000fea0003800200 */
.L_x_114:
[----:B-----5:R0:W-:Y:S02]  /*e410*/  STG.E.U16 desc[UR8][R22.64], R3 ;  /* 0x0000000316007986 */ /* 0x0201e4000c101508 */
.L_x_110:
[----:B------:R-:W-:Y:S05]  /*e420*/  BSYNC.RECONVERGENT B1 ;  /* 0x0000000000017941 */ /* 0x000fea0003800200 */
.L_x_109:
[----:B------:R-:W-:-:S07]  /*e430*/  IADD3 R5, PT, PT, R5, 0x80, RZ ;  /* 0x0000008005057810 */ /* 0x000fce0007ffe0ff */
.L_x_104:
[----:B------:R-:W-:Y:S05]  /*e440*/  BSYNC.RECONVERGENT B0 ;  /* 0x0000000000007941 */ /* 0x000fea0003800200 */
.L_x_103:
[----:B------:R-:W1:Y:S02]  /*e450*/  LDCU UR6, c[0x0][0x380] ;  /* 0x00007000ff0677ac */ /* 0x000e640008000800 */
[----:B-1----:R-:W-:-:S13]  /*e460*/  ISETP.GE.AND P0, PT, R5, UR6, PT ;  /* 0x0000000605007c0c */ /* 0x002fda000bf06270 */
[----:B------:R-:W-:Y:S05]  /*e470*/  @P0 EXIT ;  /* 0x000000000000094d */ /* 0x000fea0003800000 */
        /* <DEDUP_REMOVED lines=13> */
[----:B------:R-:W0:Y:S01]  /*e550*/  LDCU UR6, c[0x0][0x608] ;  /* 0x0000c100ff0677ac */ /* 0x000e220008000800 */
[----:B------:R-:W-:Y:S01]  /*e560*/  HFMA2 R7, -RZ, RZ, 0, 0 ;  /* 0x00000000ff077431 */ /* 0x000fe200000001ff */
        /* <DEDUP_REMOVED lines=19> */
.L_x_121:
[----:B------:R-:W-:-:S07]  /*e6a0*/  MOV R4, 0xe6c0 ;  /* 0x0000e6c000047802 */ /* 0x000fce0000000f00 */
[----:B------:R-:W-:Y:S05]  /*e6b0*/  CALL.REL.NOINC `($__internal_0_$__cuda_sm20_div_s64) ;  /* 0x000001dc00407944 */ /* 0x000fea0003c00000 */
.L_x_120:
        /* <DEDUP_REMOVED lines=18> */
[----:B------:R-:W-:-:S07]  /*e7e0*/  ISETP.NE.U32.AND P2, PT, RZ, UR14, PT ;  /* 0x0000000eff007c0c */ /* 0x000fce000bf45070 */
[----:B0-----:R-:W0:Y:S02]  /*e7f0*/  MUFU.RCP R7, R7 ;  /* 0x0000000700077308 */ /* 0x001e240000001000 */
[----:B0-----:R-:W-:Y:S01]  /*e800*/  VIADD R4, R7, 0xffffffe ;  /* 0x0ffffffe07047836 */ /* 0x001fe20000000000 */
[----:B------:R-:W-:-:S05]  /*e810*/  MOV R7, RZ ;  /* 0x000000ff00077202 */ /* 0x000fca0000000f00 */
        /* <DEDUP_REMOVED lines=15> */
.L_x_122:
[----:B------:R-:W-:Y:S01]  /*e910*/  IMAD.MOV.U32 R10, RZ, RZ, R14 ;  /* 0x000000ffff0a7224 */ /* 0x000fe200078e000e */
[----:B------:R-:W-:Y:S02]  /*e920*/  MOV R3, R15 ;  /* 0x0000000f00037202 */ /* 0x000fe40000000f00 */
[----:B------:R-:W-:-:S07]  /*e930*/  MOV R4, 0xe950 ;  /* 0x0000e95000047802 */ /* 0x000fce0000000f00 */
[----:B------:R-:W-:Y:S05]  /*e940*/  CALL.REL.NOINC `($__internal_0_$__cuda_sm20_div_s64) ;  /* 0x000001d8009c7944 */ /* 0x000fea0003c00000 */
.L_x_123:
[----:B------:R-:W0:Y:S02]  /*e950*/  LDCU.64 UR6, c[0x0][0x610] ;  /* 0x0000c200ff0677ac */ /* 0x000e240008000a00 */
[----:B0-----:R-:W-:-:S04]  /*e960*/  ISETP.GE.U32.AND P0, PT, R6, UR6, PT ;  /* 0x0000000606007c0c */ /* 0x001fc8000bf06070 */
[----:B------:R-:W-:-:S04]  /*e970*/  ISETP.GE.AND.EX P0, PT, R7, UR7, PT, P0 ;  /* 0x0000000707007c0c */ /* 0x000fc8000bf06300 */
[----:B------:R-:W-:Y:S02]  /*e980*/  SEL R3, R6, UR4, !P0 ;  /* 0x0000000406037c07 */ /* 0x000fe4000c000000 */
[----:B------:R-:W-:Y:S02]  /*e990*/  SEL R9, R7, UR5, !P0 ;  /* 0x0000000507097c07 */ /* 0x000fe4000c000000 */
[----:B------:R-:W-:-:S04]  /*e9a0*/  ISETP.GE.U32.AND P0, PT, R3, R2, PT ;  /* 0x000000020300720c */ /* 0x000fc80003f06070 */
[----:B------:R-:W-:-:S13]  /*e9b0*/  ISETP.GE.AND.EX P0, PT, R9, R0, PT, P0 ;  /* 0x000000000900720c */ /* 0x000fda0003f06300 */
[----:B------:R-:W-:Y:S05]  /*e9c0*/  @!P0 EXIT ;  /* 0x000000000000894d */ /* 0x000fea0003800000 */
        /* <DEDUP_REMOVED lines=14> */
[----:B------:R-:W1:Y:S01]  /*eab0*/  LDC.64 R24, c[0x0][0x620] ;  /* 0x00018800ff187b82 */ /* 0x000e620000000a00 */
[C---:B------:R-:W-:Y:S01]  /*eac0*/  IADD3 R42, P1, PT, R2.reuse, 0x2, RZ ;  /* 0x00000002022a7810 */ /* 0x040fe20007f3e0ff */
[----:B------:R-:W2:Y:S01]  /*ead0*/  LDCU.64 UR6, c[0x0][0x608] ;  /* 0x0000c100ff0677ac */ /* 0x000ea20008000a00 */
[----:B------:R-:W-:Y:S02]  /*eae0*/  IADD3 R10, P2, PT, R2, 0x3, RZ ;  /* 0x00000003020a7810 */ /* 0x000fe40007f5e0ff */
[----:B------:R-:W-:Y:S01]  /*eaf0*/  IADD3 R17, P4, PT, RZ, -R2, RZ ;  /* 0x80000002ff117210 */ /* 0x000fe20007f9e0ff */
[--C-:B------:R-:W-:Y:S01]  /*eb00*/  IMAD.X R44, RZ, RZ, R0.reuse, P1 ;  /* 0x000000ffff2c7224 */ /* 0x100fe200008e0600 */
[----:B------:R-:W-:Y:S02]  /*eb10*/  IADD3 R19, P1, PT, RZ, -R42, RZ ;  /* 0x8000002aff137210 */ /* 0x000fe40007f3e0ff */
[----:B------:R-:W-:Y:S01]  /*eb20*/  IADD3.X R43, PT, PT, RZ, R0, RZ, P2, !PT ;  /* 0x00000000ff2b7210 */ /* 0x000fe200017fe4ff */
[----:B------:R-:W-:Y:S01]  /*eb30*/  IMAD.X R16, RZ, RZ, ~R0, P4 ;  /* 0x000000ffff107224 */ /* 0x000fe200020e0e00 */
[----:B------:R-:W-:-:S02]  /*eb40*/  IADD3 R21, P3, PT, RZ, -R10, RZ ;  /* 0x8000000aff157210 */ /* 0x000fc40007f7e0ff */
[----:B------:R-:W-:Y:S01]  /*eb50*/  IADD3 R37, P4, PT, R2, 0x6, RZ ;  /* 0x0000000602257810 */ /* 0x000fe20007f9e0ff */
[----:B0-----:R-:W-:Y:S01]  /*eb60*/  IMAD R3, R0, UR4, RZ ;  /* 0x0000000400037c24 */ /* 0x001fe2000f8e02ff */
[----:B------:R-:W-:Y:S02]  /*eb70*/  USHF.L.U32 UR10, UR4, 0x4, URZ ;  /* 0x00000004040a7899 */ /* 0x000fe400080006ff */
[----:B------:R-:W-:Y:S01]  /*eb80*/  IMAD.WIDE.U32 R4, R2, UR4, RZ ;  /* 0x0000000402047c25 */ /* 0x000fe2000f8e00ff */
[----:B------:R-:W-:-:S03]  /*eb90*/  IADD3.X R40, PT, PT, RZ, R0, RZ, P4, !PT ;  /* 0x00000000ff287210 */ /* 0x000fc600027fe4ff */
[----:B------:R-:W-:Y:S01]  /*eba0*/  IMAD R3, R2, UR5, R3 ;  /* 0x0000000502037c24 */ /* 0x000fe2000f8e0203 */
[----:B------:R-:W-:Y:S01]  /*ebb0*/  IADD3 R12, P2, PT, R4, UR4, RZ ;  /* 0x00000004040c7c10 */ /* 0x000fe2000ff5e0ff */
[----:B--2---:R-:W-:Y:S01]  /*ebc0*/  IMAD R16, R16, UR6, RZ ;  /* 0x0000000610107c24 */ /* 0x004fe2000f8e02ff */
[----:B------:R-:W-:Y:S01]  /*ebd0*/  SHF.L.U32 R13, R4, 0x1, RZ ;  /* 0x00000001040d7819 */ /* 0x000fe200000006ff */
[----:B------:R-:W-:Y:S01]  /*ebe0*/  IMAD.X R20, RZ, RZ, ~R43, P3 ;  /* 0x000000ffff147224 */ /* 0x000fe200018e0e2b */
[----:B------:R-:W-:Y:S01]  /*ebf0*/  IADD3 R11, PT, PT, R5, R3, RZ ;  /* 0x00000003050b7210 */ /* 0x000fe20007ffe0ff */
[----:B------:R-:W-:Y:S02]  /*ec00*/  IMAD.X R5, RZ, RZ, ~R44, P1 ;  /* 0x000000ffff057224 */ /* 0x000fe400008e0e2c */
[----:B------:R-:W-:Y:S01]  /*ec10*/  IMAD R20, R20, UR6, RZ ;  /* 0x0000000614147c24 */ /* 0x000fe2000f8e02ff */
[----:B------:R-:W-:Y:S01]  /*ec20*/  SHF.L.U64.HI R3, R4, 0x1, R11 ;  /* 0x0000000104037819 */ /* 0x000fe2000001020b */
[----:B------:R-:W-:-:S02]  /*ec30*/  IMAD R4, R5, UR6, RZ ;  /* 0x0000000605047c24 */ /* 0x000fc4000f8e02ff */
[C---:B------:R-:W-:Y:S02]  /*ec40*/  IMAD R5, R17.reuse, UR7, R16 ;  /* 0x0000000711057c24 */ /* 0x040fe4000f8e0210 */
[----:B------:R-:W-:-:S04]  /*ec50*/  IMAD.WIDE.U32 R16, R17, UR6, R14 ;  /* 0x0000000611107c25 */ /* 0x000fc8000f8e000e */
[----:B------:R-:W-:Y:S01]  /*ec60*/  IMAD R27, R19, UR7, R4 ;  /* 0x00000007131b7c24 */ /* 0x000fe2000f8e0204 */
[----:B------:R-:W-:Y:S01]  /*ec70*/  IADD3 R5, PT, PT, R17, R5, RZ ;  /* 0x0000000511057210 */ /* 0x000fe20007ffe0ff */
[----:B------:R-:W-:-:S04]  /*ec80*/  IMAD.WIDE.U32 R18, R19, UR6, R14 ;  /* 0x0000000613127c25 */ /* 0x000fc8000f8e000e */
[C---:B------:R-:W-:Y:S02]  /*ec90*/  IMAD R29, R21.reuse, UR7, R20 ;  /* 0x00000007151d7c24 */ /* 0x040fe4000f8e0214 */
[----:B------:R-:W-:-:S04]  /*eca0*/  IMAD.WIDE.U32 R20, R21, UR6, R14 ;  /* 0x0000000615147c25 */ /* 0x000fc8000f8e000e */
[C---:B-1----:R-:W-:Y:S02]  /*ecb0*/  IMAD R4, R24.reuse, UR7, RZ ;  /* 0x0000000718047c24 */ /* 0x042fe4000f8e02ff */
[----:B------:R-:W-:Y:S01]  /*ecc0*/  IMAD.IADD R17, R19, 0x1, R27 ;  /* 0x0000000113117824 */ /* 0x000fe200078e021b */
[----:B------:R-:W-:Y:S01]  /*ecd0*/  IADD3 R19, PT, PT, R21, R29, RZ ;  /* 0x0000001d15137210 */ /* 0x000fe20007ffe0ff */
[-C--:B------:R-:W-:Y:S02]  /*ece0*/  IMAD R5, R5, R24.reuse, RZ ;  /* 0x0000001805057224 */ /* 0x080fe400078e02ff */
[----:B------:R-:W-:Y:S02]  /*ecf0*/  IMAD R33, R25, UR6, R4 ;  /* 0x0000000619217c24 */ /* 0x000fe4000f8e0204 */
[----:B------:R-:W-:Y:S02]  /*ed00*/  IMAD R4, R17, R24, RZ ;  /* 0x0000001811047224 */ /* 0x000fe400078e02ff */
[----:B------:R-:W-:-:S04]  /*ed10*/  IMAD.WIDE.U32 R26, R24, UR6, RZ ;  /* 0x00000006181a7c25 */ /* 0x000fc8000f8e00ff */
[----:B------:R-:W-:Y:S01]  /*ed20*/  IMAD R31, R16, R25, R5 ;  /* 0x00000019101f7224 */ /* 0x000fe200078e0205 */
[----:B------:R-:W-:Y:S01]  /*ed30*/  LEA R5, P1, -R26, UR10, 0x4 ;  /* 0x0000000a1a057c11 */ /* 0x000fe2000f8221ff */
[-C--:B------:R-:W-:Y:S02]  /*ed40*/  IMAD R21, R19, R24.reuse, RZ ;  /* 0x0000001813157224 */ /* 0x080fe400078e02ff */
[----:B------:R-:W-:-:S04]  /*ed50*/  IMAD.WIDE.U32 R16, R16, R24, RZ ;  /* 0x0000001810107225 */ /* 0x000fc800078e00ff */
[----:B------:R-:W-:Y:S01]  /*ed60*/  IMAD R29, R18, R25, R4 ;  /* 0x00000019121d7224 */ /* 0x000fe200078e0204 */
[----:B------:R-:W-:Y:S01]  /*ed70*/  LEA R4, P3, R16, R13, 0x1 ;  /* 0x0000000d10047211 */ /* 0x000fe200078608ff */
[-C--:B------:R-:W-:Y:S01]  /*ed80*/  IMAD.WIDE.U32 R18, R18, R24.reuse, RZ ;  /* 0x0000001812127225 */ /* 0x080fe200078e00ff */
[----:B------:R-:W-:Y:S02]  /*ed90*/  IADD3 R17, PT, PT, R17, R31, RZ ;  /* 0x0000001f11117210 */ /* 0x000fe40007ffe0ff */
[----:B------:R-:W-:Y:S01]  /*eda0*/  IADD3 R31, P4, PT, RZ, -R37, RZ ;  /* 0x80000025ff1f7210 */ /* 0x000fe20007f9e0ff */
[----:B------:R-:W-:Y:S01]  /*edb0*/  IMAD.IADD R33, R27, 0x1, R33 ;  /* 0x000000011b217824 */ /* 0x000fe200078e0221 */
[----:B------:R-:W-:Y:S01]  /*edc0*/  LEA.HI.X R3, R16, R3, R17, 0x1, P3 ;  /* 0x0000000310037211 */ /* 0x000fe200018f0c11 */
[----:B------:R-:W-:Y:S01]  /*edd0*/  IMAD R27, R20, R25, R21 ;  /* 0x00000019141b7224 */ /* 0x000fe200078e0215 */
[----:B------:R-:W-:Y:S01]  /*ede0*/  SHF.L.U32 R16, R18, 0x1, RZ ;  /* 0x0000000112107819 */ /* 0x000fe200000006ff */
[----:B------:R-:W-:Y:S01]  /*edf0*/  IMAD.WIDE.U32 R20, R20, R24, RZ ;  /* 0x0000001814147225 */ /* 0x000fe200078e00ff */
[----:B------:R-:W-:-:S03]  /*ee00*/  SHF.L.U64.HI R13, R26, 0x4, R33 ;  /* 0x000000041a0d7819 */ /* 0x000fc60000010221 */
[----:B------:R-:W-:Y:S02]  /*ee10*/  IMAD.IADD R19, R19, 0x1, R29 ;  /* 0x0000000113137824 */ /* 0x000fe400078e021d */
[----:B------:R-:W-:Y:S02]  /*ee20*/  IMAD.IADD R21, R21, 0x1, R27 ;  /* 0x0000000115157824 */ /* 0x000fe400078e021b */
[----:B------:R-:W-:Y:S01]  /*ee30*/  IMAD.X R30, RZ, RZ, ~R40, P4 ;  /* 0x000000ffff1e7224 */ /* 0x000fe200020e0e28 */
[----:B------:R-:W-:Y:S01]  /*ee40*/  SHF.L.U64.HI R17, R18, 0x1, R19 ;  /* 0x0000000112117819 */ /* 0x000fe20000010213 */
[----:B------:R-:W-:Y:S01]  /*ee50*/  IMAD R40, R40, UR4, RZ ;  /* 0x0000000428287c24 */ /* 0x000fe2000f8e02ff */
[----:B------:R-:W-:Y:S01]  /*ee60*/  IADD3 R18, P3, PT, R2, 0x4, RZ ;  /* 0x0000000402127810 */ /* 0x000fe20007f7e0ff */
[----:B------:R-:W-:Y:S01]  /*ee70*/  IMAD R30, R30, UR6, RZ ;  /* 0x000000061e1e7c24 */ /* 0x000fe2000f8e02ff */
[C---:B------:R-:W-:Y:S02]  /*ee80*/  SHF.L.U32 R19, R20.reuse, 0x1, RZ ;  /* 0x0000000114137819 */ /* 0x040fe400000006ff */
[----:B------:R-:W-:Y:S01]  /*ee90*/  SHF.L.U64.HI R20, R20, 0x1, R21 ;  /* 0x0000000114147819 */ /* 0x000fe20000010215 */
[----:B------:R-:W-:Y:S01]  /*eea0*/  IMAD.X R36, RZ, RZ, R0, P3 ;  /* 0x000000ffff247224 */ /* 0x000fe200018e0600 */
[----:B------:R-:W-:Y:S01]  /*eeb0*/  IADD3 R21, P6, PT, R2, 0x5, RZ ;  /* 0x0000000502157810 */ /* 0x000fe20007fde0ff */
[C---:B------:R-:W-:Y:S01]  /*eec0*/  IMAD R47, R31.reuse, UR7, R30 ;  /* 0x000000071f2f7c24 */ /* 0x040fe2000f8e021e */
[----:B------:R-:W-:Y:S01]  /*eed0*/  IADD3 R35, P5, PT, RZ, -R18, RZ ;  /* 0x80000012ff237210 */ /* 0x000fe20007fbe0ff */
[----:B------:R-:W-:Y:S01]  /*eee0*/  IMAD.WIDE.U32 R30, R31, UR6, R14 ;  /* 0x000000061f1e7c25 */ /* 0x000fe2000f8e000e */
[----:B------:R-:W-:-:S02]  /*eef0*/  IADD3.X R38, PT, PT, RZ, R0, RZ, P6, !PT ;  /* 0x00000000ff267210 */ /* 0x000fc400037fe4ff */
[----:B------:R-:W-:Y:S01]  /*ef00*/  IADD3 R28, P3, PT, RZ, -R21, RZ ;  /* 0x80000015ff1c7210 */ /* 0x000fe20007f7e0ff */
[----:B------:R-:W-:Y:S01]  /*ef10*/  IMAD.X R26, RZ, RZ, ~R36, P5 ;  /* 0x000000ffff1a7224 */ /* 0x000fe200028e0e24 */
[----:B------:R-:W-:Y:S01]  /*ef20*/  IADD3 R39, P5, PT, R2, 0x7, RZ ;  /* 0x0000000702277810 */ /* 0x000fe20007fbe0ff */
[----:B------:R-:W-:Y:S02]  /*ef30*/  IMAD.IADD R47, R31, 0x1, R47 ;  /* 0x000000011f2f7824 */ /* 0x000fe400078e022f */
[----:B------:R-:W-:Y:S01]  /*ef40*/  IMAD.X R27, RZ, RZ, ~R38, P3 ;  /* 0x000000ffff1b7224 */ /* 0x000fe200018e0e26 */
[----:B------:R-:W-:Y:S01]  /*ef50*/  IADD3.X R41, PT, PT, RZ, R0, RZ, P5, !PT ;  /* 0x00000000ff297210 */ /* 0x000fe20002ffe4ff */
[----:B------:R-:W-:Y:S01]  /*ef60*/  IMAD R26, R26, UR6, RZ ;  /* 0x000000061a1a7c24 */ /* 0x000fe2000f8e02ff */
[----:B------:R-:W-:Y:S01]  /*ef70*/  IADD3 R33, P3, PT, RZ, -R39, RZ ;  /* 0x80000027ff217210 */ /* 0x000fe20007f7e0ff */
[----:B------:R-:W-:Y:S02]  /*ef80*/  IMAD R27, R27, UR6, RZ ;  /* 0x000000061b1b7c24 */ /* 0x000fe4000f8e02ff */
[----:B------:R-:W-:Y:S01]  /*ef90*/  IMAD R45, R35, UR7, R26 ;  /* 0x00000007232d7c24 */ /* 0x000fe2000f8e021a */
[----:B------:R-:W-:Y:S01]  /*efa0*/  IADD3.X R32, PT, PT, RZ, ~R41, RZ, P3, !PT ;  /* 0x80000029ff207210 */ /* 0x000fe20001ffe4ff */
[----:B------:R-:W-:-:S02]  /*efb0*/  IMAD R49, R28, UR7, R27 ;  /* 0x000000071c317c24 */ /* 0x000fc4000f8e021b */
[----:B------:R-:W-:-:S04]  /*efc0*/  IMAD.WIDE.U32 R34, R35, UR6, R14 ;  /* 0x0000000623227c25 */ /* 0x000fc8000f8e000e */
[----:B------:R-:W-:Y:S02]  /*efd0*/  IMAD.WIDE.U32 R26, R28, UR6, R14 ;  /* 0x000000061c1a7c25 */ /* 0x000fe4000f8e000e */
[----:B------:R-:W0:Y:S02]  /*efe0*/  LDC.64 R28, c[0x0][0x608] ;  /* 0x00018200ff1c7b82 */ /* 0x000e240000000a00 */
[----:B------:R-:W-:Y:S02]  /*eff0*/  IMAD R32, R32, UR6, RZ ;  /* 0x0000000620207c24 */ /* 0x000fe4000f8e02ff */
[----:B------:R-:W-:Y:S01]  /*f000*/  IMAD.IADD R45, R35, 0x1, R45 ;  /* 0x00000001232d7824 */ /* 0x000fe200078e022d */
[----:B------:R-:W-:Y:S01]  /*f010*/  IADD3 R35, PT, PT, R27, R49, RZ ;  /* 0x000000311b237210 */ /* 0x000fe20007ffe0ff */
[C---:B------:R-:W-:Y:S02]  /*f020*/  IMAD R27, R33.reuse, UR7, R32 ;  /* 0x00000007211b7c24 */ /* 0x040fe4000f8e0220 */
[----:B------:R-:W-:-:S04]  /*f030*/  IMAD.WIDE.U32 R32, R33, UR6, R14 ;  /* 0x0000000621207c25 */ /* 0x000fc8000f8e000e */
[-C--:B------:R-:W-:Y:S01]  /*f040*/  IMAD R46, R35, R24.reuse, RZ ;  /* 0x00000018232e7224 */ /* 0x080fe200078e02ff */
[----:B------:R-:W-:Y:S01]  /*f050*/  IADD3 R31, PT, PT, R33, R27, RZ ;  /* 0x0000001b211f7210 */ /* 0x000fe20007ffe0ff */
[-C--:B------:R-:W-:Y:S02]  /*f060*/  IMAD R47, R47, R24.reuse, RZ ;  /* 0x000000182f2f7224 */ /* 0x080fe400078e02ff */
[C---:B------:R-:W-:Y:S02]  /*f070*/  IMAD R33, R26.reuse, R25, R46 ;  /* 0x000000191a217224 */ /* 0x040fe400078e022e */
[----:B------:R-:W-:-:S04]  /*f080*/  IMAD.WIDE.U32 R26, R26, R24, RZ ;  /* 0x000000181a1a7225 */ /* 0x000fc800078e00ff */
[-C--:B------:R-:W-:Y:S02]  /*f090*/  IMAD R49, R31, R24.reuse, RZ ;  /* 0x000000181f317224 */ /* 0x080fe400078e02ff */
[C---:B------:R-:W-:Y:S02]  /*f0a0*/  IMAD R47, R30.reuse, R25, R47 ;  /* 0x000000191e2f7224 */ /* 0x040fe400078e022f */
[----:B------:R-:W-:-:S04]  /*f0b0*/  IMAD.WIDE.U32 R30, R30, R24, RZ ;  /* 0x000000181e1e7225 */ /* 0x000fc800078e00ff */
[----:B------:R-:W-:Y:S01]  /*f0c0*/  IMAD R49, R32, R25, R49 ;  /* 0x0000001920317224 */ /* 0x000fe200078e0231 */
[----:B------:R-:W-:Y:S01]  /*f0d0*/  SHF.L.U32 R46, R30, 0x1, RZ ;  /* 0x000000011e2e7819 */ /* 0x000fe200000006ff */
[----:B------:R-:W-:Y:S02]  /*f0e0*/  IMAD.IADD R51, R27, 0x1, R33 ;  /* 0x000000011b337824 */ /* 0x000fe400078e0221 */
[----:B------:R-:W-:-:S04]  /*f0f0*/  IMAD.WIDE.U32 R32, R32, R24, RZ ;  /* 0x0000001820207225 */ /* 0x000fc800078e00ff */
[----:B------:R-:W-:Y:S01]  /*f100*/  IMAD.IADD R27, R31, 0x1, R47 ;  /* 0x000000011f1b7824 */ /* 0x000fe200078e022f */
[----:B------:R-:W-:Y:S01]  /*f110*/  SHF.L.U64.HI R47, R26, 0x1, R51 ;  /* 0x000000011a2f7819 */ /* 0x000fe20000010233 */
[-C--:B------:R-:W-:Y:S02]  /*f120*/  IMAD R45, R45, R24.reuse, RZ ;  /* 0x000000182d2d7224 */ /* 0x080fe400078e02ff */
[----:B------:R-:W-:Y:S01]  /*f130*/  IMAD.IADD R49, R33, 0x1, R49 ;  /* 0x0000000121317824 */ /* 0x000fe200078e0231 */
[----:B------:R-:W-:Y:S01]  /*f140*/  SHF.L.U64.HI R48, R30, 0x1, R27 ;  /* 0x000000011e307819 */ /* 0x000fe2000001021b */
[----:B------:R-:W-:Y:S01]  /*f150*/  IMAD R27, R0, UR6, RZ ;  /* 0x00000006001b7c24 */ /* 0x000fe2000f8e02ff */
[----:B------:R-:W-:Y:S01]  /*f160*/  SHF.L.U32 R33, R32, 0x1, RZ ;  /* 0x0000000120217819 */ /* 0x000fe200000006ff */
[----:B------:R-:W-:Y:S01]  /*f170*/  IMAD R45, R34, R25, R45 ;  /* 0x00000019222d7224 */ /* 0x000fe200078e022d */
[----:B------:R-:W-:Y:S01]  /*f180*/  SHF.L.U64.HI R32, R32, 0x1, R49 ;  /* 0x0000000120207819 */ /* 0x000fe20000010231 */
[----:B------:R-:W-:-:S04]  /*f190*/  IMAD.WIDE.U32 R34, R34, R24, RZ ;  /* 0x0000001822227225 */ /* 0x000fc800078e00ff */
[----:B------:R-:W-:Y:S02]  /*f1a0*/  IMAD R31, R44, UR4, RZ ;  /* 0x000000042c1f7c24 */ /* 0x000fe4000f8e02ff */
[C---:B------:R-:W-:Y:S02]  /*f1b0*/  IMAD R49, R2.reuse, UR7, R27 ;  /* 0x0000000702317c24 */ /* 0x040fe4000f8e021b */
[----:B0-----:R-:W-:Y:S01]  /*f1c0*/  IMAD.WIDE.U32 R28, R2, UR6, R28 ;  /* 0x00000006021c7c25 */ /* 0x001fe2000f8e001c */
[----:B------:R-:W0:Y:S03]  /*f1d0*/  LDCU.64 UR6, c[0x0][0x5f0] ;  /* 0x0000be00ff0677ac */ /* 0x000e260008000a00 */
[----:B------:R-:W-:Y:S02]  /*f1e0*/  IMAD R51, R43, UR4, RZ ;  /* 0x000000042b337c24 */ /* 0x000fe4000f8e02ff */
[----:B------:R-:W-:Y:S01]  /*f1f0*/  IMAD.IADD R45, R35, 0x1, R45 ;  /* 0x00000001232d7824 */ /* 0x000fe200078e022d */
[----:B------:R-:W-:Y:S01]  /*f200*/  SHF.L.U32 R35, R34, 0x1, RZ ;  /* 0x0000000122237819 */ /* 0x000fe200000006ff */
[----:B------:R-:W-:-:S02]  /*f210*/  IMAD R43, R42, UR5, R31 ;  /* 0x000000052a2b7c24 */ /* 0x000fc4000f8e021f */
[----:B------:R-:W-:Y:S01]  /*f220*/  IMAD R53, R36, UR4, RZ ;  /* 0x0000000424357c24 */ /* 0x000fe2000f8e02ff */
[----:B------:R-:W-:Y:S01]  /*f230*/  IADD3 R36, P3, PT, R14, -R28, RZ ;  /* 0x8000001c0e247210 */ /* 0x000fe20007f7e0ff */
[----:B------:R-:W-:Y:S01]  /*f240*/  IMAD R51, R10, UR5, R51 ;  /* 0x000000050a337c24 */ /* 0x000fe2000f8e0233 */
[----:B------:R-:W-:Y:S01]  /*f250*/  SHF.L.U64.HI R34, R34, 0x1, R45 ;  /* 0x0000000122227819 */ /* 0x000fe2000001022d */
[----:B------:R-:W-:Y:S01]  /*f260*/  IMAD.WIDE.U32 R30, R10, UR4, RZ ;  /* 0x000000040a1e7c25 */ /* 0x000fe2000f8e00ff */
[----:B------:R-:W-:-:S03]  /*f270*/  SHF.L.U32 R45, R26, 0x1, RZ ;  /* 0x000000011a2d7819 */ /* 0x000fc600000006ff */
[----:B------:R-:W-:Y:S02]  /*f280*/  IMAD.IADD R49, R29, 0x1, R49 ;  /* 0x000000011d317824 */ /* 0x000fe400078e0231 */
[C---:B------:R-:W-:Y:S02]  /*f290*/  IMAD R53, R18.reuse, UR5, R53 ;  /* 0x0000000512357c24 */ /* 0x040fe4000f8e0235 */
[----:B------:R-:W-:-:S04]  /*f2a0*/  IMAD.WIDE.U32 R28, R18, UR4, RZ ;  /* 0x00000004121c7c25 */ /* 0x000fc8000f8e00ff */
[----:B------:R-:W-:Y:S01]  /*f2b0*/  IMAD.IADD R51, R31, 0x1, R51 ;  /* 0x000000011f337824 */ /* 0x000fe200078e0233 */
[----:B------:R-:W-:Y:S01]  /*f2c0*/  IADD3.X R31, PT, PT, R15, ~R49, RZ, P3, !PT ;  /* 0x800000310f1f7210 */ /* 0x000fe20001ffe4ff */
[----:B------:R-:W-:Y:S01]  /*f2d0*/  IMAD.WIDE.U32 R26, R42, UR4, RZ ;  /* 0x000000042a1a7c25 */ /* 0x000fe2000f8e00ff */
[----:B------:R-:W-:-:S03]  /*f2e0*/  LEA R35, P5, R28, R35, 0x1 ;  /* 0x000000231c237211 */ /* 0x000fc600078a08ff */
[----:B------:R-:W-:Y:S01]  /*f2f0*/  IMAD.IADD R29, R29, 0x1, R53 ;  /* 0x000000011d1d7824 */ /* 0x000fe200078e0235 */
[----:B------:R-:W-:Y:S01]  /*f300*/  IADD3 R43, PT, PT, R27, R43, RZ ;  /* 0x0000002b1b2b7210 */ /* 0x000fe20007ffe0ff */
[----:B------:R-:W-:Y:S01]  /*f310*/  IMAD R31, R31, R24, RZ ;  /* 0x000000181f1f7224 */ /* 0x000fe200078e02ff */
[----:B------:R-:W-:Y:S01]  /*f320*/  LEA R10, P3, R26, R16, 0x1 ;  /* 0x000000101a0a7211 */ /* 0x000fe200078608ff */
[----:B------:R-:W-:Y:S01]  /*f330*/  IMAD R38, R38, UR4, RZ ;  /* 0x0000000426267c24 */ /* 0x000fe2000f8e02ff */
[----:B------:R-:W-:Y:S01]  /*f340*/  LEA R27, P4, R30, R19, 0x1 ;  /* 0x000000131e1b7211 */ /* 0x000fe200078808ff */
[----:B------:R-:W-:Y:S01]  /*f350*/  IMAD.WIDE.U32 R18, R37, UR4, RZ ;  /* 0x0000000425127c25 */ /* 0x000fe2000f8e00ff */
[----:B------:R-:W-:Y:S02]  /*f360*/  LEA.HI.X R34, R28, R34, R29, 0x1, P5 ;  /* 0x000000221c227211 */ /* 0x000fe400028f0c1d */
[----:B------:R-:W-:Y:S01]  /*f370*/  LEA.HI.X R26, R26, R17, R43, 0x1, P3 ;  /* 0x000000111a1a7211 */ /* 0x000fe200018f0c2b */
[----:B------:R-:W-:Y:S01]  /*f380*/  IMAD R29, R36, R25, R31 ;  /* 0x00000019241d7224 */ /* 0x000fe200078e021f */
[----:B------:R-:W-:Y:S01]  /*f390*/  LEA.HI.X R30, R30, R20, R51, 0x1, P4 ;  /* 0x000000141e1e7211 */ /* 0x000fe200020f0c33 */
[----:B------:R-:W-:-:S02]  /*f3a0*/  IMAD R31, R21, UR5, R38 ;  /* 0x00000005151f7c24 */ /* 0x000fc4000f8e0226 */
[----:B------:R-:W-:-:S04]  /*f3b0*/  IMAD.WIDE.U32 R16, R21, UR4, RZ ;  /* 0x0000000415107c25 */ /* 0x000fc8000f8e00ff */
[----:B------:R-:W-:Y:S01]  /*f3c0*/  IMAD.WIDE.U32 R24, R36, R24, RZ ;  /* 0x0000001824187225 */ /* 0x000fe200078e00ff */
[----:B------:R-:W-:Y:S02]  /*f3d0*/  IADD3 R17, PT, PT, R17, R31, RZ ;  /* 0x0000001f11117210 */ /* 0x000fe40007ffe0ff */
[----:B------:R-:W-:Y:S01]  /*f3e0*/  LEA R45, P3, R16, R45, 0x1 ;  /* 0x0000002d102d7211 */ /* 0x000fe200078608ff */
[----:B------:R-:W-:Y:S01]  /*f3f0*/  IMAD R20, R41, UR4, RZ ;  /* 0x0000000429147c24 */ /* 0x000fe2000f8e02ff */
[----:B------:R-:W-:Y:S01]  /*f400*/  IADD3.X R36, PT, PT, R11, UR5, RZ, P2, !PT ;  /* 0x000000050b247c10 */ /* 0x000fe200097fe4ff */
[----:B------:R-:W-:Y:S01]  /*f410*/  IMAD.IADD R29, R25, 0x1, R29 ;  /* 0x00000001191d7824 */ /* 0x000fe200078e021d */
[----:B------:R-:W-:Y:S01]  /*f420*/  SHF.L.U32 R25, R24, 0x1, RZ ;  /* 0x0000000118197819 */ /* 0x000fe200000006ff */
[----:B------:R-:W-:Y:S01]  /*f430*/  IMAD R31, R39, UR5, R20 ;  /* 0x00000005271f7c24 */ /* 0x000fe2000f8e0214 */
[----:B------:R-:W-:Y:S01]  /*f440*/  LEA.HI.X R47, R16, R47, R17, 0x1, P3 ;  /* 0x0000002f102f7211 */ /* 0x000fe200018f0c11 */
[----:B------:R-:W-:Y:S01]  /*f450*/  IMAD R41, R37, UR5, R40 ;  /* 0x0000000525297c24 */ /* 0x000fe2000f8e0228 */
[----:B------:R-:W-:Y:S01]  /*f460*/  SHF.L.U64.HI R29, R24, 0x1, R29 ;  /* 0x00000001181d7819 */ /* 0x000fe2000001021d */
[----:B------:R-:W-:Y:S01]  /*f470*/  IMAD.WIDE.U32 R20, R39, UR4, RZ ;  /* 0x0000000427147c25 */ /* 0x000fe2000f8e00ff */
[----:B------:R-:W-:Y:S01]  /*f480*/  USHF.L.U64.HI UR4, UR4, 0x4, UR5 ;  /* 0x0000000404047899 */ /* 0x000fe20008010205 */
[----:B------:R-:W-:-:S02]  /*f490*/  LEA R11, P2, R12, R25, 0x1 ;  /* 0x000000190c0b7211 */ /* 0x000fc400078408ff */
[----:B------:R-:W-:Y:S01]  /*f4a0*/  IMAD.IADD R19, R19, 0x1, R41 ;  /* 0x0000000113137824 */ /* 0x000fe200078e0229 */
[----:B------:R-:W-:Y:S01]  /*f4b0*/  IADD3 R17, PT, PT, R21, R31, RZ ;  /* 0x0000001f15117210 */ /* 0x000fe20007ffe0ff */
[----:B0-----:R-:W-:Y:S01]  /*f4c0*/  IMAD.U32 R28, RZ, RZ, UR6 ;  /* 0x00000006ff1c7e24 */ /* 0x001fe2000f8e00ff */
[----:B------:R-:W-:Y:S02]  /*f4d0*/  LEA R46, P3, R18, R46, 0x1 ;  /* 0x0000002e122e7211 */ /* 0x000fe400078608ff */
[----:B------:R-:W-:Y:S02]  /*f4e0*/  LEA R33, P4, R20, R33, 0x1 ;  /* 0x0000002114217211 */ /* 0x000fe400078808ff */
[----:B------:R-:W-:Y:S02]  /*f4f0*/  LEA.HI.X R36, R12, R29, R36, 0x1, P2 ;  /* 0x0000001d0c247211 */ /* 0x000fe400010f0c24 */
[----:B------:R-:W-:Y:S02]  /*f500*/  LEA.HI.X R48, R18, R48, R19, 0x1, P3 ;  /* 0x0000003012307211 */ /* 0x000fe400018f0c13 */
[----:B------:R-:W-:-:S02]  /*f510*/  LEA.HI.X R32, R20, R32, R17, 0x1, P4 ;  /* 0x0000002014207211 */ /* 0x000fc400020f0c11 */
[----:B------:R-:W-:Y:S02]  /*f520*/  MOV R29, UR7 ;  /* 0x00000007001d7c02 */ /* 0x000fe40008000f00 */
[----:B------:R-:W-:Y:S02]  /*f530*/  LOP3.LUT R31, R7, 0xfffffff8, RZ, 0xc0, !PT ;  /* 0xfffffff8071f7812 */ /* 0x000fe400078ec0ff */
[----:B------:R-:W-:-:S07]  /*f540*/  IADD3.X R38, PT, PT, ~R13, UR4, RZ, P1, !PT ;  /* 0x000000040d267c10 */ /* 0x000fce0008ffe5ff */
.L_x_126:
        /* <DEDUP_REMOVED lines=66> */
.L_x_125:
[----:B------:R-:W-:Y:S05]  /*f970*/  BSYNC.RECONVERGENT B0 ;  /* 0x0000000000007941 */ /* 0x000fea0003800200 */
.L_x_124:
        /* <DEDUP_REMOVED lines=25> */
[----:B------:R-:W-:Y:S02]  /*fb10*/  IMAD R13, R0, UR4, RZ ;  /* 0x00000004000d7c24 */ /* 0x000fe4000f8e02ff */
[----:B------:R-:W-:Y:S01]  /*fb20*/  IMAD.WIDE.U32 R8, R12, UR10, R10 ;  /* 0x0000000a0c087c25 */ /* 0x000fe2000f8e000a */
[----:B------:R-:W-:-:S03]  /*fb30*/  IADD3 R10, P3, PT, R10, UR6, RZ ;  /* 0x000000060a0a7c10 */ /* 0x000fc6000ff7e0ff */
[----:B------:R-:W-:Y:S01]  /*fb40*/  IMAD R3, R12, UR11, R3 ;  /* 0x0000000b0c037c24 */ /* 0x000fe2000f8e0203 */
[----:B----4-:R-:W-:Y:S01]  /*fb50*/  LEA R12, P1, R8, UR12, 0x1 ;  /* 0x0000000c080c7c11 */ /* 0x010fe2000f8208ff */
[----:B-1----:R-:W-:Y:S01]  /*fb60*/  IMAD.WIDE.U32 R4, R2, UR4, R4 ;  /* 0x0000000402047c25 */ /* 0x002fe2000f8e0004 */
[----:B------:R-:W-:-:S03]  /*fb70*/  IADD3.X R11, PT, PT, R11, UR7, RZ, P3, !PT ;  /* 0x000000070b0b7c10 */ /* 0x000fc60009ffe4ff */
[----:B------:R-:W-:Y:S01]  /*fb80*/  IMAD R13, R2, UR5, R13 ;  /* 0x00000005020d7c24 */ /* 0x000fe2000f8e020d */
[----:B------:R-:W-:Y:S01]  /*fb90*/  IADD3 R19, P2, PT, R14, -R4, RZ ;  /* 0x800000040e137210 */ /* 0x000fe20007f5e0ff */
[----:B------:R-:W-:-:S03]  /*fba0*/  IMAD.IADD R3, R3, 0x1, R9 ;  /* 0x0000000103037824 */ /* 0x000fc600078e0209 */
[----:B------:R-:W-:Y:S02]  /*fbb0*/  IADD3 R21, PT, PT, R5, R13, RZ ;  /* 0x0000000d05157210 */ /* 0x000fe40007ffe0ff */
[----:B------:R-:W-:Y:S02]  /*fbc0*/  LEA.HI.X R13, R8, UR13, R3, 0x1, P1 ;  /* 0x0000000d080d7c11 */ /* 0x000fe400088f0c03 */
[----:B------:R-:W-:-:S03]  /*fbd0*/  IADD3.X R5, PT, PT, R15, ~R21, RZ, P2, !PT ;  /* 0x800000150f057210 */ /* 0x000fc600017fe4ff */
[----:B------:R0:W2:Y:S02]  /*fbe0*/  LDG.E.U16 R3, desc[UR8][R12.64] ;  /* 0x000000080c037981 */ /* 0x0000a4000c1e1500 */
[----:B------:R-:W-:-:S04]  /*fbf0*/  IMAD R8, R5, UR10, RZ ;  /* 0x0000000a05087c24 */ /* 0x000fc8000f8e02ff */
[C---:B------:R-:W-:Y:S02]  /*fc00*/  IMAD R5, R19.reuse, UR11, R8 ;  /* 0x0000000b13057c24 */ /* 0x040fe4000f8e0208 */
[----:B------:R-:W-:Y:S01]  /*fc10*/  IMAD.WIDE.U32 R8, R19, UR10, R10 ;  /* 0x0000000a13087c25 */ /* 0x000fe2000f8e000a */
[----:B------:R-:W-:-:S03]  /*fc20*/  IADD3 R19, P2, PT, R4, UR4, RZ ;  /* 0x0000000404137c10 */ /* 0x000fc6000ff5e0ff */
[----:B------:R-:W-:Y:S01]  /*fc30*/  IMAD.IADD R5, R5, 0x1, R9 ;  /* 0x0000000105057824 */ /* 0x000fe200078e0209 */
[----:B------:R-:W-:-:S04]  /*fc40*/  LEA R4, P1, R8, UR12, 0x1 ;  /* 0x0000000c08047c11 */ /* 0x000fc8000f8208ff */
[----:B------:R-:W-:Y:S02]  /*fc50*/  LEA.HI.X R5, R8, UR13, R5, 0x1, P1 ;  /* 0x0000000d08057c11 */ /* 0x000fe400088f0c05 */
[----:B------:R-:W-:Y:S02]  /*fc60*/  IADD3 R9, P3, PT, R14, -R19, RZ ;  /* 0x800000130e097210 */ /* 0x000fe40007f7e0ff */
[----:B------:R-:W-:Y:S01]  /*fc70*/  IADD3.X R21, PT, PT, R21, UR5, RZ, P2, !PT ;  /* 0x0000000515157c10 */ /* 0x000fe200097fe4ff */
[----:B------:R1:W3:Y:S01]  /*fc80*/  LDG.E.U16 R16, desc[UR8][R4.64] ;  /* 0x0000000804107981 */ /* 0x0002e2000c1e1500 */
[----:B------:R-:W-:Y:S02]  /*fc90*/  IADD3 R10, P1, PT, R10, UR6, RZ ;  /* 0x000000060a0a7c10 */ /* 0x000fe4000ff3e0ff */
[----:B------:R-:W-:Y:S02]  /*fca0*/  IADD3.X R8, PT, PT, R15, ~R21, RZ, P3, !PT ;  /* 0x800000150f087210 */ /* 0x000fe40001ffe4ff */
[----:B------:R-:W-:-:S03]  /*fcb0*/  IADD3.X R11, PT, PT, R11, UR7, RZ, P1, !PT ;  /* 0x000000070b0b7c10 */ /* 0x000fc60008ffe4ff */
[----:B------:R-:W-:-:S04]  /*fcc0*/  IMAD R8, R8, UR10, RZ ;  /* 0x0000000a08087c24 */ /* 0x000fc8000f8e02ff */
[C---:B0-----:R-:W-:Y:S02]  /*fcd0*/  IMAD R13, R9.reuse, UR11, R8 ;  /* 0x0000000b090d7c24 */ /* 0x041fe4000f8e0208 */
[----:B------:R-:W-:-:S04]  /*fce0*/  IMAD.WIDE.U32 R8, R9, UR10, R10 ;  /* 0x0000000a09087c25 */ /* 0x000fc8000f8e000a */
[----:B------:R-:W-:Y:S01]  /*fcf0*/  IMAD.IADD R9, R9, 0x1, R13 ;  /* 0x0000000109097824 */ /* 0x000fe200078e020d */
[----:B------:R-:W-:-:S04]  /*fd00*/  LEA R12, P1, R8, UR12, 0x1 ;  /* 0x0000000c080c7c11 */ /* 0x000fc8000f8208ff */
[----:B------:R-:W-:Y:S02]  /*fd10*/  LEA.HI.X R13, R8, UR13, R9, 0x1, P1 ;  /* 0x0000000d080d7c11 */ /* 0x000fe400088f0c09 */
[----:B------:R-:W-:-:S03]  /*fd20*/  IADD3 R19, P1, P2, R14, -UR4, -R19 ;  /* 0x800000040e137c10 */ /* 0x000fc6000fa3e813 */
[----:B------:R-:W4:Y:S01]  /*fd30*/  LDG.E.U16 R12, desc[UR8][R12.64] ;  /* 0x000000080c0c7981 */ /* 0x000f22000c1e1500 */
[----:B------:R-:W-:Y:S02]  /*fd40*/  IADD3 R8, P3, PT, R10, UR6, RZ ;  /* 0x000000060a087c10 */ /* 0x000fe4000ff7e0ff */
        /* <DEDUP_REMOVED lines=22> */
[----:B------:R-:W0:Y:S02]  /*feb0*/  F2F.BF16.F32 R5, R5 ;  /* 0x0000000500057304 */ /* 0x000e240000202000 */
[----:B0-----:R-:W-:Y:S01]  /*fec0*/  SHF.L.U32 R6, R5, 0x10, RZ ;  /* 0x0000001005067819 */ /* 0x001fe200000006ff */
[----:B------:R-:W-:-:S04]  /*fed0*/  IMAD.U32 R9, R8, 0x10000, RZ ;  /* 0x0001000008097824 */ /* 0x000fc800078e00ff */
[----:B------:R-:W-:-:S05]  /*fee0*/  FADD.FTZ R6, R6, R9 ;  /* 0x0000000906067221 */ /* 0x000fca0000010000 */
[----:B------:R-:W-:-:S07]  /*fef0*/  F2FP.BF16.F32.PACK_AB R6, RZ, R6 ;  /* 0x00000006ff06723e */ /* 0x000fce00000010ff */
.L_x_130:
[----:B------:R-:W-:Y:S05]  /*ff00*/  BSYNC.RECONVERGENT B1 ;  /* 0x0000000000017941 */ /* 0x000fea0003800200 */
.L_x_129:
        /* <DEDUP_REMOVED lines=20> */
[----:B------:R-:W-:Y:S02]  /*10050*/  IMAD R7, R2, UR7, R7 ;  /* 0x0000000702077c24 */ /* 0x000fe4000f8e0207 */
[----:B------:R-:W-:Y:S02]  /*10060*/  IMAD.IADD R3, R5, 0x1, R3 ;  /* 0x0000000105037824 */ /* 0x000fe400078e0203 */
[----:B------:R-:W-:Y:S01]  /*10070*/  IMAD R5, R0, UR4, RZ ;  /* 0x0000000400057c24 */ /* 0x000fe2000f8e02ff */
[----:B------:R-:W-:Y:S01]  /*10080*/  IADD3 R9, PT, PT, R9, R7, RZ ;  /* 0x0000000709097210 */ /* 0x000fe20007ffe0ff */
[----:B---3--:R-:W-:Y:S02]  /*10090*/  IMAD R3, R3, UR10, RZ ;  /* 0x0000000a03037c24 */ /* 0x008fe4000f8e02ff */
[----:B------:R-:W-:Y:S02]  /*100a0*/  IMAD R7, R2, UR5, R5 ;  /* 0x0000000502077c24 */ /* 0x000fe4000f8e0205 */
[----:B------:R-:W-:Y:S01]  /*100b0*/  IMAD.WIDE.U32 R10, R4, UR10, R8 ;  /* 0x0000000a040a7c25 */ /* 0x000fe2000f8e0008 */
[----:B------:R-:W-:-:S03]  /*100c0*/  IADD3 R8, P2, PT, R8, UR6, RZ ;  /* 0x0000000608087c10 */ /* 0x000fc6000ff5e0ff */
[----:B------:R-:W-:Y:S01]  /*100d0*/  IMAD R3, R4, UR11, R3 ;  /* 0x0000000b04037c24 */ /* 0x000fe2000f8e0203 */
[----:B----4-:R-:W-:Y:S01]  /*100e0*/  LEA R4, P1, R10, UR12, 0x1 ;  /* 0x0000000c0a047c11 */ /* 0x010fe2000f8208ff */
[----:B-1----:R-:W-:Y:S01]  /*100f0*/  IMAD.WIDE.U32 R12, R2, UR4, R12 ;  /* 0x00000004020c7c25 */ /* 0x002fe2000f8e000c */
[----:B------:R-:W-:-:S03]  /*10100*/  IADD3.X R9, PT, PT, R9, UR7, RZ, P2, !PT ;  /* 0x0000000709097c10 */ /* 0x000fc600097fe4ff */
[----:B------:R-:W-:Y:S01]  /*10110*/  IMAD.IADD R3, R3, 0x1, R11 ;  /* 0x0000000103037824 */ /* 0x000fe200078e020b */
[----:B------:R-:W-:-:S04]  /*10120*/  IADD3 R7, PT, PT, R13, R7, RZ ;  /* 0x000000070d077210 */ /* 0x000fc80007ffe0ff */
[----:B------:R-:W-:Y:S02]  /*10130*/  LEA.HI.X R5, R10, UR13, R3, 0x1, P1 ;  /* 0x0000000d0a057c11 */ /* 0x000fe400088f0c03 */
[----:B------:R-:W-:-:S03]  /*10140*/  IADD3 R3, P1, PT, R14, -R12, RZ ;  /* 0x8000000c0e037210 */ /* 0x000fc60007f3e0ff */
[----:B------:R-:W2:Y:S02]  /*10150*/  LDG.E.U16 R4, desc[UR8][R4.64] ;  /* 0x0000000804047981 */ /* 0x000ea4000c1e1500 */
        /* <DEDUP_REMOVED lines=17> */
[----:B------:R-:W-:-:S04]  /*10270*/  F2FP.BF16.F32.PACK_AB R4, RZ, R4 ;  /* 0x00000004ff04723e */ /* 0x000fc800000010ff */
[----:B------:R-:W-:-:S07]  /*10280*/  PRMT R6, R4, 0x7610, R6 ;  /* 0x0000761004067816 */ /* 0x000fce0000000006 */
.L_x_132:
[----:B------:R-:W-:Y:S05]  /*10290*/  BSYNC.RECONVERGENT B1 ;  /* 0x0000000000017941 */ /* 0x000fea0003800200 */
.L_x_131:
        /* <DEDUP_REMOVED lines=27> */
.L_x_128:
[----:B------:R-:W-:Y:S05]  /*10450*/  BSYNC.RECONVERGENT B0 ;  /* 0x0000000000007941 */ /* 0x000fea0003800200 */
.L_x_127:
[----:B-----5:R-:W-:Y:S01]  /*10460*/  STG.E.U16 desc[UR8][R22.64], R6 ;  /* 0x0000000616007986 */ /* 0x020fe2000c101508 */
[----:B------:R-:W-:Y:S05]  /*10470*/  EXIT ;  /* 0x000000000000794d */ /* 0x000fea0003800000 */
.L_x_0:
[----:B------:R-:W0:Y:S01]  /*10480*/  LDCU UR6, c[0x0][0x380] ;  /* 0x00007000ff0677ac */ /* 0x000e220008000800 */
[----:B------:R-:W-:Y:S01]  /*10490*/  IADD3 R2, PT, PT, R2, -0x1, RZ ;  /* 0xffffffff02027810 */ /* 0x000fe20007ffe0ff */
[----:B------:R-:W-:Y:S03]  /*104a0*/  BSSY.RECONVERGENT B0, `(.L_x_133) ;  /* 0x000037f000007945 */ /* 0x000fe60003800200 */
[----:B------:R-:W-:-:S05]  /*104b0*/  VIMNMX.U32 R0, PT, PT, R2, 0x18, PT ;  /* 0x0000001802007848 */ /* 0x000fca0003fe0000 */
[----:B------:R-:W-:Y:S01]  /*104c0*/  VIADD R0, R0, 0x1 ;  /* 0x0000000100007836 */ /* 0x000fe20000000000 */
[----:B0-----:R-:W-:-:S13]  /*104d0*/  ISETP.GE.AND P0, PT, R5, UR6, PT ;  /* 0x0000000605007c0c */ /* 0x001fda000bf06270 */
[----:B------:R-:W-:Y:S05]  /*104e0*/  @P0 BRA `(.L_x_134) ;  /* 0x0000003400e80947 */ /* 0x000fea0003800000 */
[----:B------:R-:W0:Y:S01]  /*104f0*/  LDCU.64 UR6, c[0x0][0x390] ;  /* 0x00007200ff0677ac */ /* 0x000e220008000a00 */
[----:B------:R-:W-:Y:S01]  /*10500*/  HFMA2 R4, -RZ, RZ, 0, 0 ;  /* 0x00000000ff047431 */ /* 0x000fe200000001ff */
[----:B------:R-:W-:Y:S01]  /*10510*/  ISETP.NE.AND P0, PT, R2, RZ, PT ;  /* 0x000000ff0200720c */ /* 0x000fe20003f05270 */
[----:B------:R-:W1:Y:S01]  /*10520*/  LDCU UR12, c[0x0][0x38c] ;  /* 0x00007180ff0c77ac */ /* 0x000e620008000800 */
[----:B------:R-:W2:Y:S02]  /*10530*/  LDCU.64 UR14, c[0x0][0x4b8] ;  /* 0x00009700ff0e77ac */ /* 0x000ea40008000a00 */
[----:B0-----:R-:W-:Y:S01]  /*10540*/  IMAD.HI.U32 R6, R5, UR6, R4 ;  /* 0x0000000605067c27 */ /* 0x001fe2000f8e0004 */
[----:B------:R-:W0:Y:S04]  /*10550*/  LDCU UR6, c[0x0][0x4c0] ;  /* 0x00009800ff0677ac */ /* 0x000e280008000800 */
[----:B------:R-:W-:-:S05]  /*10560*/  SHF.R.U32.HI R7, RZ, UR7, R6 ;  /* 0x00000007ff077c19 */ /* 0x000fca0008011606 */
[----:B------:R-:W-:-:S04]  /*10570*/  IMAD.MOV R4, RZ, RZ, -R7 ;  /* 0x000000ffff047224 */ /* 0x000fc800078e0a07 */
[----:B-1----:R-:W-:-:S04]  /*10580*/  IMAD R3, R4, UR12, R5 ;  /* 0x0000000c04037c24 */ /* 0x002fc8000f8e0205 */
[C---:B--2---:R-:W-:Y:S02]  /*10590*/  IMAD R13, R3.reuse, UR14, RZ ;  /* 0x0000000e030d7c24 */ /* 0x044fe4000f8e02ff */
[C---:B------:R-:W-:Y:S02]  /*105a0*/  IMAD R14, R3.reuse, UR15, RZ ;  /* 0x0000000f030e7c24 */ /* 0x040fe4000f8e02ff */
[----:B0-----:R-:W-:Y:S01]  /*105b0*/  IMAD R3, R3, UR6, RZ ;  /* 0x0000000603037c24 */ /* 0x001fe2000f8e02ff */
[----:B------:R-:W-:Y:S06]  /*105c0*/  @!P0 BRA `(.L_x_135) ;  /* 0x0000001400348947 */ /* 0x000fec0003800000 */
[----:B------:R-:W0:Y:S01]  /*105d0*/  LDCU.64 UR12, c[0x0][0x398] ;  /* 0x00007300ff0c77ac */ /* 0x000e220008000a00 */
[----:B------:R-:W-:Y:S02]  /*105e0*/  MOV R6, RZ ;  /* 0x000000ff00067202 */ /* 0x000fe40000000f00 */
[----:B------:R-:W-:Y:S01]  /*105f0*/  ISETP.NE.AND P0, PT, R0, 0x2, PT ;  /* 0x000000020000780c */ /* 0x000fe20003f05270 */
[----:B------:R-:W1:Y:S01]  /*10600*/  LDCU UR6, c[0x0][0x3a0] ;  /* 0x00007400ff0677ac */ /* 0x000e620008000800 */
[----:B------:R-:W2:Y:S01]  /*10610*/  LDCU UR7, c[0x0][0x4c4] ;  /* 0x00009880ff0777ac */ /* 0x000ea20008000800 */
[----:B------:R-:W3:Y:S01]  /*10620*/  LDCU.64 UR14, c[0x0][0x4c8] ;  /* 0x00009900ff0e77ac */ /* 0x000ee20008000a00 */
[----:B0-----:R-:W-:-:S05]  /*10630*/  IMAD.HI.U32 R8, R7, UR13, R6 ;  /* 0x0000000d07087c27 */ /* 0x001fca000f8e0006 */
[----:B-1----:R-:W-:-:S05]  /*10640*/  SHF.R.U32.HI R9, RZ, UR6, R8 ;  /* 0x00000006ff097c19 */ /* 0x002fca0008011608 */
[----:B------:R-:W-:-:S04]  /*10650*/  IMAD.MOV R6, RZ, RZ, -R9 ;  /* 0x000000ffff067224 */ /* 0x000fc800078e0a09 */
[----:B------:R-:W-:-:S04]  /*10660*/  IMAD R6, R6, UR12, R7 ;  /* 0x0000000c06067c24 */ /* 0x000fc8000f8e0207 */
[C---:B--2---:R-:W-:Y:S02]  /*10670*/  IMAD R13, R6.reuse, UR7, R13 ;  /* 0x00000007060d7c24 */ /* 0x044fe4000f8e020d */
[C---:B---3--:R-:W-:Y:S02]  /*10680*/  IMAD R14, R6.reuse, UR14, R14 ;  /* 0x0000000e060e7c24 */ /* 0x048fe4000f8e020e */
[----:B------:R-:W-:Y:S01]  /*10690*/  IMAD R3, R6, UR15, R3 ;  /* 0x0000000f06037c24 */ /* 0x000fe2000f8e0203 */
[----:B------:R-:W-:Y:S06]  /*106a0*/  @!P0 BRA `(.L_x_135) ;  /* 0x0000001000fc8947 */ /* 0x000fec0003800000 */
[----:B------:R-:W0:Y:S01]  /*106b0*/  LDCU.64 UR6, c[0x0][0x3a8] ;  /* 0x00007500ff0677ac */ /* 0x000e220008000a00 */
[----:B------:R-:W-:Y:S02]  /*106c0*/  MOV R8, RZ ;  /* 0x000000ff00087202 */ /* 0x000fe40000000f00 */
[----:B------:R-:W-:Y:S01]  /*106d0*/  ISETP.NE.AND P0, PT, R0, 0x3, PT ;  /* 0x000000030000780c */ /* 0x000fe20003f05270 */
[----:B------:R-:W1:Y:S01]  /*106e0*/  LDCU UR12, c[0x0][0x3a4] ;  /* 0x00007480ff0c77ac */ /* 0x000e620008000800 */
[----:B------:R-:W2:Y:S01]  /*106f0*/  LDCU.64 UR14, c[0x0][0x4d0] ;  /* 0x00009a00ff0e77ac */ /* 0x000ea20008000a00 */
[----:B0-----:R-:W-:Y:S01]  /*10700*/  IMAD.HI.U32 R6, R9, UR6, R8 ;  /* 0x0000000609067c27 */ /* 0x001fe2000f8e0008 */
[----:B------:R-:W0:Y:S04]  /*10710*/  LDCU UR6, c[0x0][0x4d8] ;  /* 0x00009b00ff0677ac */ /* 0x000e280008000800 */
[----:B------:R-:W-:-:S05]  /*10720*/  SHF.R.U32.HI R7, RZ, UR7, R6 ;  /* 0x00000007ff077c19 */ /* 0x000fca0008011606 */
[----:B------:R-:W-:-:S04]  /*10730*/  IMAD.MOV R8, RZ, RZ, -R7 ;  /* 0x000000ffff087224 */ /* 0x000fc800078e0a07 */
[----:B-1----:R-:W-:-:S04]  /*10740*/  IMAD R8, R8, UR12, R9 ;  /* 0x0000000c08087c24 */ /* 0x002fc8000f8e0209 */
[C---:B--2---:R-:W-:Y:S02]  /*10750*/  IMAD R13, R8.reuse, UR14, R13 ;  /* 0x0000000e080d7c24 */ /* 0x044fe4000f8e020d */
[C---:B------:R-:W-:Y:S02]  /*10760*/  IMAD R14, R8.reuse, UR15, R14 ;  /* 0x0000000f080e7c24 */ /* 0x040fe4000f8e020e */
[----:B0-----:R-:W-:Y:S01]  /*10770*/  IMAD R3, R8, UR6, R3 ;  /* 0x0000000608037c24 */ /* 0x001fe2000f8e0203 */
[----:B------:R-:W-:Y:S06]  /*10780*/  @!P0 BRA `(.L_x_135) ;  /* 0x0000001000c48947 */ /* 0x000fec0003800000 */
[----:B------:R-:W0:Y:S01]  /*10790*/  LDCU.64 UR12, c[0x0][0x3b0] ;  /* 0x00007600ff0c77ac */ /* 0x000e220008000a00 */
[----:B------:R-:W-:Y:S01]  /*107a0*/  HFMA2 R6, -RZ, RZ, 0, 0 ;  /* 0x00000000ff067431 */ /* 0x000fe200000001ff */
        /* <DEDUP_REMOVED lines=41> */
[----:B------:R-:W-:Y:S01]  /*10a40*/  HFMA2 R8, -RZ, RZ, 0, 0 ;  /* 0x00000000ff087431 */ /* 0x000fe200000001ff */
[----:B------:R-:W-:Y:S01]  /*10a50*/  ISETP.NE.AND P0, PT, R0, 0x7, PT ;  /* 0x000000070000780c */ /* 0x000fe20003f05270 */
[----:B------:R-:W1:Y:S01]  /*10a60*/  LDCU UR12, c[0x0][0x3d4] ;  /* 0x00007a80ff0c77ac */ /* 0x000e620008000800 */
[----:B------:R-:W2:Y:S02]  /*10a70*/  LDCU.64 UR14, c[0x0][0x500] ;  /* 0x0000a000ff0e77ac */ /* 0x000ea40008000a00 */
        /* <DEDUP_REMOVED lines=233> */
[----:B------:R-:W-:Y:S01]  /*11910*/  ISETP.NE.AND P0, PT, R0, 0x18, PT ;  /* 0x000000180000780c */ /* 0x000fe20003f05270 */
[----:B------:R-:W0:Y:S01]  /*11920*/  LDCU.64 UR12, c[0x0][0x4a0] ;  /* 0x00009400ff0c77ac */ /* 0x000e220008000a00 */
[----:B------:R-:W-:Y:S01]  /*11930*/  MOV R6, RZ ;  /* 0x000000ff00067202 */ /* 0x000fe20000000f00 */
[----:B------:R-:W1:Y:S01]  /*11940*/  LDCU UR6, c[0x0][0x4a8] ;  /* 0x00009500ff0677ac */ /* 0x000e620008000800 */
[----:B------:R-:W2:Y:S09]  /*11950*/  LDCU UR7, c[0x0][0x5cc] ;  /* 0x0000b980ff0777ac */ /* 0x000eb20008000800 */
[----:B------:R-:W3:Y:S01]  /*11960*/  @P0 LDC.64 R10, c[0x0][0x4b0] ;  /* 0x00012c00ff0a0b82 */ /* 0x000ee20000000a00 */
[----:B------:R-:W4:Y:S01]  /*11970*/  LDCU.64 UR14, c[0x0][0x5d0] ;  /* 0x0000ba00ff0e77ac */ /* 0x000f220008000a00 */
[----:B0-----:R-:W-:-:S06]  /*11980*/  IMAD.HI.U32 R8, R7, UR13, R6 ;  /* 0x0000000d07087c27 */ /* 0x001fcc000f8e0006 */
[----:B------:R-:W0:Y:S01]  /*11990*/  @P0 LDC R15, c[0x0][0x4ac] ;  /* 0x00012b00ff0f0b82 */ /* 0x000e220000000800 */
[----:B-1----:R-:W-:Y:S01]  /*119a0*/  SHF.R.U32.HI R9, RZ, UR6, R8 ;  /* 0x00000006ff097c19 */ /* 0x002fe20008011608 */
[----:B------:R-:W-:-:S03]  /*119b0*/  @P0 IMAD.MOV.U32 R8, RZ, RZ, RZ ;  /* 0x000000ffff080224 */ /* 0x000fc600078e00ff */
[----:B------:R-:W-:-:S03]  /*119c0*/  IADD3 R6, PT, PT, -R9, RZ, RZ ;  /* 0x000000ff09067210 */ /* 0x000fc60007ffe1ff */
[----:B------:R-:W1:Y:S02]  /*119d0*/  @P0 LDC.64 R16, c[0x0][0x5d8] ;  /* 0x00017600ff100b82 */ /* 0x000e640000000a00 */
[----:B------:R-:W-:-:S06]  /*119e0*/  IMAD R6, R6, UR12, R7 ;  /* 0x0000000c06067c24 */ /* 0x000fcc000f8e0207 */
[----:B------:R-:W5:Y:S01]  /*119f0*/  @P0 LDC R12, c[0x0][0x5e0] ;  /* 0x00017800ff0c0b82 */ /* 0x000f620000000800 */
[----:B---3--:R-:W-:-:S04]  /*11a00*/  @P0 IMAD.HI.U32 R4, R9, R10, R8 ;  /* 0x0000000a09040227 */ /* 0x008fc800078e0008 */
[C---:B--2---:R-:W-:Y:S01]  /*11a10*/  IMAD R13, R6.reuse, UR7, R13 ;  /* 0x00000007060d7c24 */ /* 0x044fe2000f8e020d */
[----:B------:R-:W-:Y:S01]  /*11a20*/  @P0 SHF.R.U32.HI R4, RZ, R11, R4 ;  /* 0x0000000bff040219 */ /* 0x000fe20000011604 */
[C---:B----4-:R-:W-:Y:S02]  /*11a30*/  IMAD R14, R6.reuse, UR14, R14 ;  /* 0x0000000e060e7c24 */ /* 0x050fe4000f8e020e */
[----:B------:R-:W-:Y:S02]  /*11a40*/  IMAD R3, R6, UR15, R3 ;  /* 0x0000000f06037c24 */ /* 0x000fe4000f8e0203 */
[----:B------:R-:W-:-:S04]  /*11a50*/  @P0 IMAD.MOV R8, RZ, RZ, -R4 ;  /* 0x000000ffff080224 */ /* 0x000fc800078e0a04 */
[----:B0-----:R-:W-:-:S04]  /*11a60*/  @P0 IMAD R8, R8, R15, R9 ;  /* 0x0000000f08080224 */ /* 0x001fc800078e0209 */
[C---:B-1----:R-:W-:Y:S02]  /*11a70*/  @P0 IMAD R13, R8.reuse, R16, R13 ;  /* 0x00000010080d0224 */ /* 0x042fe400078e020d */
[C---:B------:R-:W-:Y:S02]  /*11a80*/  @P0 IMAD R14, R8.reuse, R17, R14 ;  /* 0x00000011080e0224 */ /* 0x040fe400078e020e */
[----:B-----5:R-:W-:-:S07]  /*11a90*/  @P0 IMAD R3, R8, R12, R3 ;  /* 0x0000000c08030224 */ /* 0x020fce00078e0203 */
.L_x_135:
[----:B------:R-:W0:Y:S01]  /*11aa0*/  LDCU.64 UR6, c[0x0][0x5f8] ;  /* 0x0000bf00ff0677ac */ /* 0x000e220008000a00 */
[----:B------:R-:W1:Y:S01]  /*11ab0*/  LDC.64 R10, c[0x0][0x600] ;  /* 0x00018000ff0a7b82 */ /* 0x000e620000000a00 */
[----:B0-----:R-:W-:-:S04]  /*11ac0*/  IADD3 R18, P0, PT, R3, UR6, RZ ;  /* 0x0000000603127c10 */ /* 0x001fc8000ff1e0ff */
[----:B------:R-:W-:-:S06]  /*11ad0*/  IADD3.X R19, PT, PT, RZ, UR7, RZ, P0, !PT ;  /* 0x00000007ff137c10 */ /* 0x000fcc00087fe4ff */
[----:B------:R-:W1:Y:S01]  /*11ae0*/  LDG.E.64 R18, desc[UR8][R18.64] ;  /* 0x0000000812127981 */ /* 0x000e62000c1e1b00 */
[----:B------:R-:W-:Y:S01]  /*11af0*/  BSSY.RECONVERGENT B1, `(.L_x_136) ;  /* 0x0000024000017945 */ /* 0x000fe20003800200 */
[----:B------:R-:W-:Y:S02]  /*11b00*/  CS2R R16, SRZ ;  /* 0x0000000000107805 */ /* 0x000fe4000001ff00 */
[----:B-1----:R-:W-:-:S04]  /*11b10*/  ISETP.GT.U32.AND P0, PT, R18, R10, PT ;  /* 0x0000000a1200720c */ /* 0x002fc80003f04070 */
[----:B------:R-:W-:-:S13]  /*11b20*/  ISETP.GT.AND.EX P0, PT, R19, R11, PT, P0 ;  /* 0x0000000b1300720c */ /* 0x000fda0003f04300 */
[----:B------:R-:W-:Y:S05]  /*11b30*/  @!P0 BRA `(.L_x_137) ;  /* 0x00000000007c8947 */ /* 0x000fea0003800000 */
[----:B------:R-:W0:Y:S01]  /*11b40*/  LDCU UR6, c[0x0][0x60c] ;  /* 0x0000c180ff0677ac */ /* 0x000e220008000800 */
[----:B------:R-:W-:-:S05]  /*11b50*/  IADD3 R10, P0, PT, R18, -R10, RZ ;  /* 0x8000000a120a7210 */ /* 0x000fca0007f1e0ff */
[----:B------:R-:W-:-:S05]  /*11b60*/  IMAD.X R3, R19, 0x1, ~R11, P0 ;  /* 0x0000000113037824 */ /* 0x000fca00000e0e0b */
[----:B0-----:R-:W-:-:S04]  /*11b70*/  LOP3.LUT R4, R3, UR6, RZ, 0xfc, !PT ;  /* 0x0000000603047c12 */ /* 0x001fc8000f8efcff */
[----:B------:R-:W-:-:S13]  /*11b80*/  ISETP.NE.U32.AND P0, PT, R4, RZ, PT ;  /* 0x000000ff0400720c */ /* 0x000fda0003f05070 */
[----:B------:R-:W-:Y:S05]  /*11b90*/  @P0 BRA `(.L_x_138) ;  /* 0x0000000000540947 */ /* 0x000fea0003800000 */
[----:B------:R-:W0:Y:S01]  /*11ba0*/  LDCU UR6, c[0x0][0x608] ;  /* 0x0000c100ff0677ac */ /* 0x000e220008000800 */
[----:B------:R-:W-:Y:S01]  /*11bb0*/  IMAD.MOV.U32 R17, RZ, RZ, RZ ;  /* 0x000000ffff117224 */ /* 0x000fe200078e00ff */
        /* <DEDUP_REMOVED lines=19> */
.L_x_138:
[----:B------:R-:W-:-:S07]  /*11cf0*/  MOV R4, 0x11d10 ;  /* 0x00011d1000047802 */ /* 0x000fce0000000f00 */
[----:B------:R-:W-:Y:S05]  /*11d00*/  CALL.REL.NOINC `($__internal_0_$__cuda_sm20_div_s64) ;  /* 0x000001a400ac7944 */ /* 0x000fea0003c00000 */
[----:B------:R-:W-:Y:S01]  /*11d10*/  MOV R16, R6 ;  /* 0x0000000600107202 */ /* 0x000fe20000000f00 */
[----:B------:R-:W-:-:S07]  /*11d20*/  IMAD.MOV.U32 R17, RZ, RZ, R7 ;  /* 0x000000ffff117224 */ /* 0x000fce00078e0007 */
.L_x_137:
[----:B------:R-:W-:Y:S05]  /*11d30*/  BSYNC.RECONVERGENT B1 ;  /* 0x0000000000017941 */ /* 0x000fea0003800200 */
.L_x_136:
[----:B------:R-:W0:Y:S01]  /*11d40*/  LDC.64 R6, c[0x0][0x608] ;  /* 0x00018200ff067b82 */ /* 0x000e220000000a00 */
[----:B------:R-:W-:Y:S07]  /*11d50*/  BSSY.RECONVERGENT B1, `(.L_x_139) ;  /* 0x000002b000017945 */ /* 0x000fee0003800200 */
[----:B------:R-:W1:Y:S01]  /*11d60*/  LDC.64 R20, c[0x0][0x600] ;  /* 0x00018000ff147b82 */ /* 0x000e620000000a00 */
[-C--:B0-----:R-:W-:Y:S02]  /*11d70*/  IMAD R3, R17, R6.reuse, RZ ;  /* 0x0000000611037224 */ /* 0x081fe400078e02ff */
[----:B------:R-:W-:-:S04]  /*11d80*/  IMAD.WIDE.U32 R8, R16, R6, RZ ;  /* 0x0000000610087225 */ /* 0x000fc800078e00ff */
[-C--:B------:R-:W-:Y:S01]  /*11d90*/  IMAD R11, R16, R7.reuse, R3 ;  /* 0x00000007100b7224 */ /* 0x080fe200078e0203 */
[----:B------:R-:W-:Y:S02]  /*11da0*/  LOP3.LUT R7, R19, R7, RZ, 0xfc, !PT ;  /* 0x0000000713077212 */ /* 0x000fe400078efcff */
[----:B-1----:R-:W-:Y:S02]  /*11db0*/  IADD3 R3, P1, PT, R8, R20, RZ ;  /* 0x0000001408037210 */ /* 0x002fe40007f3e0ff */
[----:B------:R-:W-:Y:S02]  /*11dc0*/  IADD3 R4, PT, PT, R9, R11, RZ ;  /* 0x0000000b09047210 */ /* 0x000fe40007ffe0ff */
[----:B------:R-:W-:-:S03]  /*11dd0*/  ISETP.GE.U32.AND P0, PT, R18, R3, PT ;  /* 0x000000031200720c */ /* 0x000fc60003f06070 */
[----:B------:R-:W-:Y:S01]  /*11de0*/  IMAD.X R3, R4, 0x1, R21, P1 ;  /* 0x0000000104037824 */ /* 0x000fe200008e0615 */
[----:B------:R-:W-:-:S04]  /*11df0*/  ISETP.GT.U32.AND P1, PT, R8, R18, PT ;  /* 0x000000120800720c */ /* 0x000fc80003f24070 */
[----:B------:R-:W-:-:S04]  /*11e00*/  ISETP.GE.AND.EX P0, PT, R19, R3, PT, P0 ;  /* 0x000000031300720c */ /* 0x000fc80003f06300 */
[----:B------:R-:W-:-:S04]  /*11e10*/  ISETP.GT.OR.EX P0, PT, R4, R19, P0, P1 ;  /* 0x000000130400720c */ /* 0x000fc80000704710 */
[----:B------:R-:W-:Y:S02]  /*11e20*/  SEL R15, RZ, 0x1, !P0 ;  /* 0x00000001ff0f7807 */ /* 0x000fe40004000000 */
[----:B------:R-:W-:Y:S02]  /*11e30*/  ISETP.NE.U32.AND P0, PT, R7, RZ, PT ;  /* 0x000000ff0700720c */ /* 0x000fe40003f05070 */
[----:B------:R-:W-:-:S04]  /*11e40*/  IADD3 R15, P1, PT, R16, R15, RZ ;  /* 0x0000000f100f7210 */ /* 0x000fc80007f3e0ff */
[----:B------:R-:W-:-:S07]  /*11e50*/  IADD3.X R16, PT, PT, RZ, R17, RZ, P1, !PT ;  /* 0x00000011ff107210 */ /* 0x000fce0000ffe4ff */
[----:B------:R-:W-:Y:S05]  /*11e60*/  @P0 BRA `(.L_x_140) ;  /* 0x0000000000540947 */ /* 0x000fea0003800000 */
[----:B------:R-:W0:Y:S01]  /*11e70*/  I2F.U32.RP R4, R6 ;  /* 0x0000000600047306 */ /* 0x000e220000209000 */
[----:B------:R-:W-:-:S07]  /*11e80*/  ISETP.NE.U32.AND P2, PT, R6, RZ, PT ;  /* 0x000000ff0600720c */ /* 0x000fce0003f45070 */
[----:B0-----:R-:W0:Y:S02]  /*11e90*/  MUFU.RCP R4, R4 ;  /* 0x0000000400047308 */ /* 0x001e240000001000 */
[----:B0-----:R-:W-:-:S06]  /*11ea0*/  VIADD R8, R4, 0xffffffe ;  /* 0x0ffffffe04087836 */ /* 0x001fcc0000000000 */
[----:B------:R0:W1:Y:S02]  /*11eb0*/  F2I.FTZ.U32.TRUNC.NTZ R9, R8 ;  /* 0x0000000800097305 */ /* 0x000064000021f000 */
[----:B0-----:R-:W-:Y:S01]  /*11ec0*/  IMAD.MOV.U32 R8, RZ, RZ, RZ ;  /* 0x000000ffff087224 */ /* 0x001fe200078e00ff */
[----:B-1----:R-:W-:-:S05]  /*11ed0*/  IADD3 R3, PT, PT, RZ, -R9, RZ ;  /* 0x80000009ff037210 */ /* 0x002fca0007ffe0ff */
[----:B------:R-:W-:-:S04]  /*11ee0*/  IMAD R3, R3, R6, RZ ;  /* 0x0000000603037224 */ /* 0x000fc800078e02ff */
[----:B------:R-:W-:-:S06]  /*11ef0*/  IMAD.HI.U32 R3, R9, R3, R8 ;  /* 0x0000000309037227 */ /* 0x000fcc00078e0008 */
[----:B------:R-:W-:-:S05]  /*11f00*/  IMAD.HI.U32 R3, R3, R18, RZ ;  /* 0x0000001203037227 */ /* 0x000fca00078e00ff */
[----:B------:R-:W-:-:S05]  /*11f10*/  IADD3 R7, PT, PT, -R3, RZ, RZ ;  /* 0x000000ff03077210 */ /* 0x000fca0007ffe1ff */
[----:B------:R-:W-:-:S05]  /*11f20*/  IMAD R7, R6, R7, R18 ;  /* 0x0000000706077224 */ /* 0x000fca00078e0212 */
[----:B------:R-:W-:-:S13]  /*11f30*/  ISETP.GE.U32.AND P0, PT, R7, R6, PT ;  /* 0x000000060700720c */ /* 0x000fda0003f06070 */
[----:B------:R-:W-:Y:S01]  /*11f40*/  @P0 IMAD.IADD R7, R7, 0x1, -R6 ;  /* 0x0000000107070824 */ /* 0x000fe200078e0a06 */
[----:B------:R-:W-:-:S04]  /*11f50*/  @P0 IADD3 R3, PT, PT, R3, 0x1, RZ ;  /* 0x0000000103030810 */ /* 0x000fc80007ffe0ff */
[----:B------:R-:W-:Y:S01]  /*11f60*/  ISETP.GE.U32.AND P1, PT, R7, R6, PT ;  /* 0x000000060700720c */ /* 0x000fe20003f26070 */
[----:B------:R-:W-:-:S12]  /*11f70*/  IMAD.MOV.U32 R7, RZ, RZ, RZ ;  /* 0x000000ffff077224 */ /* 0x000fd800078e00ff */
[----:B------:R-:W-:Y:S01]  /*11f80*/  @P1 VIADD R3, R3, 0x1 ;  /* 0x0000000103031836 */ /* 0x000fe20000000000 */
[----:B------:R-:W-:-:S04]  /*11f90*/  @!P2 LOP3.LUT R3, RZ, R6, RZ, 0x33, !PT ;  /* 0x00000006ff03a212 */ /* 0x000fc800078e33ff */
[----:B------:R-:W-:Y:S01]  /*11fa0*/  MOV R6, R3 ;  /* 0x0000000300067202 */ /* 0x000fe20000000f00 */
[----:B------:R-:W-:Y:S06]  /*11fb0*/  BRA `(.L_x_141) ;  /* 0x0000000000107947 */ /* 0x000fec0003800000 */
.L_x_140:
[----:B------:R-:W-:Y:S01]  /*11fc0*/  MOV R10, R18 ;  /* 0x00000012000a7202 */ /* 0x000fe20000000f00 */
[----:B------:R-:W-:Y:S01]  /*11fd0*/  IMAD.MOV.U32 R3, RZ, RZ, R19 ;  /* 0x000000ffff037224 */ /* 0x000fe200078e0013 */
[----:B------:R-:W-:-:S07]  /*11fe0*/  MOV R4, 0x12000 ;  /* 0x0001200000047802 */ /* 0x000fce0000000f00 */
[----:B------:R-:W-:Y:S05]  /*11ff0*/  CALL.REL.NOINC `($__internal_0_$__cuda_sm20_div_s64) ;  /* 0x000001a000f07944 */ /* 0x000fea0003c00000 */
.L_x_141:
[----:B------:R-:W-:Y:S05]  /*12000*/  BSYNC.RECONVERGENT B1 ;  /* 0x0000000000017941 */ /* 0x000fea0003800200 */
.L_x_139:
        /* <DEDUP_REMOVED lines=9> */
[----:B------:R-:W0:Y:S02]  /*120a0*/  LDCU.64 UR6, c[0x0][0x5e8] ;  /* 0x0000bd00ff0677ac */ /* 0x000e240008000a00 */
[----:B0-----:R-:W-:-:S04]  /*120b0*/  IADD3 R22, P0, PT, R13, UR6, RZ ;  /* 0x000000060d167c10 */ /* 0x001fc8000ff1e0ff */
[----:B------:R-:W-:-:S05]  /*120c0*/  IADD3.X R23, PT, PT, RZ, UR7, RZ, P0, !PT ;  /* 0x00000007ff177c10 */ /* 0x000fca00087fe4ff */
[----:B------:R0:W5:Y:S01]  /*120d0*/  LDG.E.U16 R4, desc[UR8][R22.64] ;  /* 0x0000000816047981 */ /* 0x000162000c1e1500 */
        /* <DEDUP_REMOVED lines=14> */
[----:B------:R-:W1:Y:S01]  /*121c0*/  LDCU.64 UR12, c[0x0][0x608] ;  /* 0x0000c100ff0c77ac */ /* 0x000e620008000a00 */
[----:B------:R-:W-:Y:S02]  /*121d0*/  IADD3 R20, P3, PT, RZ, -R15, RZ ;  /* 0x8000000fff147210 */ /* 0x000fe40007f7e0ff */
[----:B------:R-:W-:Y:S02]  /*121e0*/  IADD3.X R49, PT, PT, RZ, R16, RZ, P2, !PT ;  /* 0x00000010ff317210 */ /* 0x000fe400017fe4ff */
[----:B------:R-:W-:Y:S02]  /*121f0*/  IADD3 R26, P2, PT, RZ, -R9, RZ ;  /* 0x80000009ff1a7210 */ /* 0x000fe40007f5e0ff */
[----:B------:R-:W-:-:S04]  /*12200*/  IADD3 R38, P5, PT, R15, 0x6, RZ ;  /* 0x000000060f267810 */ /* 0x000fc80007fbe0ff */
[----:B------:R-:W-:Y:S01]  /*12210*/  IADD3.X R40, PT, PT, RZ, R16, RZ, P5, !PT ;  /* 0x00000010ff287210 */ /* 0x000fe20002ffe4ff */
[----:B0-----:R-:W-:Y:S01]  /*12220*/  IMAD R8, R16, UR6, RZ ;  /* 0x0000000610087c24 */ /* 0x001fe2000f8e02ff */
[----:B------:R-:W-:Y:S02]  /*12230*/  USHF.L.U32 UR14, UR6, 0x4, URZ ;  /* 0x00000004060e7899 */ /* 0x000fe400080006ff */
[----:B------:R-:W-:-:S04]  /*12240*/  IMAD.WIDE.U32 R12, R15, UR6, RZ ;  /* 0x000000060f0c7c25 */ /* 0x000fc8000f8e00ff */
[----:B------:R-:W-:Y:S01]  /*12250*/  IMAD R3, R15, UR7, R8 ;  /* 0x000000070f037c24 */ /* 0x000fe2000f8e0208 */
[----:B------:R-:W-:Y:S01]  /*12260*/  IADD3 R11, P1, PT, R12, UR6, RZ ;  /* 0x000000060c0b7c10 */ /* 0x000fe2000ff3e0ff */
[----:B-1----:R-:W-:Y:S01]  /*12270*/  IMAD R30, R24, UR13, RZ ;  /* 0x0000000d181e7c24 */ /* 0x002fe2000f8e02ff */
[C---:B------:R-:W-:Y:S01]  /*12280*/  SHF.L.U32 R33, R12.reuse, 0x1, RZ ;  /* 0x000000010c217819 */ /* 0x040fe200000006ff */
[----:B------:R-:W-:Y:S02]  /*12290*/  IMAD.IADD R8, R13, 0x1, R3 ;  /* 0x000000010d087824 */ /* 0x000fe400078e0203 */
[----:B------:R-:W-:Y:S02]  /*122a0*/  IMAD.X R13, RZ, RZ, ~R16, P3 ;  /* 0x000000ffff0d7224 */ /* 0x000fe400018e0e10 */
[----:B------:R-:W-:Y:S01]  /*122b0*/  IMAD.X R3, RZ, RZ, ~R49, P2 ;  /* 0x000000ffff037224 */ /* 0x000fe200010e0e31 */
[----:B------:R-:W-:Y:S01]  /*122c0*/  SHF.L.U64.HI R31, R12, 0x1, R8 ;  /* 0x000000010c1f7819 */ /* 0x000fe20000010208 */
[----:B------:R-:W-:Y:S01]  /*122d0*/  IMAD R13, R13, UR12, RZ ;  /* 0x0000000c0d0d7c24 */ /* 0x000fe2000f8e02ff */
[----:B------:R-:W-:Y:S01]  /*122e0*/  IADD3 R12, P3, PT, R15, 0x3, RZ ;  /* 0x000000030f0c7810 */ /* 0x000fe20007f7e0ff */
[----:B------:R-:W-:Y:S01]  /*122f0*/  IMAD R3, R3, UR12, RZ ;  /* 0x0000000c03037c24 */ /* 0x000fe2000f8e02ff */
[----:B------:R-:W-:Y:S01]  /*12300*/  IADD3.X R8, PT, PT, R8, UR7, RZ, P1, !PT ;  /* 0x0000000708087c10 */ /* 0x000fe20008ffe4ff */
[C---:B------:R-:W-:Y:S01]  /*12310*/  IMAD R13, R20.reuse, UR13, R13 ;  /* 0x0000000d140d7c24 */ /* 0x040fe2000f8e020d */
[----:B------:R-:W-:Y:S01]  /*12320*/  IADD3.X R48, PT, PT, RZ, R16, RZ, P3, !PT ;  /* 0x00000010ff307210 */ /* 0x000fe20001ffe4ff */
[----:B------:R-:W-:Y:S01]  /*12330*/  IMAD.WIDE.U32 R20, R20, UR12, R18 ;  /* 0x0000000c14147c25 */ /* 0x000fe2000f8e0012 */
[----:B------:R-:W-:-:S03]  /*12340*/  IADD3 R43, P2, PT, RZ, -R12, RZ ;  /* 0x8000000cff2b7210 */ /* 0x000fc60007f5e0ff */
[----:B------:R-:W-:-:S04]  /*12350*/  IMAD.WIDE.U32 R28, R24, UR12, RZ ;  /* 0x0000000c181c7c25 */ /* 0x000fc8000f8e00ff */
[----:B------:R-:W-:Y:S02]  /*12360*/  IMAD R35, R25, UR12, R30 ;  /* 0x0000000c19237c24 */ /* 0x000fe4000f8e021e */
[C---:B------:R-:W-:Y:S02]  /*12370*/  IMAD R17, R26.reuse, UR13, R3 ;  /* 0x0000000d1a117c24 */ /* 0x040fe4000f8e0203 */
[----:B------:R-:W-:Y:S01]  /*12380*/  IMAD.WIDE.U32 R26, R26, UR12, R18 ;  /* 0x0000000c1a1a7c25 */ /* 0x000fe2000f8e0012 */
[----:B------:R-:W-:-:S03]  /*12390*/  IADD3 R35, PT, PT, R29, R35, RZ ;  /* 0x000000231d237210 */ /* 0x000fc60007ffe0ff */
[----:B------:R-:W-:Y:S01]  /*123a0*/  IMAD.IADD R13, R21, 0x1, R13 ;  /* 0x00000001150d7824 */ /* 0x000fe200078e020d */
[----:B------:R-:W-:Y:S01]  /*123b0*/  IADD3 R27, PT, PT, R27, R17, RZ ;  /* 0x000000111b1b7210 */ /* 0x000fe20007ffe0ff */
[----:B------:R-:W-:Y:S01]  /*123c0*/  IMAD.X R21, RZ, RZ, ~R48, P2 ;  /* 0x000000ffff157224 */ /* 0x000fe200010e0e30 */
[C---:B------:R-:W-:Y:S01]  /*123d0*/  LEA R3, P2, -R28.reuse, UR14, 0x4 ;  /* 0x0000000e1c037c11 */ /* 0x040fe2000f8421ff */
[-C--:B------:R-:W-:Y:S01]  /*123e0*/  IMAD R30, R13, R24.reuse, RZ ;  /* 0x000000180d1e7224 */ /* 0x080fe200078e02ff */
[----:B------:R-:W-:Y:S01]  /*123f0*/  SHF.L.U64.HI R13, R28, 0x4, R35 ;  /* 0x000000041c0d7819 */ /* 0x000fe20000010223 */
[----:B------:R-:W-:Y:S01]  /*12400*/  IMAD.WIDE.U32 R28, R20, R24, RZ ;  /* 0x00000018141c7225 */ /* 0x000fe200078e00ff */
[----:B------:R-:W-:-:S03]  /*12410*/  IADD3 R17, P3, PT, R15, 0x4, RZ ;  /* 0x000000040f117810 */ /* 0x000fc60007f7e0ff */
[----:B------:R-:W-:Y:S01]  /*12420*/  IMAD R35, R20, R25, R30 ;  /* 0x0000001914237224 */ /* 0x000fe200078e021e */
[----:B------:R-:W-:Y:S01]  /*12430*/  IADD3.X R34, PT, PT, RZ, R16, RZ, P3, !PT ;  /* 0x00000010ff227210 */ /* 0x000fe20001ffe4ff */
[----:B------:R-:W-:Y:S01]  /*12440*/  IMAD R20, R21, UR12, RZ ;  /* 0x0000000c15147c24 */ /* 0x000fe2000f8e02ff */
[----:B------:R-:W-:Y:S01]  /*12450*/  LEA R21, P4, R28, R33, 0x1 ;  /* 0x000000211c157211 */ /* 0x000fe200078808ff */
[----:B------:R-:W-:Y:S01]  /*12460*/  IMAD R27, R27, R24, RZ ;  /* 0x000000181b1b7224 */ /* 0x000fe200078e02ff */
[----:B------:R-:W-:Y:S01]  /*12470*/  IADD3 R47, P3, PT, RZ, -R17, RZ ;  /* 0x80000011ff2f7210 */ /* 0x000fe20007f7e0ff */
[C---:B------:R-:W-:Y:S02]  /*12480*/  IMAD R33, R43.reuse, UR13, R20 ;  /* 0x0000000d2b217c24 */ /* 0x040fe4000f8e0214 */
[----:B------:R-:W-:Y:S02]  /*12490*/  IMAD R37, R26, R25, R27 ;  /* 0x000000191a257224 */ /* 0x000fe400078e021b */
[----:B------:R-:W-:-:S04]  /*124a0*/  IMAD.WIDE.U32 R42, R43, UR12, R18 ;  /* 0x0000000c2b2a7c25 */ /* 0x000fc8000f8e0012 */
[----:B------:R-:W-:-:S04]  /*124b0*/  IMAD.WIDE.U32 R26, R26, R24, RZ ;  /* 0x000000181a1a7225 */ /* 0x000fc800078e00ff */
[----:B------:R-:W-:Y:S01]  /*124c0*/  IMAD.IADD R20, R29, 0x1, R35 ;  /* 0x000000011d147824 */ /* 0x000fe200078e0223 */
[----:B------:R-:W-:Y:S01]  /*124d0*/  IADD3 R37, PT, PT, R27, R37, RZ ;  /* 0x000000251b257210 */ /* 0x000fe20007ffe0ff */
[----:B------:R-:W-:Y:S01]  /*124e0*/  IMAD.IADD R29, R43, 0x1, R33 ;  /* 0x000000012b1d7824 */ /* 0x000fe200078e0221 */
[----:B------:R-:W-:Y:S01]  /*124f0*/  SHF.L.U32 R36, R26, 0x1, RZ ;  /* 0x000000011a247819 */ /* 0x000fe200000006ff */
[----:B------:R-:W-:Y:S01]  /*12500*/  IMAD.X R27, RZ, RZ, ~R34, P3 ;  /* 0x000000ffff1b7224 */ /* 0x000fe200018e0e22 */
[----:B------:R-:W-:Y:S01]  /*12510*/  LEA.HI.X R20, R28, R31, R20, 0x1, P4 ;  /* 0x0000001f1c147211 */ /* 0x000fe200020f0c14 */
[----:B------:R-:W-:Y:S01]  /*12520*/  IMAD R29, R29, R24, RZ ;  /* 0x000000181d1d7224 */ /* 0x000fe200078e02ff */
[----:B------:R-:W-:Y:S01]  /*12530*/  IADD3 R35, P4, PT, R15, 0x5, RZ ;  /* 0x000000050f237810 */ /* 0x000fe20007f9e0ff */
[----:B------:R-:W-:Y:S01]  /*12540*/  IMAD R50, R16, UR12, RZ ;  /* 0x0000000c10327c24 */ /* 0x000fe2000f8e02ff */
[----:B------:R-:W-:Y:S01]  /*12550*/  SHF.L.U64.HI R37, R26, 0x1, R37 ;  /* 0x000000011a257819 */ /* 0x000fe20000010225 */
[----:B------:R-:W-:-:S02]  /*12560*/  IMAD R26, R27, UR12, RZ ;  /* 0x0000000c1b1a7c24 */ /* 0x000fc4000f8e02ff */
[----:B------:R-:W-:Y:S01]  /*12570*/  IMAD.X R39, RZ, RZ, R16, P4 ;  /* 0x000000ffff277224 */ /* 0x000fe200020e0610 */
[----:B------:R-:W-:Y:S01]  /*12580*/  IADD3 R31, P4, PT, RZ, -R38, RZ ;  /* 0x80000026ff1f7210 */ /* 0x000fe20007f9e0ff */
[----:B------:R-:W-:Y:S01]  /*12590*/  IMAD R27, R42, R25, R29 ;  /* 0x000000192a1b7224 */ /* 0x000fe200078e021d */
[----:B------:R-:W-:Y:S01]  /*125a0*/  IADD3 R29, P3, PT, RZ, -R35, RZ ;  /* 0x80000023ff1d7210 */ /* 0x000fe20007f7e0ff */
[C---:B------:R-:W-:Y:S02]  /*125b0*/  IMAD R33, R47.reuse, UR13, R26 ;  /* 0x0000000d2f217c24 */ /* 0x040fe4000f8e021a */
[----:B------:R-:W-:Y:S01]  /*125c0*/  IMAD.WIDE.U32 R46, R47, UR12, R18 ;  /* 0x0000000c2f2e7c25 */ /* 0x000fe2000f8e0012 */
[----:B------:R-:W-:-:S03]  /*125d0*/  IADD3.X R28, PT, PT, RZ, ~R39, RZ, P3, !PT ;  /* 0x80000027ff1c7210 */ /* 0x000fc60001ffe4ff */
[----:B------:R-:W-:Y:S01]  /*125e0*/  IMAD.WIDE.U32 R42, R42, R24, RZ ;  /* 0x000000182a2a7225 */ /* 0x000fe200078e00ff */
[----:B------:R-:W-:-:S03]  /*125f0*/  IADD3 R33, PT, PT, R47, R33, RZ ;  /* 0x000000212f217210 */ /* 0x000fc60007ffe0ff */
[----:B------:R-:W-:Y:S02]  /*12600*/  IMAD R28, R28, UR12, RZ ;  /* 0x0000000c1c1c7c24 */ /* 0x000fe4000f8e02ff */
[----:B------:R-:W-:Y:S02]  /*12610*/  IMAD R45, R33, R24, RZ ;  /* 0x00000018212d7224 */ /* 0x000fe400078e02ff */
[----:B------:R-:W-:Y:S01]  /*12620*/  IMAD.IADD R27, R43, 0x1, R27 ;  /* 0x000000012b1b7824 */ /* 0x000fe200078e021b */
[----:B------:R-:W-:Y:S01]  /*12630*/  IADD3 R43, P3, PT, R15, 0x7, RZ ;  /* 0x000000070f2b7810 */ /* 0x000fe20007f7e0ff */
[C---:B------:R-:W-:Y:S02]  /*12640*/  IMAD R33, R29.reuse, UR13, R28 ;  /* 0x0000000d1d217c24 */ /* 0x040fe4000f8e021c */
[----:B------:R-:W-:Y:S01]  /*12650*/  IMAD.X R30, RZ, RZ, ~R40, P4 ;  /* 0x000000ffff1e7224 */ /* 0x000fe200020e0e28 */
[----:B------:R-:W-:Y:S01]  /*12660*/  IADD3.X R44, PT, PT, RZ, R16, RZ, P3, !PT ;  /* 0x00000010ff2c7210 */ /* 0x000fe20001ffe4ff */
[----:B------:R-:W-:-:S04]  /*12670*/  IMAD.WIDE.U32 R28, R29, UR12, R18 ;  /* 0x0000000c1d1c7c25 */ /* 0x000fc8000f8e0012 */
[C---:B------:R-:W-:Y:S01]  /*12680*/  IMAD.SHL.U32 R41, R42.reuse, 0x2, RZ ;  /* 0x000000022a297824 */ /* 0x040fe200078e00ff */
[----:B------:R-:W-:Y:S01]  /*12690*/  SHF.L.U64.HI R42, R42, 0x1, R27 ;  /* 0x000000012a2a7819 */ /* 0x000fe2000001021b */
[----:B------:R-:W-:Y:S01]  /*126a0*/  IMAD R30, R30, UR12, RZ ;  /* 0x0000000c1e1e7c24 */ /* 0x000fe2000f8e02ff */
[----:B------:R-:W0:Y:S01]  /*126b0*/  LDC.64 R26, c[0x0][0x608] ;  /* 0x00018200ff1a7b82 */ /* 0x000e220000000a00 */
[----:B------:R-:W-:Y:S01]  /*126c0*/  IMAD.IADD R51, R29, 0x1, R33 ;  /* 0x000000011d337824 */ /* 0x000fe200078e0221 */
[----:B------:R-:W-:Y:S01]  /*126d0*/  IADD3 R33, P3, PT, RZ, -R43, RZ ;  /* 0x8000002bff217210 */ /* 0x000fe20007f7e0ff */
[C---:B------:R-:W-:Y:S02]  /*126e0*/  IMAD R53, R31.reuse, UR13, R30 ;  /* 0x0000000d1f357c24 */ /* 0x040fe4000f8e021e */
[----:B------:R-:W-:Y:S02]  /*126f0*/  IMAD R45, R46, R25, R45 ;  /* 0x000000192e2d7224 */ /* 0x000fe400078e022d */
[----:B------:R-:W-:-:S04]  /*12700*/  IMAD.WIDE.U32 R30, R31, UR12, R18 ;  /* 0x0000000c1f1e7c25 */ /* 0x000fc8000f8e0012 */
[----:B------:R-:W-:-:S04]  /*12710*/  IMAD.WIDE.U32 R46, R46, R24, RZ ;  /* 0x000000182e2e7225 */ /* 0x000fc800078e00ff */
[----:B------:R-:W-:Y:S01]  /*12720*/  IMAD.X R32, RZ, RZ, ~R44, P3 ;  /* 0x000000ffff207224 */ /* 0x000fe200018e0e2c */
[----:B------:R-:W-:Y:S01]  /*12730*/  IADD3 R29, PT, PT, R47, R45, RZ ;  /* 0x0000002d2f1d7210 */ /* 0x000fe20007ffe0ff */
[----:B------:R-:W-:Y:S01]  /*12740*/  IMAD.IADD R53, R31, 0x1, R53 ;  /* 0x000000011f357824 */ /* 0x000fe200078e0235 */
[----:B------:R-:W-:Y:S01]  /*12750*/  SHF.L.U32 R45, R46, 0x1, RZ ;  /* 0x000000012e2d7819 */ /* 0x000fe200000006ff */
[----:B------:R-:W-:Y:S01]  /*12760*/  IMAD R32, R32, UR12, RZ ;  /* 0x0000000c20207c24 */ /* 0x000fe2000f8e02ff */
[----:B------:R-:W-:Y:S01]  /*12770*/  SHF.L.U64.HI R46, R46, 0x1, R29 ;  /* 0x000000012e2e7819 */ /* 0x000fe2000001021d */
[-C--:B------:R-:W-:Y:S02]  /*12780*/  IMAD R51, R51, R24.reuse, RZ ;  /* 0x0000001833337224 */ /* 0x080fe400078e02ff */
[----:B------:R-:W-:Y:S02]  /*12790*/  IMAD R53, R53, R24, RZ ;  /* 0x0000001835357224 */ /* 0x000fe400078e02ff */
[----:B------:R-:W-:-:S02]  /*127a0*/  IMAD R47, R33, UR13, R32 ;  /* 0x0000000d212f7c24 */ /* 0x000fc4000f8e0220 */
[----:B------:R-:W-:Y:S02]  /*127b0*/  IMAD R51, R28, R25, R51 ;  /* 0x000000191c337224 */ /* 0x000fe400078e0233 */
[----:B------:R-:W-:-:S04]  /*127c0*/  IMAD.WIDE.U32 R32, R33, UR12, R18 ;  /* 0x0000000c21207c25 */ /* 0x000fc8000f8e0012 */
[----:B------:R-:W-:-:S04]  /*127d0*/  IMAD.WIDE.U32 R28, R28, R24, RZ ;  /* 0x000000181c1c7225 */ /* 0x000fc800078e00ff */
[C---:B------:R-:W-:Y:S01]  /*127e0*/  IMAD R53, R30.reuse, R25, R53 ;  /* 0x000000191e357224 */ /* 0x040fe200078e0235 */
[----:B------:R-:W-:Y:S01]  /*127f0*/  IADD3 R51, PT, PT, R29, R51, RZ ;  /* 0x000000331d337210 */ /* 0x000fe20007ffe0ff */
[----:B------:R-:W-:-:S04]  /*12800*/  IMAD.WIDE.U32 R30, R30, R24, RZ ;  /* 0x000000181e1e7225 */ /* 0x000fc800078e00ff */
[----:B------:R-:W-:Y:S01]  /*12810*/  IMAD.IADD R33, R33, 0x1, R47 ;  /* 0x0000000121217824 */ /* 0x000fe200078e022f */
[----:B------:R-:W-:Y:S01]  /*12820*/  IADD3 R31, PT, PT, R31, R53, RZ ;  /* 0x000000351f1f7210 */ /* 0x000fe20007ffe0ff */
[C---:B------:R-:W-:Y:S01]  /*12830*/  IMAD.SHL.U32 R29, R28.reuse, 0x2, RZ ;  /* 0x000000021c1d7824 */ /* 0x040fe200078e00ff */
[----:B------:R-:W-:Y:S01]  /*12840*/  SHF.L.U64.HI R28, R28, 0x1, R51 ;  /* 0x000000011c1c7819 */ /* 0x000fe20000010233 */
[----:B------:R-:W-:Y:S01]  /*12850*/  IMAD R33, R33, R24, RZ ;  /* 0x0000001821217224 */ /* 0x000fe200078e02ff */
[C---:B------:R-:W-:Y:S01]  /*12860*/  SHF.L.U32 R47, R30.reuse, 0x1, RZ ;  /* 0x000000011e2f7819 */ /* 0x040fe200000006ff */
[C---:B------:R-:W-:Y:S01]  /*12870*/  IMAD R51, R15.reuse, UR13, R50 ;  /* 0x0000000d0f337c24 */ /* 0x040fe2000f8e0232 */
[----:B------:R-:W-:Y:S01]  /*12880*/  SHF.L.U64.HI R31, R30, 0x1, R31 ;  /* 0x000000011e1f7819 */ /* 0x000fe2000001021f */
[----:B0-----:R-:W-:Y:S01]  /*12890*/  IMAD.WIDE.U32 R26, R15, UR12, R26 ;  /* 0x0000000c0f1a7c25 */ /* 0x001fe2000f8e001a */
[----:B------:R-:W0:Y:S03]  /*128a0*/  LDCU.64 UR12, c[0x0][0x5f0] ;  /* 0x0000be00ff0c77ac */ /* 0x000e260008000a00 */
[----:B------:R-:W-:Y:S01]  /*128b0*/  IMAD R55, R32, R25, R33 ;  /* 0x0000001920377224 */ /* 0x000fe200078e0221 */
[----:B------:R-:W-:Y:S01]  /*128c0*/  IADD3 R26, P3, PT, R18, -R26, RZ ;  /* 0x8000001a121a7210 */ /* 0x000fe20007f7e0ff */
[----:B------:R-:W-:-:S02]  /*128d0*/  IMAD R30, R49, UR6, RZ ;  /* 0x00000006311e7c24 */ /* 0x000fc4000f8e02ff */
[----:B------:R-:W-:-:S04]  /*128e0*/  IMAD.WIDE.U32 R32, R32, R24, RZ ;  /* 0x0000001820207225 */ /* 0x000fc800078e00ff */
[----:B------:R-:W-:Y:S02]  /*128f0*/  IMAD.IADD R51, R27, 0x1, R51 ;  /* 0x000000011b337824 */ /* 0x000fe400078e0233 */
[----:B------:R-:W-:Y:S02]  /*12900*/  IMAD R34, R34, UR6, RZ ;  /* 0x0000000622227c24 */ /* 0x000fe4000f8e02ff */
[----:B------:R-:W-:Y:S01]  /*12910*/  IMAD R27, R48, UR6, RZ ;  /* 0x00000006301b7c24 */ /* 0x000fe2000f8e02ff */
[----:B------:R-:W-:Y:S01]  /*12920*/  IADD3.X R51, PT, PT, R19, ~R51, RZ, P3, !PT ;  /* 0x8000003313337210 */ /* 0x000fe20001ffe4ff */
[C---:B------:R-:W-:Y:S02]  /*12930*/  IMAD R53, R9.reuse, UR7, R30 ;  /* 0x0000000709357c24 */ /* 0x040fe4000f8e021e */
[----:B------:R-:W-:Y:S01]  /*12940*/  IMAD.WIDE.U32 R48, R9, UR6, RZ ;  /* 0x0000000609307c25 */ /* 0x000fe2000f8e00ff */
[----:B------:R-:W-:-:S03]  /*12950*/  IADD3 R9, PT, PT, R33, R55, RZ ;  /* 0x0000003721097210 */ /* 0x000fc60007ffe0ff */
[C---:B------:R-:W-:Y:S01]  /*12960*/  IMAD R33, R17.reuse, UR7, R34 ;  /* 0x0000000711217c24 */ /* 0x040fe2000f8e0222 */
[----:B------:R-:W-:Y:S01]  /*12970*/  SHF.L.U64.HI R9, R32, 0x1, R9 ;  /* 0x0000000120097819 */ /* 0x000fe20000010209 */
[----:B------:R-:W-:Y:S01]  /*12980*/  IMAD.WIDE.U32 R54, R17, UR6, RZ ;  /* 0x0000000611367c25 */ /* 0x000fe2000f8e00ff */
[----:B------:R-:W-:Y:S02]  /*12990*/  IADD3 R53, PT, PT, R49, R53, RZ ;  /* 0x0000003531357210 */ /* 0x000fe40007ffe0ff */
[----:B------:R-:W-:Y:S01]  /*129a0*/  LEA R17, P3, R48, R36, 0x1 ;  /* 0x0000002430117211 */ /* 0x000fe200078608ff */
[----:B------:R-:W-:Y:S01]  /*129b0*/  IMAD.IADD R33, R55, 0x1, R33 ;  /* 0x0000000137217824 */ /* 0x000fe200078e0221 */
[----:B------:R-:W-:Y:S01]  /*129c0*/  LEA R45, P5, R54, R45, 0x1 ;  /* 0x0000002d362d7211 */ /* 0x000fe200078a08ff */
[----:B------:R-:W-:Y:S01]  /*129d0*/  IMAD R27, R12, UR7, R27 ;  /* 0x000000070c1b7c24 */ /* 0x000fe2000f8e021b */
[----:B------:R-:W-:Y:S01]  /*129e0*/  LEA.HI.X R37, R48, R37, R53, 0x1, P3 ;  /* 0x0000002530257211 */ /* 0x000fe200018f0c35 */
[----:B------:R-:W-:Y:S01]  /*129f0*/  IMAD.WIDE.U32 R56, R12, UR6, RZ ;  /* 0x000000060c387c25 */ /* 0x000fe2000f8e00ff */
[----:B------:R-:W-:-:S03]  /*12a00*/  LEA.HI.X R46, R54, R46, R33, 0x1, P5 ;  /* 0x0000002e362e7211 */ /* 0x000fc600028f0c21 */
[----:B------:R-:W-:Y:S01]  /*12a10*/  IMAD R51, R51, R24, RZ ;  /* 0x0000001833337224 */ /* 0x000fe200078e02ff */
[----:B------:R-:W-:Y:S01]  /*12a20*/  LEA R41, P4, R56, R41, 0x1 ;  /* 0x0000002938297211 */ /* 0x000fe200078808ff */
[----:B------:R-:W-:Y:S02]  /*12a30*/  IMAD.IADD R27, R57, 0x1, R27 ;  /* 0x00000001391b7824 */ /* 0x000fe400078e021b */
[----:B------:R-:W-:Y:S02]  /*12a40*/  IMAD R33, R40, UR6, RZ ;  /* 0x0000000628217c24 */ /* 0x000fe4000f8e02ff */
[----:B------:R-:W-:Y:S01]  /*12a50*/  IMAD R51, R26, R25, R51 ;  /* 0x000000191a337224 */ /* 0x000fe200078e0233 */
[----:B------:R-:W-:Y:S01]  /*12a60*/  LEA.HI.X R42, R56, R42, R27, 0x1, P4 ;  /* 0x0000002a382a7211 */ /* 0x000fe200020f0c1b */
[----:B------:R-:W-:Y:S02]  /*12a70*/  IMAD R30, R39, UR6, RZ ;  /* 0x00000006271e7c24 */ /* 0x000fe4000f8e02ff */
[----:B------:R-:W-:-:S04]  /*12a80*/  IMAD.WIDE.U32 R24, R26, R24, RZ ;  /* 0x000000181a187225 */ /* 0x000fc800078e00ff */
[----:B------:R-:W-:Y:S01]  /*12a90*/  IMAD R44, R44, UR6, RZ ;  /* 0x000000062c2c7c24 */ /* 0x000fe2000f8e02ff */
[----:B------:R-:W-:Y:S01]  /*12aa0*/  IADD3 R25, PT, PT, R25, R51, RZ ;  /* 0x0000003319197210 */ /* 0x000fe20007ffe0ff */
[----:B------:R-:W-:Y:S02]  /*12ab0*/  IMAD.SHL.U32 R12, R32, 0x2, RZ ;  /* 0x00000002200c7824 */ /* 0x000fe400078e00ff */
[----:B------:R-:W-:Y:S02]  /*12ac0*/  IMAD R59, R38, UR7, R33 ;  /* 0x00000007263b7c24 */ /* 0x000fe4000f8e0221 */
[C---:B------:R-:W-:Y:S02]  /*12ad0*/  IMAD R49, R35.reuse, UR7, R30 ;  /* 0x0000000723317c24 */ /* 0x040fe4000f8e021e */
[----:B------:R-:W-:-:S04]  /*12ae0*/  IMAD.WIDE.U32 R26, R35, UR6, RZ ;  /* 0x00000006231a7c25 */ /* 0x000fc8000f8e00ff */
[----:B------:R-:W-:Y:S01]  /*12af0*/  IMAD.WIDE.U32 R38, R38, UR6, RZ ;  /* 0x0000000626267c25 */ /* 0x000fe2000f8e00ff */
[----:B------:R-:W-:-:S03]  /*12b00*/  LEA R29, P3, R26, R29, 0x1 ;  /* 0x0000001d1a1d7211 */ /* 0x000fc600078608ff */
[C---:B------:R-:W-:Y:S01]  /*12b10*/  IMAD.WIDE.U32 R32, R43.reuse, UR6, RZ ;  /* 0x000000062b207c25 */ /* 0x040fe2000f8e00ff */
[----:B------:R-:W-:Y:S01]  /*12b20*/  USHF.L.U64.HI UR6, UR6, 0x4, UR7 ;  /* 0x0000000406067899 */ /* 0x000fe20008010207 */
[----:B------:R-:W-:Y:S02]  /*12b30*/  LEA R35, P4, R38, R47, 0x1 ;  /* 0x0000002f26237211 */ /* 0x000fe400078808ff */
[C---:B------:R-:W-:Y:S01]  /*12b40*/  IMAD.SHL.U32 R30, R24.reuse, 0x2, RZ ;  /* 0x00000002181e7824 */ /* 0x040fe200078e00ff */
[----:B------:R-:W-:Y:S01]  /*12b50*/  SHF.L.U64.HI R24, R24, 0x1, R25 ;  /* 0x0000000118187819 */ /* 0x000fe20000010219 */
[----:B------:R-:W-:Y:S01]  /*12b60*/  IMAD R57, R43, UR7, R44 ;  /* 0x000000072b397c24 */ /* 0x000fe2000f8e022c */
[----:B------:R-:W-:Y:S01]  /*12b70*/  IADD3 R43, PT, PT, R27, R49, RZ ;  /* 0x000000311b2b7210 */ /* 0x000fe20007ffe0ff */
[----:B------:R-:W-:Y:S01]  /*12b80*/  IMAD.IADD R59, R39, 0x1, R59 ;  /* 0x00000001273b7824 */ /* 0x000fe200078e023b */
[----:B------:R-:W-:Y:S01]  /*12b90*/  LEA R27, P1, R11, R30, 0x1 ;  /* 0x0000001e0b1b7211 */ /* 0x000fe200078208ff */
[----:B------:R-:W-:Y:S01]  /*12ba0*/  IMAD.MOV.U32 R30, RZ, RZ, R10 ;  /* 0x000000ffff1e7224 */ /* 0x000fe200078e000a */
[----:B------:R-:W-:-:S02]  /*12bb0*/  IADD3 R57, PT, PT, R33, R57, RZ ;  /* 0x0000003921397210 */ /* 0x000fc40007ffe0ff */
[----:B------:R-:W-:Y:S02]  /*12bc0*/  IADD3.X R13, PT, PT, ~R13, UR6, RZ, P2, !PT ;  /* 0x000000060d0d7c10 */ /* 0x000fe400097fe5ff */
[----:B------:R-:W-:Y:S02]  /*12bd0*/  IADD3 R33, P2, PT, R14, R17, RZ ;  /* 0x000000110e217210 */ /* 0x000fe40007f5e0ff */
[----:B------:R-:W-:Y:S01]  /*12be0*/  LEA R25, P5, R32, R12, 0x1 ;  /* 0x0000000c20197211 */ /* 0x000fe200078a08ff */
[----:B0-----:R-:W-:Y:S01]  /*12bf0*/  IMAD.U32 R12, RZ, RZ, UR12 ;  /* 0x0000000cff0c7e24 */ /* 0x001fe2000f8e00ff */
[----:B------:R-:W-:Y:S01]  /*12c00*/  LEA.HI.X R24, R11, R24, R8, 0x1, P1 ;  /* 0x000000180b187211 */ /* 0x000fe200008f0c08 */
[----:B------:R-:W-:Y:S01]  /*12c10*/  IMAD.X R47, RZ, RZ, R37, P2 ;  /* 0x000000ffff2f7224 */ /* 0x000fe200010e0625 */
[----:B------:R-:W-:Y:S02]  /*12c20*/  IADD3 R17, P6, PT, R14, R27, RZ ;  /* 0x0000001b0e117210 */ /* 0x000fe40007fde0ff */
[----:B------:R-:W-:-:S02]  /*12c30*/  LEA.HI.X R28, R26, R28, R43, 0x1, P3 ;  /* 0x0000001c1a1c7211 */ /* 0x000fc400018f0c2b */
[----:B------:R-:W-:Y:S02]  /*12c40*/  LEA.HI.X R57, R32, R9, R57, 0x1, P5 ;  /* 0x0000000920397211 */ /* 0x000fe400028f0c39 */
[----:B------:R-:W-:Y:S02]  /*12c50*/  LEA.HI.X R59, R38, R31, R59, 0x1, P4 ;  /* 0x0000001f263b7211 */ /* 0x000fe400020f0c3b */
[C---:B------:R-:W-:Y:S02]  /*12c60*/  IADD3 R41, P3, PT, R14.reuse, R41, RZ ;  /* 0x000000290e297210 */ /* 0x040fe40007f7e0ff */
[C---:B------:R-:W-:Y:S02]  /*12c70*/  IADD3 R43, P5, PT, R14.reuse, R29, RZ ;  /* 0x0000001d0e2b7210 */ /* 0x040fe40007fbe0ff */
[----:B------:R-:W-:Y:S01]  /*12c80*/  IADD3.X R39, PT, PT, RZ, R24, RZ, P6, !PT ;  /* 0x00000018ff277210 */ /* 0x000fe200037fe4ff */
[----:B------:R-:W-:Y:S01]  /*12c90*/  IMAD.X R51, RZ, RZ, R42, P3 ;  /* 0x000000ffff337224 */ /* 0x000fe200018e062a */
[C---:B------:R-:W-:Y:S01]  /*12ca0*/  IADD3 R37, P2, PT, R14.reuse, R25, RZ ;  /* 0x000000190e257210 */ /* 0x040fe20007f5e0ff */
[----:B------:R-:W-:Y:S01]  /*12cb0*/  IMAD.X R55, RZ, RZ, R28, P5 ;  /* 0x000000ffff377224 */ /* 0x000fe200028e061c */
[----:B------:R-:W-:-:S02]  /*12cc0*/  IADD3 R31, P1, PT, R14, R21, RZ ;  /* 0x000000150e1f7210 */ /* 0x000fc40007f3e0ff */
[C---:B------:R-:W-:Y:S01]  /*12cd0*/  IADD3 R45, P4, PT, R14.reuse, R45, RZ ;  /* 0x0000002d0e2d7210 */ /* 0x040fe20007f9e0ff */
[----:B------:R-:W-:Y:S01]  /*12ce0*/  IMAD.X R57, RZ, RZ, R57, P2 ;  /* 0x000000ffff397224 */ /* 0x000fe200010e0639 */
[----:B------:R-:W-:Y:S02]  /*12cf0*/  IADD3 R35, P6, PT, R14, R35, RZ ;  /* 0x000000230e237210 */ /* 0x000fe40007fde0ff */
[----:B------:R-:W-:Y:S02]  /*12d00*/  MOV R8, UR13 ;  /* 0x0000000d00087c02 */ /* 0x000fe40008000f00 */
[----:B------:R-:W-:Y:S02]  /*12d10*/  LOP3.LUT R9, R6, 0xfffffff8, RZ, 0xc0, !PT ;  /* 0xfffffff806097812 */ /* 0x000fe400078ec0ff */
[----:B------:R-:W-:Y:S02]  /*12d20*/  IADD3.X R49, PT, PT, RZ, R20, RZ, P1, !PT ;  /* 0x00000014ff317210 */ /* 0x000fe40000ffe4ff */
[----:B------:R-:W-:-:S02]  /*12d30*/  IADD3.X R53, PT, PT, RZ, R46, RZ, P4, !PT ;  /* 0x0000002eff357210 */ /* 0x000fc400027fe4ff */
[----:B------:R-:W-:-:S07]  /*12d40*/  IADD3.X R59, PT, PT, RZ, R59, RZ, P6, !PT ;  /* 0x0000003bff3b7210 */ /* 0x000fce00037fe4ff */
.L_x_146:
        /* <DEDUP_REMOVED lines=66> */
.L_x_145:
[----:B------:R-:W-:Y:S05]  /*13170*/  BSYNC.RECONVERGENT B2 ;  /* 0x0000000000027941 */ /* 0x000fea0003800200 */
.L_x_144:
[----:B------:R-:W-:Y:S04]  /*13180*/  BSSY.RECONVERGENT B2, `(.L_x_147) ;  /* 0x00000ad000027945 */ /* 0x000fe80003800200 */
[----:B------:R-:W-:Y:S05]  /*13190*/  @!P0 BRA `(.L_x_148) ;  /* 0x0000000800ac8947 */ /* 0x000fea0003800000 */
[----:B------:R-:W0:Y:S01]  /*131a0*/  LDCU.64 UR6, c[0x0][0x5f0] ;  /* 0x0000be00ff0677ac */ /* 0x000e220008000a00 */
[----:B------:R-:W-:Y:S01]  /*131b0*/  ISETP.GE.U32.AND P1, PT, R7, 0x4, PT ;  /* 0x000000040700780c */ /* 0x000fe20003f26070 */
[----:B------:R-:W-:Y:S01]  /*131c0*/  BSSY.RECONVERGENT B3, `(.L_x_149) ;  /* 0x0000057000037945 */ /* 0x000fe20003800200 */
[----:B------:R-:W-:Y:S02]  /*131d0*/  LOP3.LUT R17, R6, 0x3, RZ, 0xc0, !PT ;  /* 0x0000000306117812 */ /* 0x000fe400078ec0ff */
[----:B------:R-:W-:Y:S02]  /*131e0*/  ISETP.GE.U32.AND.EX P1, PT, RZ, RZ, PT, P1 ;  /* 0x000000ffff00720c */ /* 0x000fe40003f26110 */
[----:B------:R-:W-:-:S04]  /*131f0*/  ISETP.NE.U32.AND P0, PT, R17, RZ, PT ;  /* 0x000000ff1100720c */ /* 0x000fc80003f05070 */
[----:B------:R-:W-:Y:S02]  /*13200*/  ISETP.NE.AND.EX P0, PT, RZ, RZ, PT, P0 ;  /* 0x000000ffff00720c */ /* 0x000fe40003f05300 */
[----:B0-----:R-:W-:-:S04]  /*13210*/  IADD3 R14, P2, PT, R14, UR6, RZ ;  /* 0x000000060e0e7c10 */ /* 0x001fc8000ff5e0ff */
[----:B------:R-:W-:Y:S01]  /*13220*/  IADD3.X R3, PT, PT, RZ, UR7, RZ, P2, !PT ;  /* 0x00000007ff037c10 */ /* 0x000fe200097fe4ff */
[----:B------:R-:W-:Y:S08]  /*13230*/  @!P1 BRA `(.L_x_150) ;  /* 0x00000004003c9947 */ /* 0x000ff00003800000 */
[----:B------:R-:W0:Y:S01]  /*13240*/  LDCU.64 UR6, c[0x0][0x608] ;  /* 0x0000c100ff0677ac */ /* 0x000e220008000a00 */
[----:B------:R-:W-:Y:S01]  /*13250*/  IADD3 R21, P1, PT, RZ, -R15, RZ ;  /* 0x8000000fff157210 */ /* 0x000fe20007f3e0ff */
[----:B------:R-:W1:Y:S01]  /*13260*/  LDC.64 R8, c[0x0][0x608] ;  /* 0x00018200ff087b82 */ /* 0x000e620000000a00 */
[----:B------:R-:W2:Y:S03]  /*13270*/  LDCU.64 UR12, c[0x0][0x618] ;  /* 0x0000c300ff0c77ac */ /* 0x000ea60008000a00 */
[----:B------:R-:W-:Y:S01]  /*13280*/  IMAD.X R7, RZ, RZ, ~R16, P1 ;  /* 0x000000ffff077224 */ /* 0x000fe200008e0e10 */
[----:B------:R-:W3:Y:S03]  /*13290*/  LDCU.64 UR14, c[0x0][0x620] ;  /* 0x0000c400ff0e77ac */ /* 0x000ee60008000a00 */
[----:B0-----:R-:W-:-:S04]  /*132a0*/  IMAD R10, R7, UR6, RZ ;  /* 0x00000006070a7c24 */ /* 0x001fc8000f8e02ff */
[C---:B------:R-:W-:Y:S02]  /*132b0*/  IMAD R7, R21.reuse, UR7, R10 ;  /* 0x0000000715077c24 */ /* 0x040fe4000f8e020a */
[----:B------:R-:W-:-:S04]  /*132c0*/  IMAD.WIDE.U32 R20, R21, UR6, R18 ;  /* 0x0000000615147c25 */ /* 0x000fc8000f8e0012 */
[----:B--2---:R-:W-:Y:S01]  /*132d0*/  IMAD R12, R16, UR12, RZ ;  /* 0x0000000c100c7c24 */ /* 0x004fe2000f8e02ff */
[----:B------:R-:W-:Y:S01]  /*132e0*/  IADD3 R7, PT, PT, R21, R7, RZ ;  /* 0x0000000715077210 */ /* 0x000fe20007ffe0ff */
[----:B------:R-:W-:-:S04]  /*132f0*/  IMAD.WIDE.U32 R10, R15, UR12, RZ ;  /* 0x0000000c0f0a7c25 */ /* 0x000fc8000f8e00ff */
[----:B------:R-:W-:Y:S02]  /*13300*/  IMAD R13, R15, UR13, R12 ;  /* 0x0000000d0f0d7c24 */ /* 0x000fe4000f8e020c */
[----:B------:R-:W-:Y:S02]  /*13310*/  IMAD R12, R16, UR6, RZ ;  /* 0x00000006100c7c24 */ /* 0x000fe4000f8e02ff */
[----:B------:R-:W-:Y:S02]  /*13320*/  IMAD.IADD R11, R11, 0x1, R13 ;  /* 0x000000010b0b7824 */ /* 0x000fe400078e020d */
[----:B---3--:R-:W-:Y:S02]  /*13330*/  IMAD R7, R7, UR14, RZ ;  /* 0x0000000e07077c24 */ /* 0x008fe4000f8e02ff */
[----:B------:R-:W-:Y:S02]  /*13340*/  IMAD R21, R15, UR7, R12 ;  /* 0x000000070f157c24 */ /* 0x000fe4000f8e020c */
[----:B------:R-:W-:Y:S01]  /*13350*/  IMAD.WIDE.U32 R12, R20, UR14, R10 ;  /* 0x0000000e140c7c25 */ /* 0x000fe2000f8e000a */
[----:B------:R-:W-:-:S03]  /*13360*/  IADD3 R10, P3, PT, R10, UR12, RZ ;  /* 0x0000000c0a0a7c10 */ /* 0x000fc6000ff7e0ff */
[----:B------:R-:W-:Y:S01]  /*13370*/  IMAD R7, R20, UR15, R7 ;  /* 0x0000000f14077c24 */ /* 0x000fe2000f8e0207 */
[----:B------:R-:W-:Y:S01]  /*13380*/  LEA R20, P1, R12, R14, 0x1 ;  /* 0x0000000e0c147211 */ /* 0x000fe200078208ff */
[----:B-1----:R-:W-:Y:S01]  /*13390*/  IMAD.WIDE.U32 R8, R15, UR6, R8 ;  /* 0x000000060f087c25 */ /* 0x002fe2000f8e0008 */
[----:B------:R-:W-:-:S03]  /*133a0*/  IADD3.X R11, PT, PT, R11, UR13, RZ, P3, !PT ;  /* 0x0000000d0b0b7c10 */ /* 0x000fc60009ffe4ff */
[----:B------:R-:W-:Y:S01]  /*133b0*/  IMAD.IADD R7, R7, 0x1, R13 ;  /* 0x0000000107077824 */ /* 0x000fe200078e020d */
[----:B------:R-:W-:Y:S02]  /*133c0*/  IADD3 R29, PT, PT, R9, R21, RZ ;  /* 0x00000015091d7210 */ /* 0x000fe40007ffe0ff */
[----:B------:R-:W-:Y:S02]  /*133d0*/  IADD3 R25, P2, PT, R18, -R8, RZ ;  /* 0x8000000812197210 */ /* 0x000fe40007f5e0ff */
[----:B------:R-:W-:Y:S02]  /*133e0*/  LEA.HI.X R21, R12, R3, R7, 0x1, P1 ;  /* 0x000000030c157211 */ /* 0x000fe400008f0c07 */
[----:B------:R-:W-:-:S03]  /*133f0*/  IADD3.X R9, PT, PT, R19, ~R29, RZ, P2, !PT ;  /* 0x8000001d13097210 */ /* 0x000fc600017fe4ff */
[----:B------:R0:W2:Y:S02]  /*13400*/  LDG.E.U16 R7, desc[UR8][R20.64] ;  /* 0x0000000814077981 */ /* 0x0000a4000c1e1500 */
[----:B------:R-:W-:-:S04]  /*13410*/  IMAD R12, R9, UR14, RZ ;  /* 0x0000000e090c7c24 */ /* 0x000fc8000f8e02ff */
[C---:B------:R-:W-:Y:S02]  /*13420*/  IMAD R9, R25.reuse, UR15, R12 ;  /* 0x0000000f19097c24 */ /* 0x040fe4000f8e020c */
[----:B------:R-:W-:Y:S01]  /*13430*/  IMAD.WIDE.U32 R12, R25, UR14, R10 ;  /* 0x0000000e190c7c25 */ /* 0x000fe2000f8e000a */
[----:B------:R-:W-:-:S03]  /*13440*/  IADD3 R27, P2, PT, R8, UR6, RZ ;  /* 0x00000006081b7c10 */ /* 0x000fc6000ff5e0ff */
[----:B------:R-:W-:Y:S01]  /*13450*/  IMAD.IADD R8, R9, 0x1, R13 ;  /* 0x0000000109087824 */ /* 0x000fe200078e020d */
[----:B------:R-:W-:-:S04]  /*13460*/  LEA R24, P1, R12, R14, 0x1 ;  /* 0x0000000e0c187211 */ /* 0x000fc800078208ff */
[----:B------:R-:W-:Y:S02]  /*13470*/  LEA.HI.X R25, R12, R3, R8, 0x1, P1 ;  /* 0x000000030c197211 */ /* 0x000fe400008f0c08 */
[----:B------:R-:W-:Y:S02]  /*13480*/  IADD3 R13, P3, PT, R18, -R27, RZ ;  /* 0x8000001b120d7210 */ /* 0x000fe40007f7e0ff */
[----:B------:R-:W-:Y:S01]  /*13490*/  IADD3.X R29, PT, PT, R29, UR7, RZ, P2, !PT ;  /* 0x000000071d1d7c10 */ /* 0x000fe200097fe4ff */
[----:B------:R-:W3:Y:S01]  /*134a0*/  LDG.E.U16 R24, desc[UR8][R24.64] ;  /* 0x0000000818187981 */ /* 0x000ee2000c1e1500 */
[----:B------:R-:W-:Y:S02]  /*134b0*/  IADD3 R8, P1, PT, R10, UR12, RZ ;  /* 0x0000000c0a087c10 */ /* 0x000fe4000ff3e0ff */
[----:B------:R-:W-:Y:S02]  /*134c0*/  IADD3.X R10, PT, PT, R19, ~R29, RZ, P3, !PT ;  /* 0x8000001d130a7210 */ /* 0x000fe40001ffe4ff */
[----:B------:R-:W-:-:S03]  /*134d0*/  IADD3.X R9, PT, PT, R11, UR13, RZ, P1, !PT ;  /* 0x0000000d0b097c10 */ /* 0x000fc60008ffe4ff */
[----:B------:R-:W-:-:S04]  /*134e0*/  IMAD R10, R10, UR14, RZ ;  /* 0x0000000e0a0a7c24 */ /* 0x000fc8000f8e02ff */
[C---:B0-----:R-:W-:Y:S02]  /*134f0*/  IMAD R21, R13.reuse, UR15, R10 ;  /* 0x0000000f0d157c24 */ /* 0x041fe4000f8e020a */
[----:B------:R-:W-:-:S04]  /*13500*/  IMAD.WIDE.U32 R10, R13, UR14, R8 ;  /* 0x0000000e0d0a7c25 */ /* 0x000fc8000f8e0008 */
[----:B------:R-:W-:Y:S01]  /*13510*/  IMAD.IADD R11, R11, 0x1, R21 ;  /* 0x000000010b0b7824 */ /* 0x000fe200078e0215 */
[----:B------:R-:W-:-:S04]  /*13520*/  LEA R12, P1, R10, R14, 0x1 ;  /* 0x0000000e0a0c7211 */ /* 0x000fc800078208ff */
[----:B------:R-:W-:Y:S02]  /*13530*/  LEA.HI.X R13, R10, R3, R11, 0x1, P1 ;  /* 0x000000030a0d7211 */ /* 0x000fe400008f0c0b */
[----:B------:R-:W-:-:S03]  /*13540*/  IADD3 R11, P1, P2, R18, -UR6, -R27 ;  /* 0x80000006120b7c10 */ /* 0x000fc6000fa3e81b */
[----:B------:R-:W4:Y:S01]  /*13550*/  LDG.E.U16 R12, desc[UR8][R12.64] ;  /* 0x000000080c0c7981 */ /* 0x000f22000c1e1500 */
[----:B------:R-:W-:Y:S02]  /*13560*/  IADD3 R8, P3, PT, R8, UR12, RZ ;  /* 0x0000000c08087c10 */ /* 0x000fe4000ff7e0ff */
[----:B------:R-:W-:Y:S02]  /*13570*/  IADD3.X R10, PT, PT, R19, ~UR7, ~R29, P1, P2 ;  /* 0x80000007130a7c10 */ /* 0x000fe40008fe4c1d */
[----:B------:R-:W-:-:S03]  /*13580*/  IADD3.X R9, PT, PT, R9, UR13, RZ, P3, !PT ;  /* 0x0000000d09097c10 */ /* 0x000fc60009ffe4ff */
[----:B------:R-:W-:Y:S02]  /*13590*/  IMAD R10, R10, UR14, RZ ;  /* 0x0000000e0a0a7c24 */ /* 0x000fe4000f8e02ff */
[----:B------:R-:W-:-:S04]  /*135a0*/  IMAD.WIDE.U32 R8, R11, UR14, R8 ;  /* 0x0000000e0b087c25 */ /* 0x000fc8000f8e0008 */
[----:B------:R-:W-:Y:S01]  /*135b0*/  IMAD R21, R11, UR15, R10 ;  /* 0x0000000f0b157c24 */ /* 0x000fe2000f8e020a */
[----:B------:R-:W-:-:S04]  /*135c0*/  LEA R10, P1, R8, R14, 0x1 ;  /* 0x0000000e080a7211 */ /* 0x000fc800078208ff */
[----:B------:R-:W-:-:S04]  /*135d0*/  IADD3 R9, PT, PT, R9, R21, RZ ;  /* 0x0000001509097210 */ /* 0x000fc80007ffe0ff */
[----:B------:R-:W-:-:S05]  /*135e0*/  LEA.HI.X R11, R8, R3, R9, 0x1, P1 ;  /* 0x00000003080b7211 */ /* 0x000fca00008f0c09 */
        /* <DEDUP_REMOVED lines=18> */
[----:B------:R-:W-:-:S04]  /*13710*/  F2FP.BF16.F32.PACK_AB R9, RZ, R9 ;  /* 0x00000009ff09723e */ /* 0x000fc800000010ff */
[----:B------:R-:W-:-:S07]  /*13720*/  PRMT R4, R9, 0x7610, R4 ;  /* 0x0000761009047816 */ /* 0x000fce0000000004 */
.L_x_150:
[----:B------:R-:W-:Y:S05]  /*13730*/  BSYNC.RECONVERGENT B3 ;  /* 0x0000000000037941 */ /* 0x000fea0003800200 */
.L_x_149:
        /* <DEDUP_REMOVED lines=13> */
[----:B------:R-:W3:Y:S04]  /*13810*/  LDCU.64 UR14, c[0x0][0x620] ;  /* 0x0000c400ff0e77ac */ /* 0x000ee80008000a00 */
[----:B0-----:R-:W-:-:S02]  /*13820*/  IMAD R6, R6, UR6, RZ ;  /* 0x0000000606067c24 */ /* 0x001fc4000f8e02ff */
[C---:B------:R-:W-:Y:S02]  /*13830*/  IMAD R20, R16.reuse, UR6, RZ ;  /* 0x0000000610147c24 */ /* 0x040fe4000f8e02ff */
[----:B--2---:R-:W-:Y:S02]  /*13840*/  IMAD R10, R16, UR12, RZ ;  /* 0x0000000c100a7c24 */ /* 0x004fe4000f8e02ff */
[C---:B------:R-:W-:Y:S02]  /*13850*/  IMAD R11, R7.reuse, UR7, R6 ;  /* 0x00000007070b7c24 */ /* 0x040fe4000f8e0206 */
[----:B------:R-:W-:-:S04]  /*13860*/  IMAD.WIDE.U32 R6, R7, UR6, R18 ;  /* 0x0000000607067c25 */ /* 0x000fc8000f8e0012 */
[----:B------:R-:W-:-:S04]  /*13870*/  IMAD.WIDE.U32 R8, R15, UR12, RZ ;  /* 0x0000000c0f087c25 */ /* 0x000fc8000f8e00ff */
[----:B------:R-:W-:Y:S02]  /*13880*/  IMAD R17, R15, UR13, R10 ;  /* 0x0000000d0f117c24 */ /* 0x000fe4000f8e020a */
[----:B------:R-:W-:Y:S02]  /*13890*/  IMAD.IADD R11, R7, 0x1, R11 ;  /* 0x00000001070b7824 */ /* 0x000fe400078e020b */
[----:B-1----:R-:W-:Y:S01]  /*138a0*/  IMAD.WIDE.U32 R12, R15, UR6, R12 ;  /* 0x000000060f0c7c25 */ /* 0x002fe2000f8e000c */
[----:B------:R-:W-:-:S03]  /*138b0*/  IADD3 R9, PT, PT, R9, R17, RZ ;  /* 0x0000001109097210 */ /* 0x000fc60007ffe0ff */
[----:B---3--:R-:W-:Y:S02]  /*138c0*/  IMAD R7, R11, UR14, RZ ;  /* 0x0000000e0b077c24 */ /* 0x008fe4000f8e02ff */
[----:B------:R-:W-:Y:S01]  /*138d0*/  IMAD.WIDE.U32 R10, R6, UR14, R8 ;  /* 0x0000000e060a7c25 */ /* 0x000fe2000f8e0008 */
[----:B------:R-:W-:-:S03]  /*138e0*/  IADD3 R8, P2, PT, R8, UR12, RZ ;  /* 0x0000000c08087c10 */ /* 0x000fc6000ff5e0ff */
[----:B------:R-:W-:Y:S01]  /*138f0*/  IMAD R7, R6, UR15, R7 ;  /* 0x0000000f06077c24 */ /* 0x000fe2000f8e0207 */
[----:B------:R-:W-:Y:S02]  /*13900*/  LEA R6, P1, R10, R14, 0x1 ;  /* 0x0000000e0a067211 */ /* 0x000fe400078208ff */
[----:B------:R-:W-:Y:S01]  /*13910*/  IADD3.X R9, PT, PT, R9, UR13, RZ, P2, !PT ;  /* 0x0000000d09097c10 */ /* 0x000fe200097fe4ff */
[----:B------:R-:W-:Y:S02]  /*13920*/  IMAD.IADD R7, R7, 0x1, R11 ;  /* 0x0000000107077824 */ /* 0x000fe400078e020b */
[----:B------:R-:W-:-:S03]  /*13930*/  IMAD R11, R15, UR7, R20 ;  /* 0x000000070f0b7c24 */ /* 0x000fc6000f8e0214 */
[----:B------:R-:W-:Y:S02]  /*13940*/  LEA.HI.X R7, R10, R3, R7, 0x1, P1 ;  /* 0x000000030a077211 */ /* 0x000fe400008f0c07 */
[----:B------:R-:W-:Y:S02]  /*13950*/  IADD3 R17, P1, PT, R18, -R12, RZ ;  /* 0x8000000c12117210 */ /* 0x000fe40007f3e0ff */
[----:B------:R-:W-:Y:S01]  /*13960*/  IADD3 R11, PT, PT, R13, R11, RZ ;  /* 0x0000000b0d0b7210 */ /* 0x000fe20007ffe0ff */
[----:B------:R-:W2:Y:S04]  /*13970*/  LDG.E.U16 R6, desc[UR8][R6.64] ;  /* 0x0000000806067981 */ /* 0x000ea8000c1e1500 */
[----:B------:R-:W-:-:S04]  /*13980*/  IMAD.X R11, R19, 0x1, ~R11, P1 ;  /* 0x00000001130b7824 */ /* 0x000fc800008e0e0b */
[----:B------:R-:W-:Y:S02]  /*13990*/  IMAD R10, R11, UR14, RZ ;  /* 0x0000000e0b0a7c24 */ /* 0x000fe4000f8e02ff */
[----:B------:R-:W-:-:S04]  /*139a0*/  IMAD.WIDE.U32 R8, R17, UR14, R8 ;  /* 0x0000000e11087c25 */ /* 0x000fc8000f8e0008 */
[----:B------:R-:W-:Y:S01]  /*139b0*/  IMAD R17, R17, UR15, R10 ;  /* 0x0000000f11117c24 */ /* 0x000fe2000f8e020a */
[----:B------:R-:W-:-:S04]  /*139c0*/  LEA R10, P1, R8, R14, 0x1 ;  /* 0x0000000e080a7211 */ /* 0x000fc800078208ff */
[----:B------:R-:W-:-:S04]  /*139d0*/  IADD3 R17, PT, PT, R17, R9, RZ ;  /* 0x0000000911117210 */ /* 0x000fc80007ffe0ff */
[----:B------:R-:W-:-:S05]  /*139e0*/  LEA.HI.X R11, R8, R3, R17, 0x1, P1 ;  /* 0x00000003080b7211 */ /* 0x000fca00008f0c11 */
        /* <DEDUP_REMOVED lines=11> */
.L_x_152:
[----:B------:R-:W-:Y:S05]  /*13aa0*/  BSYNC.RECONVERGENT B3 ;  /* 0x0000000000037941 */ /* 0x000fea0003800200 */
.L_x_151:
        /* <DEDUP_REMOVED lines=9> */
[----:B------:R-:W-:Y:S02]  /*13b40*/  IMAD R9, R9, UR7, R6 ;  /* 0x0000000709097c24 */ /* 0x000fe4000f8e0206 */
[C---:B------:R-:W-:Y:S02]  /*13b50*/  IMAD R11, R15.reuse, UR13, R16 ;  /* 0x0000000d0f0b7c24 */ /* 0x040fe4000f8e0210 */
[----:B------:R-:W-:-:S04]  /*13b60*/  IMAD.WIDE.U32 R6, R15, UR12, RZ ;  /* 0x0000000c0f067c25 */ /* 0x000fc8000f8e00ff */
[----:B------:R-:W-:Y:S01]  /*13b70*/  IMAD.IADD R8, R19, 0x1, R9 ;  /* 0x0000000113087824 */ /* 0x000fe200078e0209 */
[----:B------:R-:W-:-:S03]  /*13b80*/  IADD3 R7, PT, PT, R7, R11, RZ ;  /* 0x0000000b07077210 */ /* 0x000fc60007ffe0ff */
[----:B--2---:R-:W-:Y:S02]  /*13b90*/  IMAD R9, R8, UR14, RZ ;  /* 0x0000000e08097c24 */ /* 0x004fe4000f8e02ff */
[----:B------:R-:W-:-:S04]  /*13ba0*/  IMAD.WIDE.U32 R6, R18, UR14, R6 ;  /* 0x0000000e12067c25 */ /* 0x000fc8000f8e0006 */
[----:B------:R-:W-:Y:S01]  /*13bb0*/  IMAD R9, R18, UR15, R9 ;  /* 0x0000000f12097c24 */ /* 0x000fe2000f8e0209 */
[----:B------:R-:W-:-:S03]  /*13bc0*/  LEA R14, P0, R6, R14, 0x1 ;  /* 0x0000000e060e7211 */ /* 0x000fc600078008ff */
[----:B------:R-:W-:-:S05]  /*13bd0*/  IMAD.IADD R7, R7, 0x1, R9 ;  /* 0x0000000107077824 */ /* 0x000fca00078e0209 */
[----:B------:R-:W-:-:S05]  /*13be0*/  LEA.HI.X R15, R6, R3, R7, 0x1, P0 ;  /* 0x00000003060f7211 */ /* 0x000fca00000f0c07 */
[----:B------:R-:W2:Y:S01]  /*13bf0*/  LDG.E.U16 R14, desc[UR8][R14.64] ;  /* 0x000000080e0e7981 */ /* 0x000ea2000c1e1500 */
[----:B-----5:R-:W-:Y:S01]  /*13c00*/  SHF.L.U32 R4, R4, 0x10, RZ ;  /* 0x0000001004047819 */ /* 0x020fe200000006ff */
[----:B--2---:R-:W-:-:S04]  /*13c10*/  IMAD.U32 R3, R14, 0x10000, RZ ;  /* 0x000100000e037824 */ /* 0x004fc800078e00ff */
[----:B------:R-:W-:-:S05]  /*13c20*/  FADD.FTZ R3, R4, R3 ;  /* 0x0000000304037221 */ /* 0x000fca0000010000 */
[----:B------:R-:W-:-:S04]  /*13c30*/  F2FP.BF16.F32.PACK_AB R3, RZ, R3 ;  /* 0x00000003ff03723e */ /* 0x000fc800000010ff */
[----:B------:R-:W-:-:S07]  /*13c40*/  PRMT R4, R3, 0x7610, R4 ;  /* 0x0000761003047816 */ /* 0x000fce0000000004 */
.L_x_148:
[----:B------:R-:W-:Y:S05]  /*13c50*/  BSYNC.RECONVERGENT B2 ;  /* 0x0000000000027941 */ /* 0x000fea0003800200 */
.L_x_147:
[----:B-----5:R0:W-:Y:S02]  /*13c60*/  STG.E.U16 desc[UR8][R22.64], R4 ;  /* 0x0000000416007986 */ /* 0x0201e4000c101508 */
.L_x_143:
[----:B------:R-:W-:Y:S05]  /*13c70*/  BSYNC.RECONVERGENT B1 ;  /* 0x0000000000017941 */ /* 0x000fea0003800200 */
.L_x_142:
[----:B------:R-:W-:-:S07]  /*13c80*/  IADD3 R5, PT, PT, R5, 0x80, RZ ;  /* 0x0000008005057810 */ /* 0x000fce0007ffe0ff */
.L_x_134:
[----:B------:R-:W-:Y:S05]  /*13c90*/  BSYNC.RECONVERGENT B0 ;  /* 0x0000000000007941 */ /* 0x000fea0003800200 */
.L_x_133:
[----:B------:R-:W1:Y:S01]  /*13ca0*/  LDCU UR6, c[0x0][0x380] ;  /* 0x00007000ff0677ac */ /* 0x000e620008000800 */
[----:B------:R-:W-:Y:S01]  /*13cb0*/  BSSY.RECONVERGENT B0, `(.L_x_153) ;  /* 0x000037d000007945 */ /* 0x000fe20003800200 */
[----:B-1----:R-:W-:-:S13]  /*13cc0*/  ISETP.GE.AND P0, PT, R5, UR6, PT ;  /* 0x0000000605007c0c */ /* 0x002fda000bf06270 */
[----:B------:R-:W-:Y:S05]  /*13cd0*/  @P0 BRA `(.L_x_154) ;  /* 0x0000003400e80947 */ /* 0x000fea0003800000 */
[----:B------:R-:W1:Y:S01]  /*13ce0*/  LDCU.64 UR6, c[0x0][0x390] ;  /* 0x00007200ff0677ac */ /* 0x000e620008000a00 */
[----:B0-----:R-:W-:Y:S01]  /*13cf0*/  IMAD.MOV.U32 R4, RZ, RZ, RZ ;  /* 0x000000ffff047224 */ /* 0x001fe200078e00ff */
[----:B------:R-:W-:Y:S01]  /*13d00*/  ISETP.NE.AND P0, PT, R2, RZ, PT ;  /* 0x000000ff0200720c */ /* 0x000fe20003f05270 */
[----:B------:R-:W0:Y:S01]  /*13d10*/  LDCU UR12, c[0x0][0x38c] ;  /* 0x00007180ff0c77ac */ /* 0x000e220008000800 */
[----:B------:R-:W2:Y:S01]  /*13d20*/  LDCU.64 UR14, c[0x0][0x4b8] ;  /* 0x00009700ff0e77ac */ /* 0x000ea20008000a00 */
[----:B-1----:R-:W-:Y:S01]  /*13d30*/  IMAD.HI.U32 R6, R5, UR6, R4 ;  /* 0x0000000605067c27 */ /* 0x002fe2000f8e0004 */
[----:B------:R-:W1:Y:S04]  /*13d40*/  LDCU UR6, c[0x0][0x4c0] ;  /* 0x00009800ff0677ac */ /* 0x000e680008000800 */
[----:B------:R-:W-:-:S04]  /*13d50*/  SHF.R.U32.HI R7, RZ, UR7, R6 ;  /* 0x00000007ff077c19 */ /* 0x000fc80008011606 */
[----:B------:R-:W-:-:S05]  /*13d60*/  IADD3 R4, PT, PT, -R7, RZ, RZ ;  /* 0x000000ff07047210 */ /* 0x000fca0007ffe1ff */
[----:B0-----:R-:W-:-:S04]  /*13d70*/  IMAD R3, R4, UR12, R5 ;  /* 0x0000000c04037c24 */ /* 0x001fc8000f8e0205 */
[C---:B--2---:R-:W-:Y:S02]  /*13d80*/  IMAD R13, R3.reuse, UR14, RZ ;  /* 0x0000000e030d7c24 */ /* 0x044fe4000f8e02ff */
[C---:B------:R-:W-:Y:S02]  /*13d90*/  IMAD R14, R3.reuse, UR15, RZ ;  /* 0x0000000f030e7c24 */ /* 0x040fe4000f8e02ff */
[----:B-1----:R-:W-:Y:S01]  /*13da0*/  IMAD R3, R3, UR6, RZ ;  /* 0x0000000603037c24 */ /* 0x002fe2000f8e02ff */
[----:B------:R-:W-:Y:S06]  /*13db0*/  @!P0 BRA `(.L_x_155) ;  /* 0x0000001400348947 */ /* 0x000fec0003800000 */
[----:B------:R-:W0:Y:S01]  /*13dc0*/  LDCU.64 UR12, c[0x0][0x398] ;  /* 0x00007300ff0c77ac */ /* 0x000e220008000a00 */
[----:B------:R-:W-:Y:S01]  /*13dd0*/  IMAD.MOV.U32 R6, RZ, RZ, RZ ;  /* 0x000000ffff067224 */ /* 0x000fe200078e00ff */
[----:B------:R-:W-:Y:S01]  /*13de0*/  ISETP.NE.AND P0, PT, R0, 0x2, PT ;  /* 0x000000020000780c */ /* 0x000fe20003f05270 */
[----:B------:R-:W1:Y:S01]  /*13df0*/  LDCU UR6, c[0x0][0x3a0] ;  /* 0x00007400ff0677ac */ /* 0x000e620008000800 */
[----:B------:R-:W2:Y:S01]  /*13e00*/  LDCU UR7, c[0x0][0x4c4] ;  /* 0x00009880ff0777ac */ /* 0x000ea20008000800 */
[----:B------:R-:W3:Y:S01]  /*13e10*/  LDCU.64 UR14, c[0x0][0x4c8] ;  /* 0x00009900ff0e77ac */ /* 0x000ee20008000a00 */
[----:B0-----:R-:W-:-:S05]  /*13e20*/  IMAD.HI.U32 R8, R7, UR13, R6 ;  /* 0x0000000d07087c27 */ /* 0x001fca000f8e0006 */
[----:B-1----:R-:W-:-:S04]  /*13e30*/  SHF.R.U32.HI R9, RZ, UR6, R8 ;  /* 0x00000006ff097c19 */ /* 0x002fc80008011608 */
[----:B------:R-:W-:-:S05]  /*13e40*/  IADD3 R6, PT, PT, -R9, RZ, RZ ;  /* 0x000000ff09067210 */ /* 0x000fca0007ffe1ff */
[----:B------:R-:W-:-:S04]  /*13e50*/  IMAD R6, R6, UR12, R7 ;  /* 0x0000000c06067c24 */ /* 0x000fc8000f8e0207 */
[C---:B--2---:R-:W-:Y:S02]  /*13e60*/  IMAD R13, R6.reuse, UR7, R13 ;  /* 0x00000007060d7c24 */ /* 0x044fe4000f8e020d */
[C---:B---3--:R-:W-:Y:S02]  /*13e70*/  IMAD R14, R6.reuse, UR14, R14 ;  /* 0x0000000e060e7c24 */ /* 0x048fe4000f8e020e */
[----:B------:R-:W-:Y:S01]  /*13e80*/  IMAD R3, R6, UR15, R3 ;  /* 0x0000000f06037c24 */ /* 0x000fe2000f8e0203 */
[----:B------:R-:W-:Y:S06]  /*13e90*/  @!P0 BRA `(.L_x_155) ;  /* 0x0000001000fc8947 */ /* 0x000fec0003800000 */
[----:B------:R-:W0:Y:S01]  /*13ea0*/  LDCU.64 UR6, c[0x0][0x3a8] ;  /* 0x00007500ff0677ac */ /* 0x000e220008000a00 */
[----:B------:R-:W-:Y:S01]  /*13eb0*/  IMAD.MOV.U32 R8, RZ, RZ, RZ ;  /* 0x000000ffff087224 */ /* 0x000fe200078e00ff */
[----:B------:R-:W-:Y:S01]  /*13ec0*/  ISETP.NE.AND P0, PT, R0, 0x3, PT ;  /* 0x000000030000780c */ /* 0x000fe20003f05270 */
[----:B------:R-:W1:Y:S01]  /*13ed0*/  LDCU UR12, c[0x0][0x3a4] ;  /* 0x00007480ff0c77ac */ /* 0x000e620008000800 */
[----:B------:R-:W2:Y:S01]  /*13ee0*/  LDCU.64 UR14, c[0x0][0x4d0] ;  /* 0x00009a00ff0e77ac */ /* 0x000ea20008000a00 */
[----:B0-----:R-:W-:Y:S01]  /*13ef0*/  IMAD.HI.U32 R6, R9, UR6, R8 ;  /* 0x0000000609067c27 */ /* 0x001fe2000f8e0008 */
[----:B------:R-:W0:Y:S04]  /*13f00*/  LDCU UR6, c[0x0][0x4d8] ;  /* 0x00009b00ff0677ac */ /* 0x000e280008000800 */
[----:B------:R-:W-:-:S04]  /*13f10*/  SHF.R.U32.HI R7, RZ, UR7, R6 ;  /* 0x00000007ff077c19 */ /* 0x000fc80008011606 */
[----:B------:R-:W-:-:S05]  /*13f20*/  IADD3 R8, PT, PT, -R7, RZ, RZ ;  /* 0x000000ff07087210 */ /* 0x000fca0007ffe1ff */
[----:B-1----:R-:W-:-:S04]  /*13f30*/  IMAD R8, R8, UR12, R9 ;  /* 0x0000000c08087c24 */ /* 0x002fc8000f8e0209 */
[C---:B--2---:R-:W-:Y:S02]  /*13f40*/  IMAD R13, R8.reuse, UR14, R13 ;  /* 0x0000000e080d7c24 */ /* 0x044fe4000f8e020d */
[C---:B------:R-:W-:Y:S02]  /*13f50*/  IMAD R14, R8.reuse, UR15, R14 ;  /* 0x0000000f080e7c24 */ /* 0x040fe4000f8e020e */
[----:B0-----:R-:W-:Y:S01]  /*13f60*/  IMAD R3, R8, UR6, R3 ;  /* 0x0000000608037c24 */ /* 0x001fe2000f8e0203 */
        /* <DEDUP_REMOVED lines=281> */
[----:B------:R-:W-:Y:S01]  /*15100*/  ISETP.NE.AND P0, PT, R0, 0x18, PT ;  /* 0x000000180000780c */ /* 0x000fe20003f05270 */
[----:B------:R-:W0:Y:S01]  /*15110*/  LDCU.64 UR12, c[0x0][0x4a0] ;  /* 0x00009400ff0c77ac */ /* 0x000e220008000a00 */
[----:B------:R-:W-:Y:S01]  /*15120*/  IMAD.MOV.U32 R6, RZ, RZ, RZ ;  /* 0x000000ffff067224 */ /* 0x000fe200078e00ff */
[----:B------:R-:W1:Y:S01]  /*15130*/  LDCU UR6, c[0x0][0x4a8] ;  /* 0x00009500ff0677ac */ /* 0x000e620008000800 */
[----:B------:R-:W2:Y:S09]  /*15140*/  LDCU UR7, c[0x0][0x5cc] ;  /* 0x0000b980ff0777ac */ /* 0x000eb20008000800 */
[----:B------:R-:W3:Y:S01]  /*15150*/  @P0 LDC.64 R10, c[0x0][0x4b0] ;  /* 0x00012c00ff0a0b82 */ /* 0x000ee20000000a00 */
[----:B------:R-:W4:Y:S01]  /*15160*/  LDCU.64 UR14, c[0x0][0x5d0] ;  /* 0x0000ba00ff0e77ac */ /* 0x000f220008000a00 */
[----:B0-----:R-:W-:-:S06]  /*15170*/  IMAD.HI.U32 R8, R7, UR13, R6 ;  /* 0x0000000d07087c27 */ /* 0x001fcc000f8e0006 */
[----:B------:R-:W0:Y:S01]  /*15180*/  @P0 LDC R15, c[0x0][0x4ac] ;  /* 0x00012b00ff0f0b82 */ /* 0x000e220000000800 */
[----:B-1----:R-:W-:Y:S02]  /*15190*/  SHF.R.U32.HI R9, RZ, UR6, R8 ;  /* 0x00000006ff097c19 */ /* 0x002fe40008011608 */
[----:B------:R-:W-:-:S05]  /*151a0*/  @P0 MOV R8, RZ ;  /* 0x000000ff00080202 */ /* 0x000fca0000000f00 */
[----:B------:R-:W1:Y:S01]  /*151b0*/  @P0 LDC.64 R16, c[0x0][0x5d8] ;  /* 0x00017600ff100b82 */ /* 0x000e620000000a00 */
[----:B------:R-:W-:-:S04]  /*151c0*/  IMAD.MOV R6, RZ, RZ, -R9 ;  /* 0x000000ffff067224 */ /* 0x000fc800078e0a09 */
[----:B------:R-:W-:-:S03]  /*151d0*/  IMAD R6, R6, UR12, R7 ;  /* 0x0000000c06067c24 */ /* 0x000fc6000f8e0207 */
[----:B------:R-:W5:Y:S01]  /*151e0*/  @P0 LDC R12, c[0x0][0x5e0] ;  /* 0x00017800ff0c0b82 */ /* 0x000f620000000800 */
[----:B---3--:R-:W-:-:S04]  /*151f0*/  @P0 IMAD.HI.U32 R4, R9, R10, R8 ;  /* 0x0000000a09040227 */ /* 0x008fc800078e0008 */
[C---:B--2---:R-:W-:Y:S01]  /*15200*/  IMAD R13, R6.reuse, UR7, R13 ;  /* 0x00000007060d7c24 */ /* 0x044fe2000f8e020d */
[----:B------:R-:W-:Y:S01]  /*15210*/  @P0 SHF.R.U32.HI R4, RZ, R11, R4 ;  /* 0x0000000bff040219 */ /* 0x000fe20000011604 */
[C---:B----4-:R-:W-:Y:S02]  /*15220*/  IMAD R14, R6.reuse, UR14, R14 ;  /* 0x0000000e060e7c24 */ /* 0x050fe4000f8e020e */
[----:B------:R-:W-:Y:S01]  /*15230*/  IMAD R3, R6, UR15, R3 ;  /* 0x0000000f06037c24 */ /* 0x000fe2000f8e0203 */
[----:B------:R-:W-:-:S05]  /*15240*/  @P0 IADD3 R8, PT, PT, -R4, RZ, RZ ;  /* 0x000000ff04080210 */ /* 0x000fca0007ffe1ff */
[----:B0-----:R-:W-:-:S04]  /*15250*/  @P0 IMAD R8, R15, R8, R9 ;  /* 0x000000080f080224 */ /* 0x001fc800078e0209 */
[C---:B-1----:R-:W-:Y:S02]  /*15260*/  @P0 IMAD R13, R8.reuse, R16, R13 ;  /* 0x00000010080d0224 */ /* 0x042fe400078e020d */
[C---:B------:R-:W-:Y:S02]  /*15270*/  @P0 IMAD R14, R8.reuse, R17, R14 ;  /* 0x00000011080e0224 */ /* 0x040fe400078e020e */
[----:B-----5:R-:W-:-:S07]  /*15280*/  @P0 IMAD R3, R8, R12, R3 ;  /* 0x0000000c08030224 */ /* 0x020fce00078e0203 */
.L_x_155:
[----:B------:R-:W0:Y:S01]  /*15290*/  LDCU.64 UR6, c[0x0][0x5f8] ;  /* 0x0000bf00ff0677ac */ /* 0x000e220008000a00 */
[----:B------:R-:W1:Y:S01]  /*152a0*/  LDC.64 R10, c[0x0][0x600] ;  /* 0x00018000ff0a7b82 */ /* 0x000e620000000a00 */
[----:B0-----:R-:W-:-:S05]  /*152b0*/  IADD3 R18, P0, PT, R3, UR6, RZ ;  /* 0x0000000603127c10 */ /* 0x001fca000ff1e0ff */
[----:B------:R-:W-:-:S06]  /*152c0*/  IMAD.X R19, RZ, RZ, UR7, P0 ;  /* 0x00000007ff137e24 */ /* 0x000fcc00080e06ff */
[----:B------:R-:W1:Y:S01]  /*152d0*/  LDG.E.64 R18, desc[UR8][R18.64] ;  /* 0x0000000812127981 */ /* 0x000e62000c1e1b00 */
[----:B------:R-:W-:Y:S01]  /*152e0*/  BSSY.RECONVERGENT B1, `(.L_x_156) ;  /* 0x0000024000017945 */ /* 0x000fe20003800200 */
[----:B------:R-:W-:Y:S02]  /*152f0*/  CS2R R16, SRZ ;  /* 0x0000000000107805 */ /* 0x000fe4000001ff00 */
[----:B-1----:R-:W-:-:S04]  /*15300*/  ISETP.GT.U32.AND P0, PT, R18, R10, PT ;  /* 0x0000000a1200720c */ /* 0x002fc80003f04070 */
[----:B------:R-:W-:-:S13]  /*15310*/  ISETP.GT.AND.EX P0, PT, R19, R11, PT, P0 ;  /* 0x0000000b1300720c */ /* 0x000fda0003f04300 */
[----:B------:R-:W-:Y:S05]  /*15320*/  @!P0 BRA `(.L_x_157) ;  /* 0x00000000007c8947 */ /* 0x000fea0003800000 */
[----:B------:R-:W0:Y:S01]  /*15330*/  LDCU UR6, c[0x0][0x60c] ;  /* 0x0000c180ff0677ac */ /* 0x000e220008000800 */
[----:B------:R-:W-:-:S04]  /*15340*/  IADD3 R10, P0, PT, R18, -R10, RZ ;  /* 0x8000000a120a7210 */ /* 0x000fc80007f1e0ff */
[----:B------:R-:W-:-:S04]  /*15350*/  IADD3.X R3, PT, PT, R19, ~R11, RZ, P0, !PT ;  /* 0x8000000b13037210 */ /* 0x000fc800007fe4ff */
[----:B0-----:R-:W-:-:S04]  /*15360*/  LOP3.LUT R4, R3, UR6, RZ, 0xfc, !PT ;  /* 0x0000000603047c12 */ /* 0x001fc8000f8efcff */
        /* <DEDUP_REMOVED lines=23> */
.L_x_158:
[----:B------:R-:W-:-:S07]  /*154e0*/  MOV R4, 0x15500 ;  /* 0x0001550000047802 */ /* 0x000fce0000000f00 */
[----:B------:R-:W-:Y:S05]  /*154f0*/  CALL.REL.NOINC `($__internal_0_$__cuda_sm20_div_s64) ;  /* 0x0000016c00b07944 */ /* 0x000fea0003c00000 */
[----:B------:R-:W-:Y:S01]  /*15500*/  IMAD.MOV.U32 R16, RZ, RZ, R6 ;  /* 0x000000ffff107224 */ /* 0x000fe200078e0006 */
[----:B------:R-:W-:-:S07]  /*15510*/  MOV R17, R7 ;  /* 0x0000000700117202 */ /* 0x000fce0000000f00 */
.L_x_157:
[----:B------:R-:W-:Y:S05]  /*15520*/  BSYNC.RECONVERGENT B1 ;  /* 0x0000000000017941 */ /* 0x000fea0003800200 */
.L_x_156:
[----:B------:R-:W0:Y:S01]  /*15530*/  LDC.64 R6, c[0x0][0x608] ;  /* 0x00018200ff067b82 */ /* 0x000e220000000a00 */
[----:B------:R-:W-:Y:S07]  /*15540*/  BSSY.RECONVERGENT B1, `(.L_x_159) ;  /* 0x000002b000017945 */ /* 0x000fee0003800200 */
[----:B------:R-:W1:Y:S01]  /*15550*/  LDC.64 R20, c[0x0][0x600] ;  /* 0x00018000ff147b82 */ /* 0x000e620000000a00 */
[-C--:B0-----:R-:W-:Y:S02]  /*15560*/  IMAD R3, R17, R6.reuse, RZ ;  /* 0x0000000611037224 */ /* 0x081fe400078e02ff */
[----:B------:R-:W-:-:S04]  /*15570*/  IMAD.WIDE.U32 R8, R16, R6, RZ ;  /* 0x0000000610087225 */ /* 0x000fc800078e00ff */
[-C--:B------:R-:W-:Y:S01]  /*15580*/  IMAD R11, R16, R7.reuse, R3 ;  /* 0x00000007100b7224 */ /* 0x080fe200078e0203 */
[----:B------:R-:W-:Y:S02]  /*15590*/  LOP3.LUT R7, R19, R7, RZ, 0xfc, !PT ;  /* 0x0000000713077212 */ /* 0x000fe400078efcff */
[----:B-1----:R-:W-:Y:S01]  /*155a0*/  IADD3 R3, P1, PT, R8, R20, RZ ;  /* 0x0000001408037210 */ /* 0x002fe20007f3e0ff */
[----:B------:R-:W-:-:S03]  /*155b0*/  IMAD.IADD R4, R9, 0x1, R11 ;  /* 0x0000000109047824 */ /* 0x000fc600078e020b */
[----:B------:R-:W-:Y:S02]  /*155c0*/  ISETP.GE.U32.AND P0, PT, R18, R3, PT ;  /* 0x000000031200720c */ /* 0x000fe40003f06070 */
[----:B------:R-:W-:Y:S02]  /*155d0*/  IADD3.X R3, PT, PT, R4, R21, RZ, P1, !PT ;  /* 0x0000001504037210 */ /* 0x000fe40000ffe4ff */
        /* <DEDUP_REMOVED lines=8> */
[----:B------:R-:W0:Y:S01]  /*15660*/  I2F.U32.RP R4, R6 ;  /* 0x0000000600047306 */ /* 0x000e220000209000 */
[----:B------:R-:W-:-:S07]  /*15670*/  ISETP.NE.U32.AND P2, PT, R6, RZ, PT ;  /* 0x000000ff0600720c */ /* 0x000fce0003f45070 */
[----:B0-----:R-:W0:Y:S02]  /*15680*/  MUFU.RCP R4, R4 ;  /* 0x0000000400047308 */ /* 0x001e240000001000 */
[----:B0-----:R-:W-:-:S06]  /*15690*/  IADD3 R8, PT, PT, R4, 0xffffffe, RZ ;  /* 0x0ffffffe04087810 */ /* 0x001fcc0007ffe0ff */
[----:B------:R0:W1:Y:S02]  /*156a0*/  F2I.FTZ.U32.TRUNC.NTZ R9, R8 ;  /* 0x0000000800097305 */ /* 0x000064000021f000 */
[----:B0-----:R-:W-:Y:S02]  /*156b0*/  HFMA2 R8, -RZ, RZ, 0, 0 ;  /* 0x00000000ff087431 */ /* 0x001fe400000001ff */
[----:B-1----:R-:W-:-:S04]  /*156c0*/  IMAD.MOV R3, RZ, RZ, -R9 ;  /* 0x000000ffff037224 */ /* 0x002fc800078e0a09 */
[----:B------:R-:W-:-:S04]  /*156d0*/  IMAD R3, R3, R6, RZ ;  /* 0x0000000603037224 */ /* 0x000fc800078e02ff */
[----:B------:R-:W-:-:S06]  /*156e0*/  IMAD.HI.U32 R3, R9, R3, R8 ;  /* 0x0000000309037227 */ /* 0x000fcc00078e0008 */
[----:B------:R-:W-:-:S04]  /*156f0*/  IMAD.HI.U32 R3, R3, R18, RZ ;  /* 0x0000001203037227 */ /* 0x000fc800078e00ff */
[----:B------:R-:W-:-:S04]  /*15700*/  IMAD.MOV R7, RZ, RZ, -R3 ;  /* 0x000000ffff077224 */ /* 0x000fc800078e0a03 */
[----:B------:R-:W-:-:S05]  /*15710*/  IMAD R7, R6, R7, R18 ;  /* 0x0000000706077224 */ /* 0x000fca00078e0212 */
[----:B------:R-:W-:-:S13]  /*15720*/  ISETP.GE.U32.AND P0, PT, R7, R6, PT ;  /* 0x000000060700720c */ /* 0x000fda0003f06070 */
[----:B------:R-:W-:Y:S01]  /*15730*/  @P0 IADD3 R7, PT, PT, R7, -R6, RZ ;  /* 0x8000000607070210 */ /* 0x000fe20007ffe0ff */
[----:B------:R-:W-:-:S03]  /*15740*/  @P0 VIADD R3, R3, 0x1 ;  /* 0x0000000103030836 */ /* 0x000fc60000000000 */
[----:B------:R-:W-:Y:S02]  /*15750*/  ISETP.GE.U32.AND P1, PT, R7, R6, PT ;  /* 0x000000060700720c */ /* 0x000fe40003f26070 */
[----:B------:R-:W-:-:S11]  /*15760*/  MOV R7, RZ ;  /* 0x000000ff00077202 */ /* 0x000fd60000000f00 */
[----:B------:R-:W-:Y:S02]  /*15770*/  @P1 IADD3 R3, PT, PT, R3, 0x1, RZ ;  /* 0x0000000103031810 */ /* 0x000fe40007ffe0ff */
[----:B------:R-:W-:-:S05]  /*15780*/  @!P2 LOP3.LUT R3, RZ, R6, RZ, 0x33, !PT ;  /* 0x00000006ff03a212 */ /* 0x000fca00078e33ff */
[----:B------:R-:W-:Y:S01]  /*15790*/  IMAD.MOV.U32 R6, RZ, RZ, R3 ;  /* 0x000000ffff067224 */ /* 0x000fe200078e0003 */
[----:B------:R-:W-:Y:S06]  /*157a0*/  BRA `(.L_x_161) ;  /* 0x0000000000107947 */ /* 0x000fec0003800000 */
.L_x_160:
[----:B------:R-:W-:Y:S01]  /*157b0*/  IMAD.MOV.U32 R10, RZ, RZ, R18 ;  /* 0x000000ffff0a7224 */ /* 0x000fe200078e0012 */
[----:B------:R-:W-:Y:S02]  /*157c0*/  MOV R3, R19 ;  /* 0x0000001300037202 */ /* 0x000fe40000000f00 */
[----:B------:R-:W-:-:S07]  /*157d0*/  MOV R4, 0x157f0 ;  /* 0x000157f000047802 */ /* 0x000fce0000000f00 */
[----:B------:R-:W-:Y:S05]  /*157e0*/  CALL.REL.NOINC `($__internal_0_$__cuda_sm20_div_s64) ;  /* 0x0000016800f47944 */ /* 0x000fea0003c00000 */
.L_x_161:
[----:B------:R-:W-:Y:S05]  /*157f0*/  BSYNC.RECONVERGENT B1 ;  /* 0x0000000000017941 */ /* 0x000fea0003800200 */
.L_x_159:
        /* <DEDUP_REMOVED lines=10> */
[----:B0-----:R-:W-:-:S05]  /*158a0*/  IADD3 R22, P0, PT, R13, UR6, RZ ;  /* 0x000000060d167c10 */ /* 0x001fca000ff1e0ff */
[----:B------:R-:W-:-:S05]  /*158b0*/  IMAD.X R23, RZ, RZ, UR7, P0 ;  /* 0x00000007ff177e24 */ /* 0x000fca00080e06ff */
[----:B------:R0:W5:Y:S01]  /*158c0*/  LDG.E.U16 R4, desc[UR8][R22.64] ;  /* 0x0000000816047981 */ /* 0x000162000c1e1500 */
[----:B------:R-:W-:Y:S01]  /*158d0*/  IADD3 R3, P0, PT, R6, -R15, RZ ;  /* 0x8000000f06037210 */ /* 0x000fe20007f1e0ff */
[----:B------:R-:W-:Y:S03]  /*158e0*/  BSSY.RECONVERGENT B2, `(.L_x_164) ;  /* 0x0000108000027945 */ /* 0x000fe60003800200 */
[----:B------:R-:W-:Y:S02]  /*158f0*/  ISETP.GE.U32.AND P1, PT, R3, 0x7, PT ;  /* 0x000000070300780c */ /* 0x000fe40003f26070 */
[----:B------:R-:W-:Y:S02]  /*15900*/  IADD3.X R10, PT, PT, R9, ~R16, RZ, P0, !PT ;  /* 0x80000010090a7210 */ /* 0x000fe400007fe4ff */
[----:B------:R-:W-:Y:S02]  /*15910*/  IADD3 R6, P2, PT, R3, 0x1, RZ ;  /* 0x0000000103067810 */ /* 0x000fe40007f5e0ff */
[----:B------:R-:W-:-:S02]  /*15920*/  ISETP.GE.U32.AND.EX P1, PT, R10, RZ, PT, P1 ;  /* 0x000000ff0a00720c */ /* 0x000fc40003f26110 */
[----:B------:R-:W-:Y:S01]  /*15930*/  LOP3.LUT R7, R6, 0x7, RZ, 0xc0, !PT ;  /* 0x0000000706077812 */ /* 0x000fe200078ec0ff */
[----:B------:R-:W-:-:S03]  /*15940*/  IMAD.X R10, RZ, RZ, R10, P2 ;  /* 0x000000ffff0a7224 */ /* 0x000fc600010e060a */
[----:B------:R-:W-:-:S04]  /*15950*/  ISETP.NE.U32.AND P0, PT, R7, RZ, PT ;  /* 0x000000ff0700720c */ /* 0x000fc80003f05070 */
[----:B------:R-:W-:-:S03]  /*15960*/  ISETP.NE.AND.EX P0, PT, RZ, RZ, PT, P0 ;  /* 0x000000ffff00720c */ /* 0x000fc60003f05300 */
[----:B0-----:R-:W-:Y:S10]  /*15970*/  @!P1 BRA `(.L_x_165) ;  /* 0x0000000c00f89947 */ /* 0x001ff40003800000 */
[----:B------:R-:W0:Y:S01]  /*15980*/  LDCU.64 UR6, c[0x0][0x618] ;  /* 0x0000c300ff0677ac */ /* 0x000e220008000a00 */
[----:B------:R-:W1:Y:S01]  /*15990*/  LDC.64 R24, c[0x0][0x620] ;  /* 0x00018800ff187b82 */ /* 0x000e620000000a00 */
[----:B------:R-:W-:Y:S01]  /*159a0*/  IADD3 R20, P3, PT, RZ, -R15, RZ ;  /* 0x8000000fff147210 */ /* 0x000fe20007f7e0ff */
[----:B------:R-:W1:Y:S01]  /*159b0*/  LDCU.64 UR12, c[0x0][0x608] ;  /* 0x0000c100ff0c77ac */ /* 0x000e620008000a00 */
[C---:B------:R-:W-:Y:S02]  /*159c0*/  IADD3 R9, P2, PT, R15.reuse, 0x2, RZ ;  /* 0x000000020f097810 */ /* 0x040fe40007f5e0ff */
[----:B------:R-:W-:-:S03]  /*159d0*/  IADD3 R38, P5, PT, R15, 0x6, RZ ;  /* 0x000000060f267810 */ /* 0x000fc60007fbe0ff */
[--C-:B------:R-:W-:Y:S01]  /*159e0*/  IMAD.X R49, RZ, RZ, R16.reuse, P2 ;  /* 0x000000ffff317224 */ /* 0x100fe200010e0610 */
[----:B------:R-:W-:Y:S01]  /*159f0*/  IADD3 R26, P2, PT, RZ, -R9, RZ ;  /* 0x80000009ff1a7210 */ /* 0x000fe20007f5e0ff */
[----:B------:R-:W-:Y:S02]  /*15a00*/  IMAD.X R40, RZ, RZ, R16, P5 ;  /* 0x000000ffff287224 */ /* 0x000fe400028e0610 */
[----:B0-----:R-:W-:Y:S01]  /*15a10*/  IMAD R8, R16, UR6, RZ ;  /* 0x0000000610087c24 */ /* 0x001fe2000f8e02ff */
[----:B------:R-:W-:Y:S02]  /*15a20*/  USHF.L.U32 UR14, UR6, 0x4, URZ ;  /* 0x00000004060e7899 */ /* 0x000fe400080006ff */
[----:B------:R-:W-:-:S04]  /*15a30*/  IMAD.WIDE.U32 R12, R15, UR6, RZ ;  /* 0x000000060f0c7c25 */ /* 0x000fc8000f8e00ff */
[----:B------:R-:W-:Y:S01]  /*15a40*/  IMAD R3, R15, UR7, R8 ;  /* 0x000000070f037c24 */ /* 0x000fe2000f8e0208 */
[C---:B------:R-:W-:Y:S01]  /*15a50*/  IADD3 R11, P1, PT, R12.reuse, UR6, RZ ;  /* 0x000000060c0b7c10 */ /* 0x040fe2000ff3e0ff */
[----:B------:R-:W-:Y:S02]  /*15a60*/  IMAD.SHL.U32 R33, R12, 0x2, RZ ;  /* 0x000000020c217824 */ /* 0x000fe400078e00ff */
[C---:B-1----:R-:W-:Y:S01]  /*15a70*/  IMAD R30, R24.reuse, UR13, RZ ;  /* 0x0000000d181e7c24 */ /* 0x042fe2000f8e02ff */
[----:B------:R-:W-:Y:S01]  /*15a80*/  IADD3 R8, PT, PT, R13, R3, RZ ;  /* 0x000000030d087210 */ /* 0x000fe20007ffe0ff */
[----:B------:R-:W-:Y:S01]  /*15a90*/  IMAD.WIDE.U32 R28, R24, UR12, RZ ;  /* 0x0000000c181c7c25 */ /* 0x000fe2000f8e00ff */
[----:B------:R-:W-:Y:S02]  /*15aa0*/  IADD3.X R13, PT, PT, RZ, ~R16, RZ, P3, !PT ;  /* 0x80000010ff0d7210 */ /* 0x000fe40001ffe4ff */
[----:B------:R-:W-:Y:S01]  /*15ab0*/  SHF.L.U64.HI R31, R12, 0x1, R8 ;  /* 0x000000010c1f7819 */ /* 0x000fe20000010208 */
[----:B------:R-:W-:Y:S01]  /*15ac0*/  IMAD R35, R25, UR12, R30 ;  /* 0x0000000c19237c24 */ /* 0x000fe2000f8e021e */
[----:B------:R-:W-:Y:S01]  /*15ad0*/  IADD3 R12, P3, PT, R15, 0x3, RZ ;  /* 0x000000030f0c7810 */ /* 0x000fe20007f7e0ff */
[----:B------:R-:W-:Y:S01]  /*15ae0*/  IMAD R13, R13, UR12, RZ ;  /* 0x0000000c0d0d7c24 */ /* 0x000fe2000f8e02ff */
[----:B------:R-:W-:Y:S01]  /*15af0*/  IADD3.X R3, PT, PT, RZ, ~R49, RZ, P2, !PT ;  /* 0x80000031ff037210 */ /* 0x000fe200017fe4ff */
[----:B------:R-:W-:Y:S01]  /*15b00*/  IMAD.IADD R35, R29, 0x1, R35 ;  /* 0x000000011d237824 */ /* 0x000fe200078e0223 */
[----:B------:R-:W-:Y:S01]  /*15b10*/  IADD3 R43, P2, PT, RZ, -R12, RZ ;  /* 0x8000000cff2b7210 */ /* 0x000fe20007f5e0ff */
[----:B------:R-:W-:Y:S01]  /*15b20*/  IMAD R13, R20, UR13, R13 ;  /* 0x0000000d140d7c24 */ /* 0x000fe2000f8e020d */
[----:B------:R-:W-:Y:S01]  /*15b30*/  IADD3.X R8, PT, PT, R8, UR7, RZ, P1, !PT ;  /* 0x0000000708087c10 */ /* 0x000fe20008ffe4ff */
[----:B------:R-:W-:-:S04]  /*15b40*/  IMAD.WIDE.U32 R20, R20, UR12, R18 ;  /* 0x0000000c14147c25 */ /* 0x000fc8000f8e0012 */
[----:B------:R-:W-:Y:S01]  /*15b50*/  IMAD.X R48, RZ, RZ, R16, P3 ;  /* 0x000000ffff307224 */ /* 0x000fe200018e0610 */
[----:B------:R-:W-:Y:S01]  /*15b60*/  IADD3 R13, PT, PT, R21, R13, RZ ;  /* 0x0000000d150d7210 */ /* 0x000fe20007ffe0ff */
[----:B------:R-:W-:Y:S02]  /*15b70*/  IMAD R3, R3, UR12, RZ ;  /* 0x0000000c03037c24 */ /* 0x000fe4000f8e02ff */
[----:B------:R-:W-:Y:S01]  /*15b80*/  IMAD R50, R16, UR12, RZ ;  /* 0x0000000c10327c24 */ /* 0x000fe2000f8e02ff */
[----:B------:R-:W-:Y:S01]  /*15b90*/  IADD3.X R21, PT, PT, RZ, ~R48, RZ, P2, !PT ;  /* 0x80000030ff157210 */ /* 0x000fe200017fe4ff */
[----:B------:R-:W-:Y:S01]  /*15ba0*/  IMAD R17, R26, UR13, R3 ;  /* 0x0000000d1a117c24 */ /* 0x000fe2000f8e0203 */
[----:B------:R-:W-:Y:S01]  /*15bb0*/  LEA R3, P2, -R28, UR14, 0x4 ;  /* 0x0000000e1c037c11 */ /* 0x000fe2000f8421ff */
[----:B------:R-:W-:-:S04]  /*15bc0*/  IMAD.WIDE.U32 R26, R26, UR12, R18 ;  /* 0x0000000c1a1a7c25 */ /* 0x000fc8000f8e0012 */
[-C--:B------:R-:W-:Y:S01]  /*15bd0*/  IMAD R30, R13, R24.reuse, RZ ;  /* 0x000000180d1e7224 */ /* 0x080fe200078e02ff */
[----:B------:R-:W-:Y:S01]  /*15be0*/  SHF.L.U64.HI R13, R28, 0x4, R35 ;  /* 0x000000041c0d7819 */ /* 0x000fe20000010223 */
[----:B------:R-:W-:-:S04]  /*15bf0*/  IMAD.WIDE.U32 R28, R20, R24, RZ ;  /* 0x00000018141c7225 */ /* 0x000fc800078e00ff */
[----:B------:R-:W-:Y:S01]  /*15c00*/  IMAD.IADD R27, R27, 0x1, R17 ;  /* 0x000000011b1b7824 */ /* 0x000fe200078e0211 */
[----:B------:R-:W-:Y:S01]  /*15c10*/  IADD3 R17, P3, PT, R15, 0x4, RZ ;  /* 0x000000040f117810 */ /* 0x000fe20007f7e0ff */
[----:B------:R-:W-:Y:S02]  /*15c20*/  IMAD R35, R20, R25, R30 ;  /* 0x0000001914237224 */ /* 0x000fe400078e021e */
[----:B------:R-:W-:Y:S01]  /*15c30*/  IMAD R20, R21, UR12, RZ ;  /* 0x0000000c15147c24 */ /* 0x000fe2000f8e02ff */
[----:B------:R-:W-:Y:S01]  /*15c40*/  LEA R21, P4, R28, R33, 0x1 ;  /* 0x000000211c157211 */ /* 0x000fe200078808ff */
[----:B------:R-:W-:Y:S02]  /*15c50*/  IMAD R27, R27, R24, RZ ;  /* 0x000000181b1b7224 */ /* 0x000fe400078e02ff */
[----:B------:R-:W-:Y:S01]  /*15c60*/  IMAD R33, R43, UR13, R20 ;  /* 0x0000000d2b217c24 */ /* 0x000fe2000f8e0214 */
[----:B------:R-:W-:Y:S01]  /*15c70*/  IADD3 R20, PT, PT, R29, R35, RZ ;  /* 0x000000231d147210 */ /* 0x000fe20007ffe0ff */
[----:B------:R-:W-:-:S03]  /*15c80*/  IMAD.WIDE.U32 R42, R43, UR12, R18 ;  /* 0x0000000c2b2a7c25 */ /* 0x000fc6000f8e0012 */
[----:B------:R-:W-:Y:S01]  /*15c90*/  LEA.HI.X R20, R28, R31, R20, 0x1, P4 ;  /* 0x0000001f1c147211 */ /* 0x000fe200020f0c14 */
[C---:B------:R-:W-:Y:S01]  /*15ca0*/  IMAD R37, R26.reuse, R25, R27 ;  /* 0x000000191a257224 */ /* 0x040fe200078e021b */
[----:B------:R-:W-:Y:S01]  /*15cb0*/  IADD3 R29, PT, PT, R43, R33, RZ ;  /* 0x000000212b1d7210 */ /* 0x000fe20007ffe0ff */
[----:B------:R-:W-:Y:S01]  /*15cc0*/  IMAD.WIDE.U32 R26, R26, R24, RZ ;  /* 0x000000181a1a7225 */ /* 0x000fe200078e00ff */
[----:B------:R-:W-:-:S03]  /*15cd0*/  IADD3 R35, P4, PT, R15, 0x5, RZ ;  /* 0x000000050f237810 */ /* 0x000fc60007f9e0ff */
[----:B------:R-:W-:Y:S01]  /*15ce0*/  IMAD.X R34, RZ, RZ, R16, P3 ;  /* 0x000000ffff227224 */ /* 0x000fe200018e0610 */
[----:B------:R-:W-:Y:S01]  /*15cf0*/  IADD3 R47, P3, PT, RZ, -R17, RZ ;  /* 0x80000011ff2f7210 */ /* 0x000fe20007f7e0ff */
[----:B------:R-:W-:Y:S01]  /*15d00*/  IMAD.IADD R37, R27, 0x1, R37 ;  /* 0x000000011b257824 */ /* 0x000fe200078e0225 */
[----:B------:R-:W-:Y:S01]  /*15d10*/  IADD3.X R39, PT, PT, RZ, R16, RZ, P4, !PT ;  /* 0x00000010ff277210 */ /* 0x000fe200027fe4ff */
[----:B------:R-:W-:Y:S01]  /*15d20*/  IMAD R29, R29, R24, RZ ;  /* 0x000000181d1d7224 */ /* 0x000fe200078e02ff */
[----:B------:R-:W-:Y:S01]  /*15d30*/  IADD3.X R27, PT, PT, RZ, ~R34, RZ, P3, !PT ;  /* 0x80000022ff1b7210 */ /* 0x000fe20001ffe4ff */
[C---:B------:R-:W-:Y:S01]  /*15d40*/  IMAD.SHL.U32 R36, R26.reuse, 0x2, RZ ;  /* 0x000000021a247824 */ /* 0x040fe200078e00ff */
[----:B------:R-:W-:Y:S01]  /*15d50*/  SHF.L.U64.HI R37, R26, 0x1, R37 ;  /* 0x000000011a257819 */ /* 0x000fe20000010225 */
[----:B------:R-:W-:Y:S01]  /*15d60*/  IMAD R34, R34, UR6, RZ ;  /* 0x0000000622227c24 */ /* 0x000fe2000f8e02ff */
[----:B------:R-:W-:Y:S01]  /*15d70*/  IADD3 R31, P4, PT, RZ, -R38, RZ ;  /* 0x80000026ff1f7210 */ /* 0x000fe20007f9e0ff */
[----:B------:R-:W-:-:S02]  /*15d80*/  IMAD R26, R27, UR12, RZ ;  /* 0x0000000c1b1a7c24 */ /* 0x000fc4000f8e02ff */
[----:B------:R-:W-:Y:S01]  /*15d90*/  IMAD R27, R42, R25, R29 ;  /* 0x000000192a1b7224 */ /* 0x000fe200078e021d */
[----:B------:R-:W-:Y:S01]  /*15da0*/  IADD3 R29, P3, PT, RZ, -R35, RZ ;  /* 0x80000023ff1d7210 */ /* 0x000fe20007f7e0ff */
[C---:B------:R-:W-:Y:S01]  /*15db0*/  IMAD R33, R47.reuse, UR13, R26 ;  /* 0x0000000d2f217c24 */ /* 0x040fe2000f8e021a */
[----:B------:R-:W-:Y:S01]  /*15dc0*/  IADD3.X R30, PT, PT, RZ, ~R40, RZ, P4, !PT ;  /* 0x80000028ff1e7210 */ /* 0x000fe200027fe4ff */
[----:B------:R-:W-:-:S04]  /*15dd0*/  IMAD.WIDE.U32 R46, R47, UR12, R18 ;  /* 0x0000000c2f2e7c25 */ /* 0x000fc8000f8e0012 */
[----:B------:R-:W-:Y:S02]  /*15de0*/  IMAD.X R28, RZ, RZ, ~R39, P3 ;  /* 0x000000ffff1c7224 */ /* 0x000fe400018e0e27 */
[----:B------:R-:W-:-:S04]  /*15df0*/  IMAD.WIDE.U32 R42, R42, R24, RZ ;  /* 0x000000182a2a7225 */ /* 0x000fc800078e00ff */
[----:B------:R-:W-:Y:S01]  /*15e00*/  IMAD.IADD R33, R47, 0x1, R33 ;  /* 0x000000012f217824 */ /* 0x000fe200078e0221 */
[----:B------:R-:W-:Y:S01]  /*15e10*/  IADD3 R27, PT, PT, R43, R27, RZ ;  /* 0x0000001b2b1b7210 */ /* 0x000fe20007ffe0ff */
[----:B------:R-:W-:Y:S01]  /*15e20*/  IMAD R28, R28, UR12, RZ ;  /* 0x0000000c1c1c7c24 */ /* 0x000fe2000f8e02ff */
[----:B------:R-:W-:Y:S01]  /*15e30*/  IADD3 R43, P3, PT, R15, 0x7, RZ ;  /* 0x000000070f2b7810 */ /* 0x000fe20007f7e0ff */
[----:B------:R-:W-:Y:S01]  /*15e40*/  IMAD R45, R33, R24, RZ ;  /* 0x00000018212d7224 */ /* 0x000fe200078e02ff */
[C---:B------:R-:W-:Y:S01]  /*15e50*/  SHF.L.U32 R41, R42.reuse, 0x1, RZ ;  /* 0x000000012a297819 */ /* 0x040fe200000006ff */
[C---:B------:R-:W-:Y:S01]  /*15e60*/  IMAD R33, R29.reuse, UR13, R28 ;  /* 0x0000000d1d217c24 */ /* 0x040fe2000f8e021c */
[----:B------:R-:W-:Y:S01]  /*15e70*/  SHF.L.U64.HI R42, R42, 0x1, R27 ;  /* 0x000000012a2a7819 */ /* 0x000fe2000001021b */
[----:B------:R-:W-:Y:S01]  /*15e80*/  IMAD.WIDE.U32 R28, R29, UR12, R18 ;  /* 0x0000000c1d1c7c25 */ /* 0x000fe2000f8e0012 */
[----:B------:R-:W0:Y:S03]  /*15e90*/  LDC.64 R26, c[0x0][0x608] ;  /* 0x00018200ff1a7b82 */ /* 0x000e260000000a00 */
[----:B------:R-:W-:Y:S01]  /*15ea0*/  IMAD R30, R30, UR12, RZ ;  /* 0x0000000c1e1e7c24 */ /* 0x000fe2000f8e02ff */
[----:B------:R-:W-:Y:S01]  /*15eb0*/  IADD3 R51, PT, PT, R29, R33, RZ ;  /* 0x000000211d337210 */ /* 0x000fe20007ffe0ff */
[----:B------:R-:W-:Y:S01]  /*15ec0*/  IMAD.X R44, RZ, RZ, R16, P3 ;  /* 0x000000ffff2c7224 */ /* 0x000fe200018e0610 */
[----:B------:R-:W-:Y:S01]  /*15ed0*/  IADD3 R33, P3, PT, RZ, -R43, RZ ;  /* 0x8000002bff217210 */ /* 0x000fe20007f7e0ff */
[----:B------:R-:W-:-:S02]  /*15ee0*/  IMAD R53, R31, UR13, R30 ;  /* 0x0000000d1f357c24 */ /* 0x000fc4000f8e021e */
[----:B------:R-:W-:Y:S01]  /*15ef0*/  IMAD.WIDE.U32 R30, R31, UR12, R18 ;  /* 0x0000000c1f1e7c25 */ /* 0x000fe2000f8e0012 */
[----:B------:R-:W-:-:S03]  /*15f00*/  IADD3.X R32, PT, PT, RZ, ~R44, RZ, P3, !PT ;  /* 0x8000002cff207210 */ /* 0x000fc60001ffe4ff */
[C---:B------:R-:W-:Y:S01]  /*15f10*/  IMAD R45, R46.reuse, R25, R45 ;  /* 0x000000192e2d7224 */ /* 0x040fe200078e022d */
[----:B------:R-:W-:Y:S01]  /*15f20*/  IADD3 R53, PT, PT, R31, R53, RZ ;  /* 0x000000351f357210 */ /* 0x000fe20007ffe0ff */
[----:B------:R-:W-:-:S04]  /*15f30*/  IMAD.WIDE.U32 R46, R46, R24, RZ ;  /* 0x000000182e2e7225 */ /* 0x000fc800078e00ff */
[----:B------:R-:W-:Y:S02]  /*15f40*/  IMAD.IADD R29, R47, 0x1, R45 ;  /* 0x000000012f1d7824 */ /* 0x000fe400078e022d */
[----:B------:R-:W-:Y:S02]  /*15f50*/  IMAD R32, R32, UR12, RZ ;  /* 0x0000000c20207c24 */ /* 0x000fe4000f8e02ff */
[-C--:B------:R-:W-:Y:S02]  /*15f60*/  IMAD R51, R51, R24.reuse, RZ ;  /* 0x0000001833337224 */ /* 0x080fe400078e02ff */
[C---:B------:R-:W-:Y:S01]  /*15f70*/  IMAD.SHL.U32 R45, R46.reuse, 0x2, RZ ;  /* 0x000000022e2d7824 */ /* 0x040fe200078e00ff */
[----:B------:R-:W-:Y:S01]  /*15f80*/  SHF.L.U64.HI R46, R46, 0x1, R29 ;  /* 0x000000012e2e7819 */ /* 0x000fe2000001021d */
[----:B------:R-:W-:Y:S02]  /*15f90*/  IMAD R53, R53, R24, RZ ;  /* 0x0000001835357224 */ /* 0x000fe400078e02ff */
[----:B------:R-:W-:-:S02]  /*15fa0*/  IMAD R47, R33, UR13, R32 ;  /* 0x0000000d212f7c24 */ /* 0x000fc4000f8e0220 */
[----:B------:R-:W-:Y:S02]  /*15fb0*/  IMAD R51, R28, R25, R51 ;  /* 0x000000191c337224 */ /* 0x000fe400078e0233 */
[----:B------:R-:W-:-:S04]  /*15fc0*/  IMAD.WIDE.U32 R32, R33, UR12, R18 ;  /* 0x0000000c21207c25 */ /* 0x000fc8000f8e0012 */
[----:B------:R-:W-:Y:S01]  /*15fd0*/  IMAD.WIDE.U32 R28, R28, R24, RZ ;  /* 0x000000181c1c7225 */ /* 0x000fe200078e00ff */
[----:B------:R-:W-:-:S03]  /*15fe0*/  IADD3 R33, PT, PT, R33, R47, RZ ;  /* 0x0000002f21217210 */ /* 0x000fc60007ffe0ff */
[C---:B------:R-:W-:Y:S02]  /*15ff0*/  IMAD R53, R30.reuse, R25, R53 ;  /* 0x000000191e357224 */ /* 0x040fe400078e0235 */
[----:B------:R-:W-:-:S04]  /*16000*/  IMAD.WIDE.U32 R30, R30, R24, RZ ;  /* 0x000000181e1e7225 */ /* 0x000fc800078e00ff */
[----:B------:R-:W-:Y:S01]  /*16010*/  IMAD.IADD R51, R29, 0x1, R51 ;  /* 0x000000011d337824 */ /* 0x000fe200078e0233 */
[C---:B------:R-:W-:Y:S01]  /*16020*/  SHF.L.U32 R29, R28.reuse, 0x1, RZ ;  /* 0x000000011c1d7819 */ /* 0x040fe200000006ff */
[----:B------:R-:W-:Y:S02]  /*16030*/  IMAD.IADD R31, R31, 0x1, R53 ;  /* 0x000000011f1f7824 */ /* 0x000fe400078e0235 */
[----:B------:R-:W-:Y:S01]  /*16040*/  IMAD R33, R33, R24, RZ ;  /* 0x0000001821217224 */ /* 0x000fe200078e02ff */
[----:B------:R-:W-:Y:S01]  /*16050*/  SHF.L.U64.HI R28, R28, 0x1, R51 ;  /* 0x000000011c1c7819 */ /* 0x000fe20000010233 */
[C---:B------:R-:W-:Y:S01]  /*16060*/  IMAD R51, R15.reuse, UR13, R50 ;  /* 0x0000000d0f337c24 */ /* 0x040fe2000f8e0232 */
[C---:B------:R-:W-:Y:S01]  /*16070*/  SHF.L.U64.HI R31, R30.reuse, 0x1, R31 ;  /* 0x000000011e1f7819 */ /* 0x040fe2000001021f */
[----:B0-----:R-:W-:Y:S01]  /*16080*/  IMAD.WIDE.U32 R26, R15, UR12, R26 ;  /* 0x0000000c0f1a7c25 */ /* 0x001fe2000f8e001a */
[----:B------:R-:W0:Y:S03]  /*16090*/  LDCU.64 UR12, c[0x0][0x5f0] ;  /* 0x0000be00ff0c77ac */ /* 0x000e260008000a00 */
[----:B------:R-:W-:Y:S01]  /*160a0*/  IMAD.SHL.U32 R47, R30, 0x2, RZ ;  /* 0x000000021e2f7824 */ /* 0x000fe200078e00ff */
[----:B------:R-:W-:Y:S01]  /*160b0*/  IADD3 R51, PT, PT, R27, R51, RZ ;  /* 0x000000331b337210 */ /* 0x000fe20007ffe0ff */
[----:B------:R-:W-:Y:S01]  /*160c0*/  IMAD R30, R49, UR6, RZ ;  /* 0x00000006311e7c24 */ /* 0x000fe2000f8e02ff */
[----:B------:R-:W-:Y:S01]  /*160d0*/  IADD3 R26, P3, PT, R18, -R26, RZ ;  /* 0x8000001a121a7210 */ /* 0x000fe20007f7e0ff */
[----:B------:R-:W-:-:S02]  /*160e0*/  IMAD R55, R32, R25, R33 ;  /* 0x0000001920377224 */ /* 0x000fc400078e0221 */
[----:B------:R-:W-:-:S04]  /*160f0*/  IMAD.WIDE.U32 R32, R32, R24, RZ ;  /* 0x0000001820207225 */ /* 0x000fc800078e00ff */
[----:B------:R-:W-:Y:S02]  /*16100*/  IMAD R27, R48, UR6, RZ ;  /* 0x00000006301b7c24 */ /* 0x000fe4000f8e02ff */
[C---:B------:R-:W-:Y:S02]  /*16110*/  IMAD R53, R9.reuse, UR7, R30 ;  /* 0x0000000709357c24 */ /* 0x040fe4000f8e021e */
[----:B------:R-:W-:-:S04]  /*16120*/  IMAD.WIDE.U32 R48, R9, UR6, RZ ;  /* 0x0000000609307c25 */ /* 0x000fc8000f8e00ff */
[----:B------:R-:W-:Y:S02]  /*16130*/  IMAD.IADD R9, R33, 0x1, R55 ;  /* 0x0000000121097824 */ /* 0x000fe400078e0237 */
[C---:B------:R-:W-:Y:S02]  /*16140*/  IMAD R33, R17.reuse, UR7, R34 ;  /* 0x0000000711217c24 */ /* 0x040fe4000f8e0222 */
[----:B------:R-:W-:Y:S01]  /*16150*/  IMAD.WIDE.U32 R54, R17, UR6, RZ ;  /* 0x0000000611367c25 */ /* 0x000fe2000f8e00ff */
[----:B------:R-:W-:-:S03]  /*16160*/  SHF.L.U64.HI R9, R32, 0x1, R9 ;  /* 0x0000000120097819 */ /* 0x000fc60000010209 */
[----:B------:R-:W-:Y:S01]  /*16170*/  IMAD.X R51, R19, 0x1, ~R51, P3 ;  /* 0x0000000113337824 */ /* 0x000fe200018e0e33 */
[----:B------:R-:W-:Y:S01]  /*16180*/  IADD3 R33, PT, PT, R55, R33, RZ ;  /* 0x0000002137217210 */ /* 0x000fe20007ffe0ff */
[----:B------:R-:W-:Y:S01]  /*16190*/  IMAD R27, R12, UR7, R27 ;  /* 0x000000070c1b7c24 */ /* 0x000fe2000f8e021b */
[----:B------:R-:W-:Y:S01]  /*161a0*/  LEA R45, P5, R54, R45, 0x1 ;  /* 0x0000002d362d7211 */ /* 0x000fe200078a08ff */
[----:B------:R-:W-:Y:S01]  /*161b0*/  IMAD.WIDE.U32 R56, R12, UR6, RZ ;  /* 0x000000060c387c25 */ /* 0x000fe2000f8e00ff */
[----:B------:R-:W-:Y:S02]  /*161c0*/  SHF.L.U32 R12, R32, 0x1, RZ ;  /* 0x00000001200c7819 */ /* 0x000fe400000006ff */
[----:B------:R-:W-:Y:S01]  /*161d0*/  LEA.HI.X R46, R54, R46, R33, 0x1, P5 ;  /* 0x0000002e362e7211 */ /* 0x000fe200028f0c21 */
[----:B------:R-:W-:Y:S01]  /*161e0*/  IMAD R51, R51, R24, RZ ;  /* 0x0000001833337224 */ /* 0x000fe200078e02ff */
[----:B------:R-:W-:Y:S01]  /*161f0*/  IADD3 R27, PT, PT, R57, R27, RZ ;  /* 0x0000001b391b7210 */ /* 0x000fe20007ffe0ff */
[----:B------:R-:W-:Y:S01]  /*16200*/  IMAD R33, R40, UR6, RZ ;  /* 0x0000000628217c24 */ /* 0x000fe2000f8e02ff */
[----:B------:R-:W-:Y:S01]  /*16210*/  LEA R41, P4, R56, R41, 0x1 ;  /* 0x0000002938297211 */ /* 0x000fe200078808ff */
[----:B------:R-:W-:Y:S01]  /*16220*/  IMAD R51, R26, R25, R51 ;  /* 0x000000191a337224 */ /* 0x000fe200078e0233 */
[----:B------:R-:W-:Y:S01]  /*16230*/  LEA R17, P3, R48, R36, 0x1 ;  /* 0x0000002430117211 */ /* 0x000fe200078608ff */
[----:B------:R-:W-:Y:S01]  /*16240*/  IMAD R30, R39, UR6, RZ ;  /* 0x00000006271e7c24 */ /* 0x000fe2000f8e02ff */
[----:B------:R-:W-:Y:S01]  /*16250*/  LEA.HI.X R42, R56, R42, R27, 0x1, P4 ;  /* 0x0000002a382a7211 */ /* 0x000fe200020f0c1b */
[----:B------:R-:W-:-:S04]  /*16260*/  IMAD.WIDE.U32 R24, R26, R24, RZ ;  /* 0x000000181a187225 */ /* 0x000fc800078e00ff */
[----:B------:R-:W-:Y:S02]  /*16270*/  IMAD.IADD R53, R49, 0x1, R53 ;  /* 0x0000000131357824 */ /* 0x000fe400078e0235 */
[----:B------:R-:W-:Y:S02]  /*16280*/  IMAD R44, R44, UR6, RZ ;  /* 0x000000062c2c7c24 */ /* 0x000fe4000f8e02ff */
[----:B------:R-:W-:Y:S01]  /*16290*/  IMAD R59, R38, UR7, R33 ;  /* 0x00000007263b7c24 */ /* 0x000fe2000f8e0221 */
[----:B------:R-:W-:Y:S01]  /*162a0*/  LEA.HI.X R37, R48, R37, R53, 0x1, P3 ;  /* 0x0000002530257211 */ /* 0x000fe200018f0c35 */
[C---:B------:R-:W-:Y:S01]  /*162b0*/  IMAD R49, R35.reuse, UR7, R30 ;  /* 0x0000000723317c24 */ /* 0x040fe2000f8e021e */
[----:B------:R-:W-:Y:S01]  /*162c0*/  SHF.L.U32 R30, R24, 0x1, RZ ;  /* 0x00000001181e7819 */ /* 0x000fe200000006ff */
[----:B------:R-:W-:-:S04]  /*162d0*/  IMAD.WIDE.U32 R26, R35, UR6, RZ ;  /* 0x00000006231a7c25 */ /* 0x000fc8000f8e00ff */
[----:B------:R-:W-:Y:S01]  /*162e0*/  IMAD.WIDE.U32 R38, R38, UR6, RZ ;  /* 0x0000000626267c25 */ /* 0x000fe2000f8e00ff */
[----:B------:R-:W-:-:S03]  /*162f0*/  LEA R29, P3, R26, R29, 0x1 ;  /* 0x0000001d1a1d7211 */ /* 0x000fc600078608ff */
[----:B------:R-:W-:Y:S01]  /*16300*/  IMAD.IADD R25, R25, 0x1, R51 ;  /* 0x0000000119197824 */ /* 0x000fe200078e0233 */
[----:B------:R-:W-:Y:S01]  /*16310*/  IADD3 R59, PT, PT, R39, R59, RZ ;  /* 0x0000003b273b7210 */ /* 0x000fe20007ffe0ff */
[C---:B------:R-:W-:Y:S01]  /*16320*/  IMAD.WIDE.U32 R32, R43.reuse, UR6, RZ ;  /* 0x000000062b207c25 */ /* 0x040fe2000f8e00ff */
[----:B------:R-:W-:Y:S01]  /*16330*/  USHF.L.U64.HI UR6, UR6, 0x4, UR7 ;  /* 0x0000000406067899 */ /* 0x000fe20008010207 */
[----:B------:R-:W-:Y:S02]  /*16340*/  LEA R35, P4, R38, R47, 0x1 ;  /* 0x0000002f26237211 */ /* 0x000fe400078808ff */
[----:B------:R-:W-:Y:S01]  /*16350*/  IMAD R57, R43, UR7, R44 ;  /* 0x000000072b397c24 */ /* 0x000fe2000f8e022c */
[----:B------:R-:W-:Y:S01]  /*16360*/  SHF.L.U64.HI R24, R24, 0x1, R25 ;  /* 0x0000000118187819 */ /* 0x000fe20000010219 */
[----:B------:R-:W-:Y:S01]  /*16370*/  IMAD.IADD R43, R27, 0x1, R49 ;  /* 0x000000011b2b7824 */ /* 0x000fe200078e0231 */
[----:B------:R-:W-:Y:S01]  /*16380*/  LEA R27, P1, R11, R30, 0x1 ;  /* 0x0000001e0b1b7211 */ /* 0x000fe200078208ff */
[----:B------:R-:W-:Y:S01]  /*16390*/  IMAD.IADD R57, R33, 0x1, R57 ;  /* 0x0000000121397824 */ /* 0x000fe200078e0239 */
[----:B------:R-:W-:-:S02]  /*163a0*/  IADD3.X R13, PT, PT, ~R13, UR6, RZ, P2, !PT ;  /* 0x000000060d0d7c10 */ /* 0x000fc400097fe5ff */
[C---:B------:R-:W-:Y:S02]  /*163b0*/  IADD3 R33, P2, PT, R14.reuse, R17, RZ ;  /* 0x000000110e217210 */ /* 0x040fe40007f5e0ff */
[----:B------:R-:W-:Y:S01]  /*163c0*/  LEA.HI.X R24, R11, R24, R8, 0x1, P1 ;  /* 0x000000180b187211 */ /* 0x000fe200008f0c08 */
[----:B0-----:R-:W-:Y:S01]  /*163d0*/  IMAD.U32 R8, RZ, RZ, UR13 ;  /* 0x0000000dff087e24 */ /* 0x001fe2000f8e00ff */
[----:B------:R-:W-:Y:S02]  /*163e0*/  IADD3 R17, P6, PT, R14, R27, RZ ;  /* 0x0000001b0e117210 */ /* 0x000fe40007fde0ff */
[----:B------:R-:W-:Y:S02]  /*163f0*/  LEA R25, P5, R32, R12, 0x1 ;  /* 0x0000000c20197211 */ /* 0x000fe400078a08ff */
[----:B------:R-:W-:Y:S01]  /*16400*/  LEA.HI.X R59, R38, R31, R59, 0x1, P4 ;  /* 0x0000001f263b7211 */ /* 0x000fe200020f0c3b */
[----:B------:R-:W-:Y:S01]  /*16410*/  IMAD.X R39, RZ, RZ, R24, P6 ;  /* 0x000000ffff277224 */ /* 0x000fe200030e0618 */
[----:B------:R-:W-:-:S02]  /*16420*/  LEA.HI.X R28, R26, R28, R43, 0x1, P3 ;  /* 0x0000001c1a1c7211 */ /* 0x000fc400018f0c2b */
[----:B------:R-:W-:Y:S02]  /*16430*/  LEA.HI.X R57, R32, R9, R57, 0x1, P5 ;  /* 0x0000000920397211 */ /* 0x000fe400028f0c39 */
[C---:B------:R-:W-:Y:S02]  /*16440*/  IADD3 R31, P1, PT, R14.reuse, R21, RZ ;  /* 0x000000150e1f7210 */ /* 0x040fe40007f3e0ff */
[C---:B------:R-:W-:Y:S02]  /*16450*/  IADD3 R45, P4, PT, R14.reuse, R45, RZ ;  /* 0x0000002d0e2d7210 */ /* 0x040fe40007f9e0ff */
[C---:B------:R-:W-:Y:S01]  /*16460*/  IADD3 R35, P6, PT, R14.reuse, R35, RZ ;  /* 0x000000230e237210 */ /* 0x040fe20007fde0ff */
[----:B------:R-:W-:Y:S01]  /*16470*/  IMAD.X R49, RZ, RZ, R20, P1 ;  /* 0x000000ffff317224 */ /* 0x000fe200008e0614 */
[----:B------:R-:W-:Y:S01]  /*16480*/  IADD3.X R47, PT, PT, RZ, R37, RZ, P2, !PT ;  /* 0x00000025ff2f7210 */ /* 0x000fe200017fe4ff */
[----:B------:R-:W-:Y:S01]  /*16490*/  IMAD.X R53, RZ, RZ, R46, P4 ;  /* 0x000000ffff357224 */ /* 0x000fe200020e062e */
[C---:B------:R-:W-:Y:S01]  /*164a0*/  IADD3 R41, P3, PT, R14.reuse, R41, RZ ;  /* 0x000000290e297210 */ /* 0x040fe20007f7e0ff */
[----:B------:R-:W-:Y:S01]  /*164b0*/  IMAD.X R59, RZ, RZ, R59, P6 ;  /* 0x000000ffff3b7224 */ /* 0x000fe200030e063b */
[----:B------:R-:W-:-:S02]  /*164c0*/  IADD3 R43, P5, PT, R14, R29, RZ ;  /* 0x0000001d0e2b7210 */ /* 0x000fc40007fbe0ff */
[----:B------:R-:W-:Y:S02]  /*164d0*/  IADD3 R37, P2, PT, R14, R25, RZ ;  /* 0x000000190e257210 */ /* 0x000fe40007f5e0ff */
[----:B------:R-:W-:Y:S02]  /*164e0*/  MOV R12, UR12 ;  /* 0x0000000c000c7c02 */ /* 0x000fe40008000f00 */
[----:B------:R-:W-:Y:S02]  /*164f0*/  MOV R30, R10 ;  /* 0x0000000a001e7202 */ /* 0x000fe40000000f00 */
[----:B------:R-:W-:Y:S02]  /*16500*/  LOP3.LUT R9, R6, 0xfffffff8, RZ, 0xc0, !PT ;  /* 0xfffffff806097812 */ /* 0x000fe400078ec0ff */
[----:B------:R-:W-:Y:S02]  /*16510*/  IADD3.X R51, PT, PT, RZ, R42, RZ, P3, !PT ;  /* 0x0000002aff337210 */ /* 0x000fe40001ffe4ff */
[----:B------:R-:W-:-:S02]  /*16520*/  IADD3.X R55, PT, PT, RZ, R28, RZ, P5, !PT ;  /* 0x0000001cff377210 */ /* 0x000fc40002ffe4ff */
[----:B------:R-:W-:-:S07]  /*16530*/  IADD3.X R57, PT, PT, RZ, R57, RZ, P2, !PT ;  /* 0x00000039ff397210 */ /* 0x000fce00017fe4ff */
.L_x_166:
        /* <DEDUP_REMOVED lines=66> */
.L_x_165:
[----:B------:R-:W-:Y:S05]  /*16960*/  BSYNC.RECONVERGENT B2 ;  /* 0x0000000000027941 */ /* 0x000fea0003800200 */
.L_x_164:
        /* <DEDUP_REMOVED lines=9> */
[----:B0-----:R-:W-:-:S05]  /*16a00*/  IADD3 R14, P2, PT, R14, UR6, RZ ;  /* 0x000000060e0e7c10 */ /* 0x001fca000ff5e0ff */
[----:B------:R-:W-:Y:S01]  /*16a10*/  IMAD.X R3, RZ, RZ, UR7, P2 ;  /* 0x00000007ff037e24 */ /* 0x000fe200090e06ff */
[----:B------:R-:W-:Y:S07]  /*16a20*/  @!P1 BRA `(.L_x_170) ;  /* 0x00000004003c9947 */ /* 0x000fee0003800000 */
[----:B------:R-:W0:Y:S01]  /*16a30*/  LDCU.64 UR6, c[0x0][0x608] ;  /* 0x0000c100ff0677ac */ /* 0x000e220008000a00 */
[----:B------:R-:W-:Y:S01]  /*16a40*/  IADD3 R21, P1, PT, RZ, -R15, RZ ;  /* 0x8000000fff157210 */ /* 0x000fe20007f3e0ff */
[----:B------:R-:W1:Y:S01]  /*16a50*/  LDC.64 R8, c[0x0][0x608] ;  /* 0x00018200ff087b82 */ /* 0x000e620000000a00 */
[----:B------:R-:W2:Y:S02]  /*16a60*/  LDCU.64 UR12, c[0x0][0x618] ;  /* 0x0000c300ff0c77ac */ /* 0x000ea40008000a00 */
[----:B------:R-:W-:Y:S01]  /*16a70*/  IADD3.X R7, PT, PT, RZ, ~R16, RZ, P1, !PT ;  /* 0x80000010ff077210 */ /* 0x000fe20000ffe4ff */
[----:B------:R-:W3:Y:S04]  /*16a80*/  LDCU.64 UR14, c[0x0][0x620] ;  /* 0x0000c400ff0e77ac */ /* 0x000ee80008000a00 */
        /* <DEDUP_REMOVED lines=14> */
[----:B------:R-:W-:Y:S01]  /*16b70*/  LEA R20, P1, R12, R14, 0x1 ;  /* 0x0000000e0c147211 */ /* 0x000fe200078208ff */
[----:B-1----:R-:W-:Y:S01]  /*16b80*/  IMAD.WIDE.U32 R8, R15, UR6, R8 ;  /* 0x000000060f087c25 */ /* 0x002fe2000f8e0008 */
[----:B------:R-:W-:Y:S02]  /*16b90*/  IADD3.X R11, PT, PT, R11, UR13, RZ, P3, !PT ;  /* 0x0000000d0b0b7c10 */ /* 0x000fe40009ffe4ff */
[----:B------:R-:W-:Y:S01]  /*16ba0*/  IADD3 R7, PT, PT, R7, R13, RZ ;  /* 0x0000000d07077210 */ /* 0x000fe20007ffe0ff */
[----:B------:R-:W-:Y:S01]  /*16bb0*/  IMAD.IADD R29, R9, 0x1, R21 ;  /* 0x00000001091d7824 */ /* 0x000fe200078e0215 */
[----:B------:R-:W-:Y:S02]  /*16bc0*/  IADD3 R25, P2, PT, R18, -R8, RZ ;  /* 0x8000000812197210 */ /* 0x000fe40007f5e0ff */
[----:B------:R-:W-:-:S03]  /*16bd0*/  LEA.HI.X R21, R12, R3, R7, 0x1, P1 ;  /* 0x000000030c157211 */ /* 0x000fc600008f0c07 */
[----:B------:R-:W-:Y:S02]  /*16be0*/  IMAD.X R9, R19, 0x1, ~R29, P2 ;  /* 0x0000000113097824 */ /* 0x000fe400010e0e1d */
[----:B------:R0:W2:Y:S02]  /*16bf0*/  LDG.E.U16 R7, desc[UR8][R20.64] ;  /* 0x0000000814077981 */ /* 0x0000a4000c1e1500 */
[----:B------:R-:W-:-:S04]  /*16c00*/  IMAD R12, R9, UR14, RZ ;  /* 0x0000000e090c7c24 */ /* 0x000fc8000f8e02ff */
[C---:B------:R-:W-:Y:S02]  /*16c10*/  IMAD R9, R25.reuse, UR15, R12 ;  /* 0x0000000f19097c24 */ /* 0x040fe4000f8e020c */
[----:B------:R-:W-:Y:S01]  /*16c20*/  IMAD.WIDE.U32 R12, R25, UR14, R10 ;  /* 0x0000000e190c7c25 */ /* 0x000fe2000f8e000a */
[----:B------:R-:W-:-:S04]  /*16c30*/  IADD3 R27, P2, PT, R8, UR6, RZ ;  /* 0x00000006081b7c10 */ /* 0x000fc8000ff5e0ff */
[----:B------:R-:W-:Y:S02]  /*16c40*/  IADD3 R8, PT, PT, R9, R13, RZ ;  /* 0x0000000d09087210 */ /* 0x000fe40007ffe0ff */
[----:B------:R-:W-:Y:S02]  /*16c50*/  LEA R24, P1, R12, R14, 0x1 ;  /* 0x0000000e0c187211 */ /* 0x000fe400078208ff */
[----:B------:R-:W-:Y:S02]  /*16c60*/  IADD3 R13, P3, PT, R18, -R27, RZ ;  /* 0x8000001b120d7210 */ /* 0x000fe40007f7e0ff */
[----:B------:R-:W-:Y:S02]  /*16c70*/  LEA.HI.X R25, R12, R3, R8, 0x1, P1 ;  /* 0x000000030c197211 */ /* 0x000fe400008f0c08 */
[----:B------:R-:W-:Y:S02]  /*16c80*/  IADD3.X R29, PT, PT, R29, UR7, RZ, P2, !PT ;  /* 0x000000071d1d7c10 */ /* 0x000fe400097fe4ff */
[----:B------:R-:W-:Y:S01]  /*16c90*/  IADD3 R8, P1, PT, R10, UR12, RZ ;  /* 0x0000000c0a087c10 */ /* 0x000fe2000ff3e0ff */
[----:B------:R-:W3:Y:S02]  /*16ca0*/  LDG.E.U16 R24, desc[UR8][R24.64] ;  /* 0x0000000818187981 */ /* 0x000ee4000c1e1500 */
[----:B------:R-:W-:Y:S01]  /*16cb0*/  IMAD.X R10, R19, 0x1, ~R29, P3 ;  /* 0x00000001130a7824 */ /* 0x000fe200018e0e1d */
[----:B------:R-:W-:-:S03]  /*16cc0*/  IADD3.X R9, PT, PT, R11, UR13, RZ, P1, !PT ;  /* 0x0000000d0b097c10 */ /* 0x000fc60008ffe4ff */
[----:B------:R-:W-:-:S04]  /*16cd0*/  IMAD R10, R10, UR14, RZ ;  /* 0x0000000e0a0a7c24 */ /* 0x000fc8000f8e02ff */
[C---:B0-----:R-:W-:Y:S02]  /*16ce0*/  IMAD R21, R13.reuse, UR15, R10 ;  /* 0x0000000f0d157c24 */ /* 0x041fe4000f8e020a */
[----:B------:R-:W-:-:S05]  /*16cf0*/  IMAD.WIDE.U32 R10, R13, UR14, R8 ;  /* 0x0000000e0d0a7c25 */ /* 0x000fca000f8e0008 */
[----:B------:R-:W-:Y:S02]  /*16d00*/  IADD3 R11, PT, PT, R11, R21, RZ ;  /* 0x000000150b0b7210 */ /* 0x000fe40007ffe0ff */
        /* <DEDUP_REMOVED lines=10> */
[----:B------:R-:W-:-:S03]  /*16db0*/  LEA R10, P1, R8, R14, 0x1 ;  /* 0x0000000e080a7211 */ /* 0x000fc600078208ff */
[----:B------:R-:W-:-:S05]  /*16dc0*/  IMAD.IADD R9, R9, 0x1, R21 ;  /* 0x0000000109097824 */ /* 0x000fca00078e0215 */
[----:B------:R-:W-:-:S05]  /*16dd0*/  LEA.HI.X R11, R8, R3, R9, 0x1, P1 ;  /* 0x00000003080b7211 */ /* 0x000fca00008f0c09 */
        /* <DEDUP_REMOVED lines=10> */
[----:B------:R-:W0:Y:S02]  /*16e80*/  F2F.BF16.F32 R7, R7 ;  /* 0x0000000700077304 */ /* 0x000e240000202000 */
[----:B0-----:R-:W-:Y:S01]  /*16e90*/  IMAD.U32 R8, R7, 0x10000, RZ ;  /* 0x0001000007087824 */ /* 0x001fe200078e00ff */
[----:B----4-:R-:W-:-:S05]  /*16ea0*/  SHF.L.U32 R9, R12, 0x10, RZ ;  /* 0x000000100c097819 */ /* 0x010fca00000006ff */
[----:B------:R-:W-:-:S06]  /*16eb0*/  FADD.FTZ R8, R8, R9 ;  /* 0x0000000908087221 */ /* 0x000fcc0000010000 */
[----:B------:R-:W0:Y:S02]  /*16ec0*/  F2F.BF16.F32 R8, R8 ;  /* 0x0000000800087304 */ /* 0x000e240000202000 */
[----:B0-----:R-:W-:Y:S01]  /*16ed0*/  IMAD.U32 R9, R8, 0x10000, RZ ;  /* 0x0001000008097824 */ /* 0x001fe200078e00ff */
[----:B------:R-:W-:-:S05]  /*16ee0*/  SHF.L.U32 R10, R10, 0x10, RZ ;  /* 0x000000100a0a7819 */ /* 0x000fca00000006ff */
[----:B------:R-:W-:-:S05]  /*16ef0*/  FADD.FTZ R9, R9, R10 ;  /* 0x0000000a09097221 */ /* 0x000fca0000010000 */
[----:B------:R-:W-:-:S04]  /*16f00*/  F2FP.BF16.F32.PACK_AB R9, RZ, R9 ;  /* 0x00000009ff09723e */ /* 0x000fc800000010ff */
[----:B------:R-:W-:-:S07]  /*16f10*/  PRMT R4, R9, 0x7610, R4 ;  /* 0x0000761009047816 */ /* 0x000fce0000000004 */
.L_x_170:
[----:B------:R-:W-:Y:S05]  /*16f20*/  BSYNC.RECONVERGENT B3 ;  /* 0x0000000000037941 */ /* 0x000fea0003800200 */
.L_x_169:
        /* <DEDUP_REMOVED lines=13> */
[----:B------:R-:W3:Y:S03]  /*17000*/  LDCU.64 UR14, c[0x0][0x620] ;  /* 0x0000c400ff0e77ac */ /* 0x000ee60008000a00 */
[----:B0-----:R-:W-:-:S02]  /*17010*/  IMAD R6, R6, UR6, RZ ;  /* 0x0000000606067c24 */ /* 0x001fc4000f8e02ff */
[----:B------:R-:W-:Y:S02]  /*17020*/  IMAD R20, R16, UR6, RZ ;  /* 0x0000000610147c24 */ /* 0x000fe4000f8e02ff */
        /* <DEDUP_REMOVED lines=11> */
[----:B-1----:R-:W-:Y:S01]  /*170e0*/  IMAD.WIDE.U32 R12, R15, UR6, R12 ;  /* 0x000000060f0c7c25 */ /* 0x002fe2000f8e000c */
[C---:B------:R-:W-:Y:S02]  /*170f0*/  LEA R6, P1, R10.reuse, R14, 0x1 ;  /* 0x0000000e0a067211 */ /* 0x040fe400078208ff */
[----:B------:R-:W-:Y:S01]  /*17100*/  IADD3 R7, PT, PT, R7, R11, RZ ;  /* 0x0000000b07077210 */ /* 0x000fe20007ffe0ff */
[----:B------:R-:W-:Y:S01]  /*17110*/  IMAD R11, R15, UR7, R20 ;  /* 0x000000070f0b7c24 */ /* 0x000fe2000f8e0214 */
[----:B------:R-:W-:Y:S02]  /*17120*/  IADD3.X R9, PT, PT, R9, UR13, RZ, P2, !PT ;  /* 0x0000000d09097c10 */ /* 0x000fe400097fe4ff */
[----:B------:R-:W-:Y:S01]  /*17130*/  LEA.HI.X R7, R10, R3, R7, 0x1, P1 ;  /* 0x000000030a077211 */ /* 0x000fe200008f0c07 */
[----:B------:R-:W-:Y:S01]  /*17140*/  IMAD.IADD R11, R13, 0x1, R11 ;  /* 0x000000010d0b7824 */ /* 0x000fe200078e020b */
[----:B------:R-:W-:-:S03]  /*17150*/  IADD3 R17, P1, PT, R18, -R12, RZ ;  /* 0x8000000c12117210 */ /* 0x000fc60007f3e0ff */
[----:B------:R-:W2:Y:S01]  /*17160*/  LDG.E.U16 R6, desc[UR8][R6.64] ;  /* 0x0000000806067981 */ /* 0x000ea2000c1e1500 */
[----:B------:R-:W-:Y:S01]  /*17170*/  IADD3.X R11, PT, PT, R19, ~R11, RZ, P1, !PT ;  /* 0x8000000b130b7210 */ /* 0x000fe20000ffe4ff */
[----:B------:R-:W-:-:S04]  /*17180*/  IMAD.WIDE.U32 R8, R17, UR14, R8 ;  /* 0x0000000e11087c25 */ /* 0x000fc8000f8e0008 */
[----:B------:R-:W-:-:S04]  /*17190*/  IMAD R10, R11, UR14, RZ ;  /* 0x0000000e0b0a7c24 */ /* 0x000fc8000f8e02ff */
[----:B------:R-:W-:Y:S01]  /*171a0*/  IMAD R17, R17, UR15, R10 ;  /* 0x0000000f11117c24 */ /* 0x000fe2000f8e020a */
[----:B------:R-:W-:-:S03]  /*171b0*/  LEA R10, P1, R8, R14, 0x1 ;  /* 0x0000000e080a7211 */ /* 0x000fc600078208ff */
[----:B------:R-:W-:-:S05]  /*171c0*/  IMAD.IADD R17, R17, 0x1, R9 ;  /* 0x0000000111117824 */ /* 0x000fca00078e0209 */
[----:B------:R-:W-:-:S05]  /*171d0*/  LEA.HI.X R11, R8, R3, R17, 0x1, P1 ;  /* 0x00000003080b7211 */ /* 0x000fca00008f0c11 */
[----:B------:R-:W3:Y:S01]  /*171e0*/  LDG.E.U16 R10, desc[UR8][R10.64] ;  /* 0x000000080a0a7981 */ /* 0x000ee2000c1e1500 */
        /* <DEDUP_REMOVED lines=8> */
[----:B------:R-:W-:-:S05]  /*17270*/  FADD.FTZ R4, R4, R7 ;  /* 0x0000000704047221 */ /* 0x000fca0000010000 */
[----:B------:R-:W-:-:S07]  /*17280*/  F2FP.BF16.F32.PACK_AB R4, RZ, R4 ;  /* 0x00000004ff04723e */ /* 0x000fce00000010ff */
.L_x_172:
[----:B------:R-:W-:Y:S05]  /*17290*/  BSYNC.RECONVERGENT B3 ;  /* 0x0000000000037941 */ /* 0x000fea0003800200 */
.L_x_171:
        /* <DEDUP_REMOVED lines=8> */
[----:B------:R-:W-:Y:S02]  /*17320*/  IMAD R9, R9, UR7, R6 ;  /* 0x0000000709097c24 */ /* 0x000fe4000f8e0206 */
[----:B-1----:R-:W-:Y:S02]  /*17330*/  IMAD R16, R16, UR12, RZ ;  /* 0x0000000c10107c24 */ /* 0x002fe4000f8e02ff */
[----:B------:R-:W-:Y:S01]  /*17340*/  IMAD.WIDE.U32 R6, R15, UR12, RZ ;  /* 0x0000000c0f067c25 */ /* 0x000fe2000f8e00ff */
[----:B------:R-:W-:-:S03]  /*17350*/  IADD3 R8, PT, PT, R19, R9, RZ ;  /* 0x0000000913087210 */ /* 0x000fc60007ffe0ff */
[----:B------:R-:W-:Y:S02]  /*17360*/  IMAD R11, R15, UR13, R16 ;  /* 0x0000000d0f0b7c24 */ /* 0x000fe4000f8e0210 */
[----:B--2---:R-:W-:Y:S02]  /*17370*/  IMAD R9, R8, UR14, RZ ;  /* 0x0000000e08097c24 */ /* 0x004fe4000f8e02ff */
[----:B------:R-:W-:Y:S02]  /*17380*/  IMAD.IADD R7, R7, 0x1, R11 ;  /* 0x0000000107077824 */ /* 0x000fe400078e020b */
[C---:B------:R-:W-:Y:S02]  /*17390*/  IMAD R9, R18.reuse, UR15, R9 ;  /* 0x0000000f12097c24 */ /* 0x040fe4000f8e0209 */
[----:B------:R-:W-:-:S03]  /*173a0*/  IMAD.WIDE.U32 R6, R18, UR14, R6 ;  /* 0x0000000e12067c25 */ /* 0x000fc6000f8e0006 */
[----:B------:R-:W-:Y:S02]  /*173b0*/  LEA R14, P0, R6, R14, 0x1 ;  /* 0x0000000e060e7211 */ /* 0x000fe400078008ff */
[----:B------:R-:W-:-:S04]  /*173c0*/  IADD3 R7, PT, PT, R7, R9, RZ ;  /* 0x0000000907077210 */ /* 0x000fc80007ffe0ff */
[----:B------:R-:W-:-:S05]  /*173d0*/  LEA.HI.X R15, R6, R3, R7, 0x1, P0 ;  /* 0x00000003060f7211 */ /* 0x000fca00000f0c07 */
[----:B------:R-:W2:Y:S01]  /*173e0*/  LDG.E.U16 R14, desc[UR8][R14.64] ;  /* 0x000000080e0e7981 */ /* 0x000ea2000c1e1500 */
[----:B-----5:R-:W-:Y:S01]  /*173f0*/  SHF.L.U32 R4, R4, 0x10, RZ ;  /* 0x0000001004047819 */ /* 0x020fe200000006ff */
[----:B--2---:R-:W-:-:S04]  /*17400*/  IMAD.U32 R3, R14, 0x10000, RZ ;  /* 0x000100000e037824 */ /* 0x004fc800078e00ff */
[----:B------:R-:W-:-:S05]  /*17410*/  FADD.FTZ R3, R4, R3 ;  /* 0x0000000304037221 */ /* 0x000fca0000010000 */
[----:B------:R-:W-:-:S04]  /*17420*/  F2FP.BF16.F32.PACK_AB R3, RZ, R3 ;  /* 0x00000003ff03723e */ /* 0x000fc800000010ff */
[----:B------:R-:W-:-:S07]  /*17430*/  PRMT R4, R3, 0x7610, R4 ;  /* 0x0000761003047816 */ /* 0x000fce0000000004 */
.L_x_168:
[----:B------:R-:W-:Y:S05]  /*17440*/  BSYNC.RECONVERGENT B2 ;  /* 0x0000000000027941 */ /* 0x000fea0003800200 */
.L_x_167:
[----:B-----5:R0:W-:Y:S02]  /*17450*/  STG.E.U16 desc[UR8][R22.64], R4 ;  /* 0x0000000416007986 */ /* 0x0201e4000c101508 */
.L_x_163:
[----:B------:R-:W-:Y:S05]  /*17460*/  BSYNC.RECONVERGENT B1 ;  /* 0x0000000000017941 */ /* 0x000fea0003800200 */
.L_x_162:
[----:B------:R-:W-:-:S07]  /*17470*/  IADD3 R5, PT, PT, R5, 0x80, RZ ;  /* 0x0000008005057810 */ /* 0x000fce0007ffe0ff */
.L_x_154:
[----:B------:R-:W-:Y:S05]  /*17480*/  BSYNC.RECONVERGENT B0 ;  /* 0x0000000000007941 */ /* 0x000fea0003800200 */
.L_x_153:
[----:B------:R-:W1:Y:S01]  /*17490*/  LDCU UR6, c[0x0][0x380] ;  /* 0x00007000ff0677ac */ /* 0x000e620008000800 */
[----:B------:R-:W-:Y:S01]  /*174a0*/  BSSY.RECONVERGENT B0, `(.L_x_173) ;  /* 0x000037d000007945 */ /* 0x000fe20003800200 */
[----:B-1----:R-:W-:-:S13]  /*174b0*/  ISETP.GE.AND P0, PT, R5, UR6, PT ;  /* 0x0000000605007c0c */ /* 0x002fda000bf06270 */
[----:B------:R-:W-:Y:S05]  /*174c0*/  @P0 BRA `(.L_x_174) ;  /* 0x0000003400e80947 */ /* 0x000fea0003800000 */
[----:B------:R-:W1:Y:S01]  /*174d0*/  LDCU.64 UR6, c[0x0][0x390] ;  /* 0x00007200ff0677ac */ /* 0x000e620008000a00 */
[----:B0-----:R-:W-:Y:S01]  /*174e0*/  HFMA2 R4, -RZ, RZ, 0, 0 ;  /* 0x00000000ff047431 */ /* 0x001fe200000001ff */
[----:B------:R-:W-:Y:S01]  /*174f0*/  ISETP.NE.AND P0, PT, R2, RZ, PT ;  /* 0x000000ff0200720c */ /* 0x000fe20003f05270 */
[----:B------:R-:W0:Y:S01]  /*17500*/  LDCU UR12, c[0x0][0x38c] ;  /* 0x00007180ff0c77ac */ /* 0x000e220008000800 */
[----:B------:R-:W2:Y:S02]  /*17510*/  LDCU.64 UR14, c[0x0][0x4b8] ;  /* 0x00009700ff0e77ac */ /* 0x000ea40008000a00 */
[----:B-1----:R-:W-:Y:S01]  /*17520*/  IMAD.HI.U32 R6, R5, UR6, R4 ;  /* 0x0000000605067c27 */ /* 0x002fe2000f8e0004 */
[----:B------:R-:W1:Y:S04]  /*17530*/  LDCU UR6, c[0x0][0x4c0] ;  /* 0x00009800ff0677ac */ /* 0x000e680008000800 */
[----:B------:R-:W-:-:S05]  /*17540*/  SHF.R.U32.HI R7, RZ, UR7, R6 ;  /* 0x00000007ff077c19 */ /* 0x000fca0008011606 */
[----:B------:R-:W-:-:S04]  /*17550*/  IMAD.MOV R4, RZ, RZ, -R7 ;  /* 0x000000ffff047224 */ /* 0x000fc800078e0a07 */
[----:B0-----:R-:W-:-:S04]  /*17560*/  IMAD R3, R4, UR12, R5 ;  /* 0x0000000c04037c24 */ /* 0x001fc8000f8e0205 */
[C---:B--2---:R-:W-:Y:S02]  /*17570*/  IMAD R13, R3.reuse, UR14, RZ ;  /* 0x0000000e030d7c24 */ /* 0x044fe4000f8e02ff */
[C---:B------:R-:W-:Y:S02]  /*17580*/  IMAD R16, R3.reuse, UR15, RZ ;  /* 0x0000000f03107c24 */ /* 0x040fe4000f8e02ff */
[----:B-1----:R-:W-:Y:S01]  /*17590*/  IMAD R3, R3, UR6, RZ ;  /* 0x0000000603037c24 */ /* 0x002fe2000f8e02ff */
        /* <DEDUP_REMOVED lines=319> */
[----:B------:R-:W-:Y:S02]  /*18990*/  @P0 MOV R8, RZ ;  /* 0x000000ff00080202 */ /* 0x000fe40000000f00 */
        /* <DEDUP_REMOVED lines=14> */
.L_x_175:
        /* <DEDUP_REMOVED lines=23> */
[----:B0-----:R-:W-:Y:S02]  /*18bf0*/  MOV R6, RZ ;  /* 0x000000ff00067202 */ /* 0x001fe40000000f00 */
[----:B-1----:R-:W-:-:S05]  /*18c00*/  IADD3 R3, PT, PT, RZ, -R7, RZ ;  /* 0x80000007ff037210 */ /* 0x002fca0007ffe0ff */
[----:B------:R-:W-:-:S04]  /*18c10*/  IMAD R3, R3, UR6, RZ ;  /* 0x0000000603037c24 */ /* 0x000fc8000f8e02ff */
[----:B------:R-:W-:-:S06]  /*18c20*/  IMAD.HI.U32 R3, R7, R3, R6 ;  /* 0x0000000307037227 */ /* 0x000fcc00078e0006 */
[----:B------:R-:W-:-:S04]  /*18c30*/  IMAD.HI.U32 R8, R3, R10, RZ ;  /* 0x0000000a03087227 */ /* 0x000fc800078e00ff */
[----:B------:R-:W-:-:S04]  /*18c40*/  IMAD.MOV R3, RZ, RZ, -R8 ;  /* 0x000000ffff037224 */ /* 0x000fc800078e0a08 */
[----:B------:R-:W-:-:S05]  /*18c50*/  IMAD R3, R3, UR6, R10 ;  /* 0x0000000603037c24 */ /* 0x000fca000f8e020a */
[----:B------:R-:W-:-:S13]  /*18c60*/  ISETP.GE.U32.AND P0, PT, R3, UR6, PT ;  /* 0x0000000603007c0c */ /* 0x000fda000bf06070 */
[----:B------:R-:W-:Y:S02]  /*18c70*/  @P0 IADD3 R3, PT, PT, R3, -UR6, RZ ;  /* 0x8000000603030c10 */ /* 0x000fe4000fffe0ff */
[----:B------:R-:W-:Y:S02]  /*18c80*/  @P0 IADD3 R8, PT, PT, R8, 0x1, RZ ;  /* 0x0000000108080810 */ /* 0x000fe40007ffe0ff */
[----:B------:R-:W-:-:S13]  /*18c90*/  ISETP.GE.U32.AND P1, PT, R3, UR6, PT ;  /* 0x0000000603007c0c */ /* 0x000fda000bf26070 */
[----:B------:R-:W-:Y:S01]  /*18ca0*/  @P1 VIADD R8, R8, 0x1 ;  /* 0x0000000108081836 */ /* 0x000fe20000000000 */
[----:B------:R-:W-:Y:S01]  /*18cb0*/  @!P2 LOP3.LUT R8, RZ, UR6, RZ, 0x33, !PT ;  /* 0x00000006ff08ac12 */ /* 0x000fe2000f8e33ff */
[----:B------:R-:W-:Y:S06]  /*18cc0*/  BRA `(.L_x_177) ;  /* 0x0000000000107947 */ /* 0x000fec0003800000 */
.L_x_178:
[----:B------:R-:W-:-:S07]  /*18cd0*/  MOV R4, 0x18cf0 ;  /* 0x00018cf000047802 */ /* 0x000fce0000000f00 */
[----:B------:R-:W-:Y:S05]  /*18ce0*/  CALL.REL.NOINC `($__internal_0_$__cuda_sm20_div_s64) ;  /* 0x0000013400b47944 */ /* 0x000fea0003c00000 */
[----:B------:R-:W-:Y:S01]  /*18cf0*/  MOV R8, R6 ;  /* 0x0000000600087202 */ /* 0x000fe20000000f00 */
[----:B------:R-:W-:-:S07]  /*18d00*/  IMAD.MOV.U32 R9, RZ, RZ, R7 ;  /* 0x000000ffff097224 */ /* 0x000fce00078e0007 */
.L_x_177:
[----:B------:R-:W-:Y:S05]  /*18d10*/  BSYNC.RECONVERGENT B1 ;  /* 0x0000000000017941 */ /* 0x000fea0003800200 */
.L_x_176:
        /* <DEDUP_REMOVED lines=9> */
[----:B------:R-:W-:Y:S02]  /*18db0*/  ISETP.GE.U32.AND P0, PT, R14, R3, PT ;  /* 0x000000030e00720c */ /* 0x000fe40003f06070 */
[----:B------:R-:W-:Y:S02]  /*18dc0*/  IADD3.X R3, PT, PT, R4, R19, RZ, P1, !PT ;  /* 0x0000001304037210 */ /* 0x000fe40000ffe4ff */
[----:B------:R-:W-:-:S02]  /*18dd0*/  ISETP.GT.U32.AND P1, PT, R10, R14, PT ;  /* 0x0000000e0a00720c */ /* 0x000fc40003f24070 */
        /* <DEDUP_REMOVED lines=20> */
[----:B------:R-:W-:Y:S01]  /*18f20*/  @P0 IADD3 R7, PT, PT, R7, -R6, RZ ;  /* 0x8000000607070210 */ /* 0x000fe20007ffe0ff */
[----:B------:R-:W-:-:S03]  /*18f30*/  @P0 VIADD R3, R3, 0x1 ;  /* 0x0000000103030836 */ /* 0x000fc60000000000 */
[----:B------:R-:W-:Y:S01]  /*18f40*/  ISETP.GE.U32.AND P1, PT, R7, R6, PT ;  /* 0x000000060700720c */ /* 0x000fe20003f26070 */
[----:B------:R-:W-:-:S12]  /*18f50*/  IMAD.MOV.U32 R7, RZ, RZ, RZ ;  /* 0x000000ffff077224 */ /* 0x000fd800078e00ff */
[----:B------:R-:W-:Y:S02]  /*18f60*/  @P1 IADD3 R3, PT, PT, R3, 0x1, RZ ;  /* 0x0000000103031810 */ /* 0x000fe40007ffe0ff */
[----:B------:R-:W-:-:S04]  /*18f70*/  @!P2 LOP3.LUT R3, RZ, R6, RZ, 0x33, !PT ;  /* 0x00000006ff03a212 */ /* 0x000fc800078e33ff */
[----:B------:R-:W-:Y:S01]  /*18f80*/  MOV R6, R3 ;  /* 0x0000000300067202 */ /* 0x000fe20000000f00 */
[----:B------:R-:W-:Y:S06]  /*18f90*/  BRA `(.L_x_181) ;  /* 0x0000000000107947 */ /* 0x000fec0003800000 */
.L_x_180:
[----:B------:R-:W-:Y:S02]  /*18fa0*/  MOV R10, R14 ;  /* 0x0000000e000a7202 */ /* 0x000fe40000000f00 */
[----:B------:R-:W-:Y:S02]  /*18fb0*/  MOV R3, R15 ;  /* 0x0000000f00037202 */ /* 0x000fe40000000f00 */
[----:B------:R-:W-:-:S07]  /*18fc0*/  MOV R4, 0x18fe0 ;  /* 0x00018fe000047802 */ /* 0x000fce0000000f00 */
[----:B------:R-:W-:Y:S05]  /*18fd0*/  CALL.REL.NOINC `($__internal_0_$__cuda_sm20_div_s64) ;  /* 0x0000013000f87944 */ /* 0x000fea0003c00000 */
.L_x_181:
[----:B------:R-:W-:Y:S05]  /*18fe0*/  BSYNC.RECONVERGENT B1 ;  /* 0x0000000000017941 */ /* 0x000fea0003800200 */
.L_x_179:
        /* <DEDUP_REMOVED lines=15> */
[C---:B------:R-:W-:Y:S02]  /*190e0*/  ISETP.GE.U32.AND P1, PT, R3.reuse, 0x7, PT ;  /* 0x000000070300780c */ /* 0x040fe40003f26070 */
[----:B------:R-:W-:Y:S02]  /*190f0*/  IADD3.X R10, PT, PT, R10, ~R19, RZ, P0, !PT ;  /* 0x800000130a0a7210 */ /* 0x000fe400007fe4ff */
[----:B------:R-:W-:Y:S02]  /*19100*/  IADD3 R6, P2, PT, R3, 0x1, RZ ;  /* 0x0000000103067810 */ /* 0x000fe40007f5e0ff */
[----:B------:R-:W-:-:S02]  /*19110*/  ISETP.GE.U32.AND.EX P1, PT, R10, RZ, PT, P1 ;  /* 0x000000ff0a00720c */ /* 0x000fc40003f26110 */
[----:B------:R-:W-:Y:S02]  /*19120*/  LOP3.LUT R7, R6, 0x7, RZ, 0xc0, !PT ;  /* 0x0000000706077812 */ /* 0x000fe400078ec0ff */
[----:B------:R-:W-:Y:S02]  /*19130*/  IADD3.X R10, PT, PT, RZ, R10, RZ, P2, !PT ;  /* 0x0000000aff0a7210 */ /* 0x000fe400017fe4ff */
[----:B------:R-:W-:-:S04]  /*19140*/  ISETP.NE.U32.AND P0, PT, R7, RZ, PT ;  /* 0x000000ff0700720c */ /* 0x000fc80003f05070 */
[----:B------:R-:W-:-:S03]  /*19150*/  ISETP.NE.AND.EX P0, PT, RZ, RZ, PT, P0 ;  /* 0x000000ffff00720c */ /* 0x000fc60003f05300 */
[----:B0-----:R-:W-:Y:S10]  /*19160*/  @!P1 BRA `(.L_x_185) ;  /* 0x0000000c00f89947 */ /* 0x001ff40003800000 */
[----:B------:R-:W0:Y:S01]  /*19170*/  LDCU.64 UR6, c[0x0][0x618] ;  /* 0x0000c300ff0677ac */ /* 0x000e220008000a00 */
[----:B------:R-:W1:Y:S01]  /*19180*/  LDC.64 R24, c[0x0][0x620] ;  /* 0x00018800ff187b82 */ /* 0x000e620000000a00 */
[----:B------:R-:W-:Y:S01]  /*19190*/  IADD3 R9, P2, PT, R18, 0x2, RZ ;  /* 0x0000000212097810 */ /* 0x000fe20007f5e0ff */
[----:B------:R-:W1:Y:S01]  /*191a0*/  LDCU.64 UR12, c[0x0][0x608] ;  /* 0x0000c100ff0c77ac */ /* 0x000e620008000a00 */
[----:B------:R-:W-:-:S03]  /*191b0*/  IADD3 R20, P3, PT, RZ, -R18, RZ ;  /* 0x80000012ff147210 */ /* 0x000fc60007f7e0ff */
[----:B------:R-:W-:Y:S01]  /*191c0*/  IMAD.X R49, RZ, RZ, R19, P2 ;  /* 0x000000ffff317224 */ /* 0x000fe200010e0613 */
        /* <DEDUP_REMOVED lines=9> */
[----:B------:R-:W-:Y:S01]  /*19260*/  SHF.L.U32 R33, R12, 0x1, RZ ;  /* 0x000000010c217819 */ /* 0x000fe200000006ff */
[----:B------:R-:W-:Y:S01]  /*19270*/  IMAD.IADD R8, R13, 0x1, R3 ;  /* 0x000000010d087824 */ /* 0x000fe200078e0203 */
[----:B------:R-:W-:Y:S01]  /*19280*/  IADD3.X R13, PT, PT, RZ, ~R19, RZ, P3, !PT ;  /* 0x80000013ff0d7210 */ /* 0x000fe20001ffe4ff */
[----:B------:R-:W-:Y:S01]  /*19290*/  IMAD.WIDE.U32 R28, R24, UR12, RZ ;  /* 0x0000000c181c7c25 */ /* 0x000fe2000f8e00ff */
[----:B------:R-:W-:Y:S02]  /*192a0*/  IADD3.X R3, PT, PT, RZ, ~R49, RZ, P2, !PT ;  /* 0x80000031ff037210 */ /* 0x000fe400017fe4ff */
        /* <DEDUP_REMOVED lines=9> */
[----:B------:R-:W-:Y:S02]  /*19340*/  IMAD R35, R25, UR12, R30 ;  /* 0x0000000c19237c24 */ /* 0x000fe4000f8e021e */
[C---:B------:R-:W-:Y:S02]  /*19350*/  IMAD R17, R26.reuse, UR13, R3 ;  /* 0x0000000d1a117c24 */ /* 0x040fe4000f8e0203 */
[----:B------:R-:W-:Y:S01]  /*19360*/  IMAD.IADD R13, R21, 0x1, R13 ;  /* 0x00000001150d7824 */ /* 0x000fe200078e020d */
[----:B------:R-:W-:Y:S01]  /*19370*/  IADD3 R35, PT, PT, R29, R35, RZ ;  /* 0x000000231d237210 */ /* 0x000fe20007ffe0ff */
[----:B------:R-:W-:Y:S01]  /*19380*/  IMAD.WIDE.U32 R26, R26, UR12, R14 ;  /* 0x0000000c1a1a7c25 */ /* 0x000fe2000f8e000e */
[----:B------:R-:W-:Y:S02]  /*19390*/  IADD3.X R21, PT, PT, RZ, ~R48, RZ, P2, !PT ;  /* 0x80000030ff157210 */ /* 0x000fe400017fe4ff */
[C---:B------:R-:W-:Y:S01]  /*193a0*/  LEA R3, P2, -R28.reuse, UR14, 0x4 ;  /* 0x0000000e1c037c11 */ /* 0x040fe2000f8421ff */
[-C--:B------:R-:W-:Y:S01]  /*193b0*/  IMAD R30, R13, R24.reuse, RZ ;  /* 0x000000180d1e7224 */ /* 0x080fe200078e02ff */
[----:B------:R-:W-:Y:S01]  /*193c0*/  SHF.L.U64.HI R13, R28, 0x4, R35 ;  /* 0x000000041c0d7819 */ /* 0x000fe20000010223 */
[----:B------:R-:W-:Y:S01]  /*193d0*/  IMAD.IADD R27, R27, 0x1, R17 ;  /* 0x000000011b1b7824 */ /* 0x000fe200078e0211 */
[----:B------:R-:W-:Y:S01]  /*193e0*/  IADD3 R17, P3, PT, R18, 0x4, RZ ;  /* 0x0000000412117810 */ /* 0x000fe20007f7e0ff */
[----:B------:R-:W-:-:S03]  /*193f0*/  IMAD.WIDE.U32 R28, R20, R24, RZ ;  /* 0x00000018141c7225 */ /* 0x000fc600078e00ff */
[----:B------:R-:W-:Y:S01]  /*19400*/  IADD3.X R34, PT, PT, RZ, R19, RZ, P3, !PT ;  /* 0x00000013ff227210 */ /* 0x000fe20001ffe4ff */
[----:B------:R-:W-:Y:S01]  /*19410*/  IMAD R35, R20, R25, R30 ;  /* 0x0000001914237224 */ /* 0x000fe200078e021e */
[----:B------:R-:W-:Y:S01]  /*19420*/  IADD3 R47, P3, PT, RZ, -R17, RZ ;  /* 0x80000011ff2f7210 */ /* 0x000fe20007f7e0ff */
[----:B------:R-:W-:Y:S01]  /*19430*/  IMAD R20, R21, UR12, RZ ;  /* 0x0000000c15147c24 */ /* 0x000fe2000f8e02ff */
[----:B------:R-:W-:Y:S01]  /*19440*/  LEA R21, P4, R28, R33, 0x1 ;  /* 0x000000211c157211 */ /* 0x000fe200078808ff */
[----:B------:R-:W-:Y:S02]  /*19450*/  IMAD R27, R27, R24, RZ ;  /* 0x000000181b1b7224 */ /* 0x000fe400078e02ff */
[----:B------:R-:W-:Y:S01]  /*19460*/  IMAD R33, R43, UR13, R20 ;  /* 0x0000000d2b217c24 */ /* 0x000fe2000f8e0214 */
[----:B------:R-:W-:Y:S01]  /*19470*/  IADD3 R20, PT, PT, R29, R35, RZ ;  /* 0x000000231d147210 */ /* 0x000fe20007ffe0ff */
[----:B------:R-:W-:Y:S02]  /*19480*/  IMAD R37, R26, R25, R27 ;  /* 0x000000191a257224 */ /* 0x000fe400078e021b */
[----:B------:R-:W-:Y:S01]  /*19490*/  IMAD.WIDE.U32 R42, R43, UR12, R14 ;  /* 0x0000000c2b2a7c25 */ /* 0x000fe2000f8e000e */
[----:B------:R-:W-:-:S02]  /*194a0*/  LEA.HI.X R20, R28, R31, R20, 0x1, P4 ;  /* 0x0000001f1c147211 */ /* 0x000fc400020f0c14 */
[----:B------:R-:W-:Y:S01]  /*194b0*/  IADD3 R35, P4, PT, R18, 0x5, RZ ;  /* 0x0000000512237810 */ /* 0x000fe20007f9e0ff */
[----:B------:R-:W-:-:S03]  /*194c0*/  IMAD.WIDE.U32 R26, R26, R24, RZ ;  /* 0x000000181a1a7225 */ /* 0x000fc600078e00ff */
[----:B------:R-:W-:Y:S01]  /*194d0*/  IADD3.X R39, PT, PT, RZ, R19, RZ, P4, !PT ;  /* 0x00000013ff277210 */ /* 0x000fe200027fe4ff */
[----:B------:R-:W-:Y:S01]  /*194e0*/  IMAD.IADD R29, R43, 0x1, R33 ;  /* 0x000000012b1d7824 */ /* 0x000fe200078e0221 */
[----:B------:R-:W-:Y:S01]  /*194f0*/  IADD3 R37, PT, PT, R27, R37, RZ ;  /* 0x000000251b257210 */ /* 0x000fe20007ffe0ff */
[C---:B------:R-:W-:Y:S01]  /*19500*/  IMAD.SHL.U32 R36, R26.reuse, 0x2, RZ ;  /* 0x000000021a247824 */ /* 0x040fe200078e00ff */
[----:B------:R-:W-:Y:S01]  /*19510*/  IADD3.X R27, PT, PT, RZ, ~R34, RZ, P3, !PT ;  /* 0x80000022ff1b7210 */ /* 0x000fe20001ffe4ff */
[----:B------:R-:W-:Y:S01]  /*19520*/  IMAD R29, R29, R24, RZ ;  /* 0x000000181d1d7224 */ /* 0x000fe200078e02ff */
[----:B------:R-:W-:Y:S01]  /*19530*/  SHF.L.U64.HI R37, R26, 0x1, R37 ;  /* 0x000000011a257819 */ /* 0x000fe20000010225 */
[----:B------:R-:W-:Y:S01]  /*19540*/  IMAD R51, R19, UR12, RZ ;  /* 0x0000000c13337c24 */ /* 0x000fe2000f8e02ff */
[----:B------:R-:W-:Y:S01]  /*19550*/  IADD3 R31, P4, PT, RZ, -R38, RZ ;  /* 0x80000026ff1f7210 */ /* 0x000fe20007f9e0ff */
[----:B------:R-:W-:Y:S02]  /*19560*/  IMAD R26, R27, UR12, RZ ;  /* 0x0000000c1b1a7c24 */ /* 0x000fe4000f8e02ff */
[----:B------:R-:W-:Y:S01]  /*19570*/  IMAD R27, R42, R25, R29 ;  /* 0x000000192a1b7224 */ /* 0x000fe200078e021d */
[----:B------:R-:W-:Y:S01]  /*19580*/  IADD3 R29, P3, PT, RZ, -R35, RZ ;  /* 0x80000023ff1d7210 */ /* 0x000fe20007f7e0ff */
[C---:B------:R-:W-:Y:S01]  /*19590*/  IMAD R33, R47.reuse, UR13, R26 ;  /* 0x0000000d2f217c24 */ /* 0x040fe2000f8e021a */
[----:B------:R-:W-:Y:S01]  /*195a0*/  IADD3.X R30, PT, PT, RZ, ~R40, RZ, P4, !PT ;  /* 0x80000028ff1e7210 */ /* 0x000fe200027fe4ff */
[----:B------:R-:W-:Y:S01]  /*195b0*/  IMAD.WIDE.U32 R46, R47, UR12, R14 ;  /* 0x0000000c2f2e7c25 */ /* 0x000fe2000f8e000e */
[----:B------:R-:W-:-:S03]  /*195c0*/  IADD3.X R28, PT, PT, RZ, ~R39, RZ, P3, !PT ;  /* 0x80000027ff1c7210 */ /* 0x000fc60001ffe4ff */
[----:B------:R-:W-:Y:S02]  /*195d0*/  IMAD.IADD R33, R47, 0x1, R33 ;  /* 0x000000012f217824 */ /* 0x000fe400078e0221 */
[----:B------:R-:W-:-:S04]  /*195e0*/  IMAD.WIDE.U32 R42, R42, R24, RZ ;  /* 0x000000182a2a7225 */ /* 0x000fc800078e00ff */
[----:B------:R-:W-:Y:S01]  /*195f0*/  IMAD R28, R28, UR12, RZ ;  /* 0x0000000c1c1c7c24 */ /* 0x000fe2000f8e02ff */
[----:B------:R-:W-:Y:S01]  /*19600*/  SHF.L.U32 R41, R42, 0x1, RZ ;  /* 0x000000012a297819 */ /* 0x000fe200000006ff */
[----:B------:R-:W-:Y:S02]  /*19610*/  IMAD R45, R33, R24, RZ ;  /* 0x00000018212d7224 */ /* 0x000fe400078e02ff */
[----:B------:R-:W-:Y:S01]  /*19620*/  IMAD.IADD R27, R43, 0x1, R27 ;  /* 0x000000012b1b7824 */ /* 0x000fe200078e021b */
[----:B------:R-:W-:Y:S01]  /*19630*/  IADD3 R43, P3, PT, R18, 0x7, RZ ;  /* 0x00000007122b7810 */ /* 0x000fe20007f7e0ff */
[C---:B------:R-:W-:Y:S02]  /*19640*/  IMAD R33, R29.reuse, UR13, R28 ;  /* 0x0000000d1d217c24 */ /* 0x040fe4000f8e021c */
[----:B------:R-:W-:Y:S01]  /*19650*/  IMAD.WIDE.U32 R28, R29, UR12, R14 ;  /* 0x0000000c1d1c7c25 */ /* 0x000fe2000f8e000e */
[----:B------:R-:W-:Y:S02]  /*19660*/  IADD3.X R44, PT, PT, RZ, R19, RZ, P3, !PT ;  /* 0x00000013ff2c7210 */ /* 0x000fe40001ffe4ff */
[----:B------:R-:W-:Y:S01]  /*19670*/  SHF.L.U64.HI R42, R42, 0x1, R27 ;  /* 0x000000012a2a7819 */ /* 0x000fe2000001021b */
[----:B------:R-:W-:Y:S01]  /*19680*/  IMAD R30, R30, UR12, RZ ;  /* 0x0000000c1e1e7c24 */ /* 0x000fe2000f8e02ff */
[----:B------:R-:W0:Y:S01]  /*19690*/  LDC.64 R26, c[0x0][0x608] ;  /* 0x00018200ff1a7b82 */ /* 0x000e220000000a00 */
[----:B------:R-:W-:Y:S01]  /*196a0*/  IMAD.IADD R55, R29, 0x1, R33 ;  /* 0x000000011d377824 */ /* 0x000fe200078e0221 */
[----:B------:R-:W-:Y:S01]  /*196b0*/  IADD3 R33, P3, PT, RZ, -R43, RZ ;  /* 0x8000002bff217210 */ /* 0x000fe20007f7e0ff */
[----:B------:R-:W-:-:S02]  /*196c0*/  IMAD R53, R31, UR13, R30 ;  /* 0x0000000d1f357c24 */ /* 0x000fc4000f8e021e */
[----:B------:R-:W-:Y:S01]  /*196d0*/  IMAD.WIDE.U32 R30, R31, UR12, R14 ;  /* 0x0000000c1f1e7c25 */ /* 0x000fe2000f8e000e */
[----:B------:R-:W-:-:S03]  /*196e0*/  IADD3.X R32, PT, PT, RZ, ~R44, RZ, P3, !PT ;  /* 0x8000002cff207210 */ /* 0x000fc60001ffe4ff */
[C---:B------:R-:W-:Y:S01]  /*196f0*/  IMAD R45, R46.reuse, R25, R45 ;  /* 0x000000192e2d7224 */ /* 0x040fe200078e022d */
[----:B------:R-:W-:Y:S01]  /*19700*/  IADD3 R53, PT, PT, R31, R53, RZ ;  /* 0x000000351f357210 */ /* 0x000fe20007ffe0ff */
[----:B------:R-:W-:-:S04]  /*19710*/  IMAD.WIDE.U32 R46, R46, R24, RZ ;  /* 0x000000182e2e7225 */ /* 0x000fc800078e00ff */
[----:B------:R-:W-:Y:S01]  /*19720*/  IMAD R32, R32, UR12, RZ ;  /* 0x0000000c20207c24 */ /* 0x000fe2000f8e02ff */
[----:B------:R-:W-:Y:S01]  /*19730*/  IADD3 R29, PT, PT, R47, R45, RZ ;  /* 0x0000002d2f1d7210 */ /* 0x000fe20007ffe0ff */
[-C--:B------:R-:W-:Y:S02]  /*19740*/  IMAD R55, R55, R24.reuse, RZ ;  /* 0x0000001837377224 */ /* 0x080fe400078e02ff */
[----:B------:R-:W-:Y:S02]  /*19750*/  IMAD R47, R33, UR13, R32 ;  /* 0x0000000d212f7c24 */ /* 0x000fe4000f8e0220 */
[----:B------:R-:W-:Y:S02]  /*19760*/  IMAD R53, R53, R24, RZ ;  /* 0x0000001835357224 */ /* 0x000fe400078e02ff */
[----:B------:R-:W-:-:S04]  /*19770*/  IMAD.WIDE.U32 R32, R33, UR12, R14 ;  /* 0x0000000c21207c25 */ /* 0x000fc8000f8e000e */
[C---:B------:R-:W-:Y:S01]  /*19780*/  IMAD.SHL.U32 R45, R46.reuse, 0x2, RZ ;  /* 0x000000022e2d7824 */ /* 0x040fe200078e00ff */
[----:B------:R-:W-:Y:S01]  /*19790*/  SHF.L.U64.HI R46, R46, 0x1, R29 ;  /* 0x000000012e2e7819 */ /* 0x000fe2000001021d */
[C---:B------:R-:W-:Y:S01]  /*197a0*/  IMAD R55, R28.reuse, R25, R55 ;  /* 0x000000191c377224 */ /* 0x040fe200078e0237 */
[----:B------:R-:W-:Y:S01]  /*197b0*/  IADD3 R33, PT, PT, R33, R47, RZ ;  /* 0x0000002f21217210 */ /* 0x000fe20007ffe0ff */
[----:B------:R-:W-:-:S04]  /*197c0*/  IMAD.WIDE.U32 R28, R28, R24, RZ ;  /* 0x000000181c1c7225 */ /* 0x000fc800078e00ff */
[C---:B------:R-:W-:Y:S01]  /*197d0*/  IMAD R53, R30.reuse, R25, R53 ;  /* 0x000000191e357224 */ /* 0x040fe200078e0235 */
[----:B------:R-:W-:Y:S01]  /*197e0*/  IADD3 R55, PT, PT, R29, R55, RZ ;  /* 0x000000371d377210 */ /* 0x000fe20007ffe0ff */
[----:B------:R-:W-:-:S04]  /*197f0*/  IMAD.WIDE.U32 R30, R30, R24, RZ ;  /* 0x000000181e1e7225 */ /* 0x000fc800078e00ff */
[----:B------:R-:W-:Y:S01]  /*19800*/  IMAD R33, R33, R24, RZ ;  /* 0x0000001821217224 */ /* 0x000fe200078e02ff */
[----:B------:R-:W-:Y:S01]  /*19810*/  IADD3 R31, PT, PT, R31, R53, RZ ;  /* 0x000000351f1f7210 */ /* 0x000fe20007ffe0ff */
[C---:B------:R-:W-:Y:S01]  /*19820*/  IMAD.SHL.U32 R29, R28.reuse, 0x2, RZ ;  /* 0x000000021c1d7824 */ /* 0x040fe200078e00ff */
[----:B------:R-:W-:Y:S01]  /*19830*/  SHF.L.U64.HI R28, R28, 0x1, R55 ;  /* 0x000000011c1c7819 */ /* 0x000fe20000010237 */
[----:B------:R-:W-:Y:S01]  /*19840*/  IMAD R51, R18, UR13, R51 ;  /* 0x0000000d12337c24 */ /* 0x000fe2000f8e0233 */
[----:B------:R-:W-:Y:S01]  /*19850*/  SHF.L.U64.HI R31, R30, 0x1, R31 ;  /* 0x000000011e1f7819 */ /* 0x000fe2000001021f */
[----:B0-----:R-:W-:Y:S01]  /*19860*/  IMAD.WIDE.U32 R26, R18, UR12, R26 ;  /* 0x0000000c121a7c25 */ /* 0x001fe2000f8e001a */
[----:B------:R-:W0:Y:S03]  /*19870*/  LDCU.64 UR12, c[0x0][0x5f0] ;  /* 0x0000be00ff0c77ac */ /* 0x000e260008000a00 */
[----:B------:R-:W-:Y:S01]  /*19880*/  IMAD.SHL.U32 R47, R30, 0x2, RZ ;  /* 0x000000021e2f7824 */ /* 0x000fe200078e00ff */
[----:B------:R-:W-:Y:S01]  /*19890*/  IADD3 R51, PT, PT, R27, R51, RZ ;  /* 0x000000331b337210 */ /* 0x000fe20007ffe0ff */
[----:B------:R-:W-:Y:S01]  /*198a0*/  IMAD R55, R32, R25, R33 ;  /* 0x0000001920377224 */ /* 0x000fe200078e0221 */
[----:B------:R-:W-:Y:S01]  /*198b0*/  IADD3 R26, P3, PT, R14, -R26, RZ ;  /* 0x8000001a0e1a7210 */ /* 0x000fe20007f7e0ff */
[----:B------:R-:W-:-:S02]  /*198c0*/  IMAD R30, R49, UR6, RZ ;  /* 0x00000006311e7c24 */ /* 0x000fc4000f8e02ff */
[----:B------:R-:W-:-:S04]  /*198d0*/  IMAD.WIDE.U32 R32, R32, R24, RZ ;  /* 0x0000001820207225 */ /* 0x000fc800078e00ff */
[----:B------:R-:W-:Y:S02]  /*198e0*/  IMAD R34, R34, UR6, RZ ;  /* 0x0000000622227c24 */ /* 0x000fe4000f8e02ff */
[----:B------:R-:W-:Y:S02]  /*198f0*/  IMAD R27, R48, UR6, RZ ;  /* 0x00000006301b7c24 */ /* 0x000fe4000f8e02ff */
[C---:B------:R-:W-:Y:S02]  /*19900*/  IMAD R53, R9.reuse, UR7, R30 ;  /* 0x0000000709357c24 */ /* 0x040fe4000f8e021e */
[----:B------:R-:W-:Y:S01]  /*19910*/  IMAD.WIDE.U32 R48, R9, UR6, RZ ;  /* 0x0000000609307c25 */ /* 0x000fe2000f8e00ff */
[----:B------:R-:W-:-:S03]  /*19920*/  IADD3 R9, PT, PT, R33, R55, RZ ;  /* 0x0000003721097210 */ /* 0x000fc60007ffe0ff */
[----:B------:R-:W-:Y:S01]  /*19930*/  IMAD R33, R17, UR7, R34 ;  /* 0x0000000711217c24 */ /* 0x000fe2000f8e0222 */
[----:B------:R-:W-:Y:S01]  /*19940*/  IADD3 R53, PT, PT, R49, R53, RZ ;  /* 0x0000003531357210 */ /* 0x000fe20007ffe0ff */
[----:B------:R-:W-:Y:S01]  /*19950*/  IMAD.WIDE.U32 R54, R17, UR6, RZ ;  /* 0x0000000611367c25 */ /* 0x000fe2000f8e00ff */
[----:B------:R-:W-:-:S03]  /*19960*/  SHF.L.U64.HI R9, R32, 0x1, R9 ;  /* 0x0000000120097819 */ /* 0x000fc60000010209 */
[----:B------:R-:W-:Y:S01]  /*19970*/  IMAD.X R51, R15, 0x1, ~R51, P3 ;  /* 0x000000010f337824 */ /* 0x000fe200018e0e33 */
[----:B------:R-:W-:Y:S01]  /*19980*/  IADD3 R33, PT, PT, R55, R33, RZ ;  /* 0x0000002137217210 */ /* 0x000fe20007ffe0ff */
[----:B------:R-:W-:Y:S01]  /*19990*/  IMAD R27, R12, UR7, R27 ;  /* 0x000000070c1b7c24 */ /* 0x000fe2000f8e021b */
[----:B------:R-:W-:Y:S01]  /*199a0*/  LEA R45, P5, R54, R45, 0x1 ;  /* 0x0000002d362d7211 */ /* 0x000fe200078a08ff */
[----:B------:R-:W-:Y:S01]  /*199b0*/  IMAD.WIDE.U32 R56, R12, UR6, RZ ;  /* 0x000000060c387c25 */ /* 0x000fe2000f8e00ff */
[----:B------:R-:W-:Y:S02]  /*199c0*/  LEA R17, P3, R48, R36, 0x1 ;  /* 0x0000002430117211 */ /* 0x000fe400078608ff */
[----:B------:R-:W-:Y:S01]  /*199d0*/  LEA.HI.X R46, R54, R46, R33, 0x1, P5 ;  /* 0x0000002e362e7211 */ /* 0x000fe200028f0c21 */
[----:B------:R-:W-:Y:S01]  /*199e0*/  IMAD R51, R51, R24, RZ ;  /* 0x0000001833337224 */ /* 0x000fe200078e02ff */
[----:B------:R-:W-:Y:S01]  /*199f0*/  IADD3 R27, PT, PT, R57, R27, RZ ;  /* 0x0000001b391b7210 */ /* 0x000fe20007ffe0ff */
[----:B------:R-:W-:Y:S01]  /*19a00*/  IMAD R30, R39, UR6, RZ ;  /* 0x00000006271e7c24 */ /* 0x000fe2000f8e02ff */
[----:B------:R-:W-:Y:S01]  /*19a10*/  LEA R41, P4, R56, R41, 0x1 ;  /* 0x0000002938297211 */ /* 0x000fe200078808ff */
[----:B------:R-:W-:Y:S01]  /*19a20*/  IMAD R51, R26, R25, R51 ;  /* 0x000000191a337224 */ /* 0x000fe200078e0233 */
[----:B------:R-:W-:Y:S01]  /*19a30*/  LEA.HI.X R37, R48, R37, R53, 0x1, P3 ;  /* 0x0000002530257211 */ /* 0x000fe200018f0c35 */
[----:B------:R-:W-:Y:S01]  /*19a40*/  IMAD R33, R40, UR6, RZ ;  /* 0x0000000628217c24 */ /* 0x000fe2000f8e02ff */
[----:B------:R-:W-:Y:S01]  /*19a50*/  LEA.HI.X R42, R56, R42, R27, 0x1, P4 ;  /* 0x0000002a382a7211 */ /* 0x000fe200020f0c1b */
[----:B------:R-:W-:-:S04]  /*19a60*/  IMAD.WIDE.U32 R24, R26, R24, RZ ;  /* 0x000000181a187225 */ /* 0x000fc800078e00ff */
[----:B------:R-:W-:Y:S01]  /*19a70*/  IMAD.SHL.U32 R12, R32, 0x2, RZ ;  /* 0x00000002200c7824 */ /* 0x000fe200078e00ff */
[----:B------:R-:W-:Y:S01]  /*19a80*/  IADD3 R25, PT, PT, R25, R51, RZ ;  /* 0x0000003319197210 */ /* 0x000fe20007ffe0ff */
[C---:B------:R-:W-:Y:S02]  /*19a90*/  IMAD R49, R35.reuse, UR7, R30 ;  /* 0x0000000723317c24 */ /* 0x040fe4000f8e021e */
[----:B------:R-:W-:-:S04]  /*19aa0*/  IMAD.WIDE.U32 R26, R35, UR6, RZ ;  /* 0x00000006231a7c25 */ /* 0x000fc8000f8e00ff */
[----:B------:R-:W-:Y:S01]  /*19ab0*/  IMAD R44, R44, UR6, RZ ;  /* 0x000000062c2c7c24 */ /* 0x000fe2000f8e02ff */
[----:B------:R-:W-:Y:S01]  /*19ac0*/  LEA R29, P3, R26, R29, 0x1 ;  /* 0x0000001d1a1d7211 */ /* 0x000fe200078608ff */
[C---:B------:R-:W-:Y:S02]  /*19ad0*/  IMAD R59, R38.reuse, UR7, R33 ;  /* 0x00000007263b7c24 */ /* 0x040fe4000f8e0221 */
[----:B------:R-:W-:-:S04]  /*19ae0*/  IMAD.WIDE.U32 R38, R38, UR6, RZ ;  /* 0x0000000626267c25 */ /* 0x000fc8000f8e00ff */
[----:B------:R-:W-:Y:S01]  /*19af0*/  IMAD.WIDE.U32 R32, R43, UR6, RZ ;  /* 0x000000062b207c25 */ /* 0x000fe2000f8e00ff */
[----:B------:R-:W-:Y:S01]  /*19b00*/  USHF.L.U64.HI UR6, UR6, 0x4, UR7 ;  /* 0x0000000406067899 */ /* 0x000fe20008010207 */
[----:B------:R-:W-:Y:S02]  /*19b10*/  IADD3 R59, PT, PT, R39, R59, RZ ;  /* 0x0000003b273b7210 */ /* 0x000fe40007ffe0ff */
[C---:B------:R-:W-:Y:S01]  /*19b20*/  IMAD.SHL.U32 R30, R24.reuse, 0x2, RZ ;  /* 0x00000002181e7824 */ /* 0x040fe200078e00ff */
[----:B------:R-:W-:Y:S01]  /*19b30*/  SHF.L.U64.HI R24, R24, 0x1, R25 ;  /* 0x0000000118187819 */ /* 0x000fe20000010219 */
[----:B------:R-:W-:Y:S01]  /*19b40*/  IMAD R57, R43, UR7, R44 ;  /* 0x000000072b397c24 */ /* 0x000fe2000f8e022c */
[----:B------:R-:W-:Y:S02]  /*19b50*/  IADD3 R43, PT, PT, R27, R49, RZ ;  /* 0x000000311b2b7210 */ /* 0x000fe40007ffe0ff */
[----:B------:R-:W-:Y:S01]  /*19b60*/  LEA R27, P1, R11, R30, 0x1 ;  /* 0x0000001e0b1b7211 */ /* 0x000fe200078208ff */
[----:B------:R-:W-:Y:S01]  /*19b70*/  IMAD.IADD R57, R33, 0x1, R57 ;  /* 0x0000000121397824 */ /* 0x000fe200078e0239 */
[----:B------:R-:W-:Y:S01]  /*19b80*/  IADD3.X R13, PT, PT, ~R13, UR6, RZ, P2, !PT ;  /* 0x000000060d0d7c10 */ /* 0x000fe200097fe5ff */
[----:B------:R-:W-:Y:S01]  /*19b90*/  IMAD.MOV.U32 R30, RZ, RZ, R10 ;  /* 0x000000ffff1e7224 */ /* 0x000fe200078e000a */
[----:B------:R-:W-:-:S02]  /*19ba0*/  LEA R35, P4, R38, R47, 0x1 ;  /* 0x0000002f26237211 */ /* 0x000fc400078808ff */
[----:B------:R-:W-:Y:S02]  /*19bb0*/  LEA R25, P5, R32, R12, 0x1 ;  /* 0x0000000c20197211 */ /* 0x000fe400078a08ff */
[C---:B------:R-:W-:Y:S02]  /*19bc0*/  IADD3 R33, P2, PT, R16.reuse, R17, RZ ;  /* 0x0000001110217210 */ /* 0x040fe40007f5e0ff */
[----:B------:R-:W-:Y:S02]  /*19bd0*/  LEA.HI.X R24, R11, R24, R8, 0x1, P1 ;  /* 0x000000180b187211 */ /* 0x000fe400008f0c08 */
[----:B------:R-:W-:Y:S02]  /*19be0*/  IADD3 R17, P6, PT, R16, R27, RZ ;  /* 0x0000001b10117210 */ /* 0x000fe40007fde0ff */
[----:B------:R-:W-:Y:S02]  /*19bf0*/  LEA.HI.X R28, R26, R28, R43, 0x1, P3 ;  /* 0x0000001c1a1c7211 */ /* 0x000fe400018f0c2b */
[----:B------:R-:W-:-:S02]  /*19c00*/  LEA.HI.X R59, R38, R31, R59, 0x1, P4 ;  /* 0x0000001f263b7211 */ /* 0x000fc400020f0c3b */
[----:B------:R-:W-:Y:S02]  /*19c10*/  LEA.HI.X R57, R32, R9, R57, 0x1, P5 ;  /* 0x0000000920397211 */ /* 0x000fe400028f0c39 */
[C---:B------:R-:W-:Y:S02]  /*19c20*/  IADD3 R31, P1, PT, R16.reuse, R21, RZ ;  /* 0x00000015101f7210 */ /* 0x040fe40007f3e0ff */
[C---:B------:R-:W-:Y:S02]  /*19c30*/  IADD3 R43, P5, PT, R16.reuse, R29, RZ ;  /* 0x0000001d102b7210 */ /* 0x040fe40007fbe0ff */
[----:B------:R-:W-:Y:S01]  /*19c40*/  IADD3.X R39, PT, PT, RZ, R24, RZ, P6, !PT ;  /* 0x00000018ff277210 */ /* 0x000fe200037fe4ff */
[----:B------:R-:W-:Y:S01]  /*19c50*/  IMAD.X R49, RZ, RZ, R20, P1 ;  /* 0x000000ffff317224 */ /* 0x000fe200008e0614 */
[----:B------:R-:W-:Y:S01]  /*19c60*/  IADD3.X R47, PT, PT, RZ, R37, RZ, P2, !PT ;  /* 0x00000025ff2f7210 */ /* 0x000fe200017fe4ff */
[----:B------:R-:W-:Y:S01]  /*19c70*/  IMAD.X R55, RZ, RZ, R28, P5 ;  /* 0x000000ffff377224 */ /* 0x000fe200028e061c */
[----:B------:R-:W-:-:S02]  /*19c80*/  IADD3 R41, P3, PT, R16, R41, RZ ;  /* 0x0000002910297210 */ /* 0x000fc40007f7e0ff */
[C---:B------:R-:W-:Y:S02]  /*19c90*/  IADD3 R45, P4, PT, R16.reuse, R45, RZ ;  /* 0x0000002d102d7210 */ /* 0x040fe40007f9e0ff */
[C---:B------:R-:W-:Y:S02]  /*19ca0*/  IADD3 R35, P6, PT, R16.reuse, R35, RZ ;  /* 0x0000002310237210 */ /* 0x040fe40007fde0ff */
[----:B------:R-:W-:Y:S02]  /*19cb0*/  IADD3 R37, P2, PT, R16, R25, RZ ;  /* 0x0000001910257210 */ /* 0x000fe40007f5e0ff */
[----:B0-----:R-:W-:Y:S02]  /*19cc0*/  MOV R12, UR12 ;  /* 0x0000000c000c7c02 */ /* 0x001fe40008000f00 */
[----:B------:R-:W-:Y:S02]  /*19cd0*/  MOV R8, UR13 ;  /* 0x0000000d00087c02 */ /* 0x000fe40008000f00 */
[----:B------:R-:W-:-:S02]  /*19ce0*/  LOP3.LUT R9, R6, 0xfffffff8, RZ, 0xc0, !PT ;  /* 0xfffffff806097812 */ /* 0x000fc400078ec0ff */
[----:B------:R-:W-:Y:S02]  /*19cf0*/  IADD3.X R51, PT, PT, RZ, R42, RZ, P3, !PT ;  /* 0x0000002aff337210 */ /* 0x000fe40001ffe4ff */
[----:B------:R-:W-:Y:S02]  /*19d00*/  IADD3.X R53, PT, PT, RZ, R46, RZ, P4, !PT ;  /* 0x0000002eff357210 */ /* 0x000fe400027fe4ff */
[----:B------:R-:W-:Y:S02]  /*19d10*/  IADD3.X R59, PT, PT, RZ, R59, RZ, P6, !PT ;  /* 0x0000003bff3b7210 */ /* 0x000fe400037fe4ff */
[----:B------:R-:W-:-:S07]  /*19d20*/  IADD3.X R57, PT, PT, RZ, R57, RZ, P2, !PT ;  /* 0x00000039ff397210 */ /* 0x000fce00017fe4ff */
.L_x_186:
[----:B------:R-:W-:-:S05]  /*19d30*/  IADD3 R10, P1, PT, R12, R31, RZ ;  /* 0x0000001f0c0a7210 */ /* 0x000fca0007f3e0ff */
[----:B------:R-:W-:-:S05]  /*19d40*/  IMAD.X R11, R8, 0x1, R49, P1 ;  /* 0x00000001080b7824 */ /* 0x000fca00008e0631 */
[----:B------:R0:W2:Y:S01]  /*19d50*/  LDG.E.U16 R32, desc[UR8][R10.64] ;  /* 0x000000080a207981 */ /* 0x0000a2000c1e1500 */
[----:B------:R-:W-:-:S04]  /*19d60*/  IADD3 R20, P1, PT, R12, R17, RZ ;  /* 0x000000110c147210 */ /* 0x000fc80007f3e0ff */
[----:B------:R-:W-:-:S05]  /*19d70*/  IADD3.X R21, PT, PT, R8, R39, RZ, P1, !PT ;  /* 0x0000002708157210 */ /* 0x000fca0000ffe4ff */
        /* <DEDUP_REMOVED lines=19> */
[----:B-----5:R-:W-:Y:S02]  /*19eb0*/  SHF.L.U32 R4, R4, 0x10, RZ ;  /* 0x0000001004047819 */ /* 0x020fe400000006ff */
[----:B------:R-:W-:Y:S02]  /*19ec0*/  IADD3 R9, P1, PT, R9, -0x8, RZ ;  /* 0xfffffff809097810 */ /* 0x000fe40007f3e0ff */
[----:B------:R-:W-:Y:S02]  /*19ed0*/  IADD3 R18, P2, PT, R18, 0x8, RZ ;  /* 0x0000000812127810 */ /* 0x000fe40007f5e0ff */
[----:B------:R-:W-:Y:S02]  /*19ee0*/  IADD3.X R30, PT, PT, R30, -0x1, RZ, P1, !PT ;  /* 0xffffffff1e1e7810 */ /* 0x000fe40000ffe4ff */
[----:B------:R-:W-:Y:S01]  /*19ef0*/  ISETP.NE.U32.AND P1, PT, R9, RZ, PT ;  /* 0x000000ff0900720c */ /* 0x000fe20003f25070 */
[----:B------:R-:W-:Y:S01]  /*19f00*/  IMAD.X R19, RZ, RZ, R19, P2 ;  /* 0x000000ffff137224 */ /* 0x000fe200010e0613 */
[----:B------:R-:W-:-:S02]  /*19f10*/  IADD3 R12, P3, PT, R12, R3, RZ ;  /* 0x000000030c0c7210 */ /* 0x000fc40007f7e0ff */
[----:B------:R-:W-:Y:S02]  /*19f20*/  ISETP.NE.AND.EX P1, PT, R30, RZ, PT, P1 ;  /* 0x000000ff1e00720c */ /* 0x000fe40003f25310 */
[----:B------:R-:W-:Y:S01]  /*19f30*/  IADD3.X R8, PT, PT, R8, R13, RZ, P3, !PT ;  /* 0x0000000d08087210 */ /* 0x000fe20001ffe4ff */
[----:B--2---:R-:W-:-:S04]  /*19f40*/  IMAD.U32 R27, R32, 0x10000, RZ ;  /* 0x00010000201b7824 */ /* 0x004fc800078e00ff */
[----:B------:R-:W-:-:S06]  /*19f50*/  FADD.FTZ R4, R4, R27 ;  /* 0x0000001b04047221 */ /* 0x000fcc0000010000 */
[----:B------:R-:W0:Y:S01]  /*19f60*/  F2F.BF16.F32 R4, R4 ;  /* 0x0000000400047304 */ /* 0x000e220000202000 */
[----:B---3--:R-:W-:Y:S01]  /*19f70*/  SHF.L.U32 R34, R34, 0x10, RZ ;  /* 0x0000001022227819 */ /* 0x008fe200000006ff */
[----:B------:R-:W-:Y:S01]  /*19f80*/  IMAD.U32 R36, R36, 0x10000, RZ ;  /* 0x0001000024247824 */ /* 0x000fe200078e00ff */
[----:B0-----:R-:W-:-:S05]  /*19f90*/  SHF.L.U32 R11, R4, 0x10, RZ ;  /* 0x00000010040b7819 */ /* 0x001fca00000006ff */
[----:B------:R-:W-:Y:S01]  /*19fa0*/  FADD.FTZ R11, R11, R34 ;  /* 0x000000220b0b7221 */ /* 0x000fe20000010000 */
[----:B------:R-:W-:-:S05]  /*19fb0*/  SHF.L.U32 R26, R26, 0x10, RZ ;  /* 0x000000101a1a7819 */ /* 0x000fca00000006ff */
[----:B------:R-:W1:Y:S01]  /*19fc0*/  F2F.BF16.F32 R11, R11 ;  /* 0x0000000b000b7304 */ /* 0x000e620000202000 */
[----:B------:R-:W-:Y:S02]  /*19fd0*/  SHF.L.U32 R27, R28, 0x10, RZ ;  /* 0x000000101c1b7819 */ /* 0x000fe400000006ff */
[----:B-1----:R-:W-:Y:S01]  /*19fe0*/  SHF.L.U32 R21, R11, 0x10, RZ ;  /* 0x000000100b157819 */ /* 0x002fe200000006ff */
[----:B------:R-:W-:-:S04]  /*19ff0*/  IMAD.U32 R11, R10, 0x10000, RZ ;  /* 0x000100000a0b7824 */ /* 0x000fc800078e00ff */
[----:B------:R-:W-:-:S06]  /*1a000*/  FADD.FTZ R21, R21, R36 ;  /* 0x0000002415157221 */ /* 0x000fcc0000010000 */
[----:B------:R-:W4:Y:S01]  /*1a010*/  F2F.BF16.F32 R21, R21 ;  /* 0x0000001500157304 */ /* 0x000f220000202000 */
[----:B------:R-:W-:Y:S01]  /*1a020*/  SHF.L.U32 R20, R20, 0x10, RZ ;  /* 0x0000001014147819 */ /* 0x000fe200000006ff */
[----:B----4-:R-:W-:Y:S01]  /*1a030*/  IMAD.U32 R25, R21, 0x10000, RZ ;  /* 0x0001000015197824 */ /* 0x010fe200078e00ff */
[----:B------:R-:W-:-:S03]  /*1a040*/  SHF.L.U32 R21, R24, 0x10, RZ ;  /* 0x0000001018157819 */ /* 0x000fc600000006ff */
        /* <DEDUP_REMOVED lines=8> */
[----:B0-----:R-:W-:-:S04]  /*1a0d0*/  IMAD.U32 R11, R10, 0x10000, RZ ;  /* 0x000100000a0b7824 */ /* 0x001fc800078e00ff */
[----:B------:R-:W-:-:S06]  /*1a0e0*/  FADD.FTZ R11, R11, R20 ;  /* 0x000000140b0b7221 */ /* 0x000fcc0000010000 */
[----:B------:R-:W0:Y:S02]  /*1a0f0*/  F2F.BF16.F32 R11, R11 ;  /* 0x0000000b000b7304 */ /* 0x000e240000202000 */
[----:B0-----:R-:W-:-:S05]  /*1a100*/  SHF.L.U32 R20, R11, 0x10, RZ ;  /* 0x000000100b147819 */ /* 0x001fca00000006ff */
[----:B------:R-:W-:-:S05]  /*1a110*/  FADD.FTZ R20, R20, R21 ;  /* 0x0000001514147221 */ /* 0x000fca0000010000 */
[----:B------:R-:W-:-:S04]  /*1a120*/  F2FP.BF16.F32.PACK_AB R20, RZ, R20 ;  /* 0x00000014ff14723e */ /* 0x000fc800000010ff */
[----:B------:R-:W-:Y:S01]  /*1a130*/  PRMT R4, R20, 0x7610, R4 ;  /* 0x0000761014047816 */ /* 0x000fe20000000004 */
[----:B------:R-:W-:Y:S06]  /*1a140*/  @P1 BRA `(.L_x_186) ;  /* 0xfffffff800f81947 */ /* 0x000fec000383ffff */
.L_x_185:
[----:B------:R-:W-:Y:S05]  /*1a150*/  BSYNC.RECONVERGENT B2 ;  /* 0x0000000000027941 */ /* 0x000fea0003800200 */
.L_x_184:
        /* <DEDUP_REMOVED lines=19> */
[----:B------:R-:W-:Y:S02]  /*1a290*/  IMAD R7, R21, UR7, R10 ;  /* 0x0000000715077c24 */ /* 0x000fe4000f8e020a */
[----:B--2---:R-:W-:Y:S02]  /*1a2a0*/  IMAD R13, R19, UR12, RZ ;  /* 0x0000000c130d7c24 */ /* 0x004fe4000f8e02ff */
[----:B------:R-:W-:-:S04]  /*1a2b0*/  IMAD.WIDE.U32 R20, R21, UR6, R14 ;  /* 0x0000000615147c25 */ /* 0x000fc8000f8e000e */
[----:B------:R-:W-:Y:S01]  /*1a2c0*/  IMAD.WIDE.U32 R10, R18, UR12, RZ ;  /* 0x0000000c120a7c25 */ /* 0x000fe2000f8e00ff */
[----:B------:R-:W-:-:S03]  /*1a2d0*/  IADD3 R7, PT, PT, R21, R7, RZ ;  /* 0x0000000715077210 */ /* 0x000fc60007ffe0ff */
[----:B------:R-:W-:Y:S02]  /*1a2e0*/  IMAD R13, R18, UR13, R13 ;  /* 0x0000000d120d7c24 */ /* 0x000fe4000f8e020d */
[----:B---3--:R-:W-:Y:S02]  /*1a2f0*/  IMAD R7, R7, UR14, RZ ;  /* 0x0000000e07077c24 */ /* 0x008fe4000f8e02ff */
[----:B------:R-:W-:Y:S01]  /*1a300*/  IMAD R21, R19, UR6, RZ ;  /* 0x0000000613157c24 */ /* 0x000fe2000f8e02ff */
[----:B------:R-:W-:Y:S01]  /*1a310*/  IADD3 R11, PT, PT, R11, R13, RZ ;  /* 0x0000000d0b0b7210 */ /* 0x000fe20007ffe0ff */
[----:B------:R-:W-:Y:S02]  /*1a320*/  IMAD R7, R20, UR15, R7 ;  /* 0x0000000f14077c24 */ /* 0x000fe4000f8e0207 */
[----:B-1----:R-:W-:-:S04]  /*1a330*/  IMAD.WIDE.U32 R8, R18, UR6, R8 ;  /* 0x0000000612087c25 */ /* 0x002fc8000f8e0008 */
[----:B------:R-:W-:Y:S01]  /*1a340*/  IMAD.WIDE.U32 R12, R20, UR14, R10 ;  /* 0x0000000e140c7c25 */ /* 0x000fe2000f8e000a */
[----:B------:R-:W-:Y:S02]  /*1a350*/  IADD3 R25, P2, PT, R14, -R8, RZ ;  /* 0x800000080e197210 */ /* 0x000fe40007f5e0ff */
[----:B------:R-:W-:Y:S01]  /*1a360*/  IADD3 R10, P3, PT, R10, UR12, RZ ;  /* 0x0000000c0a0a7c10 */ /* 0x000fe2000ff7e0ff */
[----:B------:R-:W-:Y:S01]  /*1a370*/  IMAD R21, R18, UR7, R21 ;  /* 0x0000000712157c24 */ /* 0x000fe2000f8e0215 */
[C---:B------:R-:W-:Y:S02]  /*1a380*/  LEA R20, P1, R12.reuse, R16, 0x1 ;  /* 0x000000100c147211 */ /* 0x040fe400078208ff */
[----:B------:R-:W-:Y:S01]  /*1a390*/  IADD3 R7, PT, PT, R7, R13, RZ ;  /* 0x0000000d07077210 */ /* 0x000fe20007ffe0ff */
[----:B------:R-:W-:Y:S01]  /*1a3a0*/  IMAD.IADD R29, R9, 0x1, R21 ;  /* 0x00000001091d7824 */ /* 0x000fe200078e0215 */
[----:B------:R-:W-:Y:S02]  /*1a3b0*/  IADD3.X R11, PT, PT, R11, UR13, RZ, P3, !PT ;  /* 0x0000000d0b0b7c10 */ /* 0x000fe40009ffe4ff */
[----:B------:R-:W-:-:S02]  /*1a3c0*/  LEA.HI.X R21, R12, R3, R7, 0x1, P1 ;  /* 0x000000030c157211 */ /* 0x000fc400008f0c07 */
[----:B------:R-:W-:-:S03]  /*1a3d0*/  IADD3.X R9, PT, PT, R15, ~R29, RZ, P2, !PT ;  /* 0x8000001d0f097210 */ /* 0x000fc600017fe4ff */
[----:B------:R0:W2:Y:S02]  /*1a3e0*/  LDG.E.U16 R7, desc[UR8][R20.64] ;  /* 0x0000000814077981 */ /* 0x0000a4000c1e1500 */
[----:B------:R-:W-:-:S04]  /*1a3f0*/  IMAD R12, R9, UR14, RZ ;  /* 0x0000000e090c7c24 */ /* 0x000fc8000f8e02ff */
[C---:B------:R-:W-:Y:S02]  /*1a400*/  IMAD R9, R25.reuse, UR15, R12 ;  /* 0x0000000f19097c24 */ /* 0x040fe4000f8e020c */
[----:B------:R-:W-:Y:S01]  /*1a410*/  IMAD.WIDE.U32 R12, R25, UR14, R10 ;  /* 0x0000000e190c7c25 */ /* 0x000fe2000f8e000a */
[----:B------:R-:W-:-:S03]  /*1a420*/  IADD3 R27, P2, PT, R8, UR6, RZ ;  /* 0x00000006081b7c10 */ /* 0x000fc6000ff5e0ff */
[----:B------:R-:W-:Y:S01]  /*1a430*/  IMAD.IADD R8, R9, 0x1, R13 ;  /* 0x0000000109087824 */ /* 0x000fe200078e020d */
[----:B------:R-:W-:Y:S02]  /*1a440*/  LEA R24, P1, R12, R16, 0x1 ;  /* 0x000000100c187211 */ /* 0x000fe400078208ff */
[----:B------:R-:W-:Y:S02]  /*1a450*/  IADD3 R13, P3, PT, R14, -R27, RZ ;  /* 0x8000001b0e0d7210 */ /* 0x000fe40007f7e0ff */
[----:B------:R-:W-:Y:S02]  /*1a460*/  LEA.HI.X R25, R12, R3, R8, 0x1, P1 ;  /* 0x000000030c197211 */ /* 0x000fe400008f0c08 */
[----:B------:R-:W-:Y:S02]  /*1a470*/  IADD3.X R29, PT, PT, R29, UR7, RZ, P2, !PT ;  /* 0x000000071d1d7c10 */ /* 0x000fe400097fe4ff */
[----:B------:R-:W-:Y:S01]  /*1a480*/  IADD3 R8, P1, PT, R10, UR12, RZ ;  /* 0x0000000c0a087c10 */ /* 0x000fe2000ff3e0ff */
[----:B------:R-:W3:Y:S01]  /*1a490*/  LDG.E.U16 R24, desc[UR8][R24.64] ;  /* 0x0000000818187981 */ /* 0x000ee2000c1e1500 */
[----:B------:R-:W-:-:S02]  /*1a4a0*/  IADD3.X R10, PT, PT, R15, ~R29, RZ, P3, !PT ;  /* 0x8000001d0f0a7210 */ /* 0x000fc40001ffe4ff */
        /* <DEDUP_REMOVED lines=29> */
[----:B----4-:R-:W-:Y:S01]  /*1a680*/  SHF.L.U32 R9, R12, 0x10, RZ ;  /* 0x000000100c097819 */ /* 0x010fe200000006ff */
[----:B0-----:R-:W-:-:S04]  /*1a690*/  IMAD.U32 R8, R7, 0x10000, RZ ;  /* 0x0001000007087824 */ /* 0x001fc800078e00ff */
[----:B------:R-:W-:-:S06]  /*1a6a0*/  FADD.FTZ R8, R8, R9 ;  /* 0x0000000908087221 */ /* 0x000fcc0000010000 */
[----:B------:R-:W0:Y:S02]  /*1a6b0*/  F2F.BF16.F32 R8, R8 ;  /* 0x0000000800087304 */ /* 0x000e240000202000 */
[----:B0-----:R-:W-:Y:S02]  /*1a6c0*/  SHF.L.U32 R9, R8, 0x10, RZ ;  /* 0x0000001008097819 */ /* 0x001fe400000006ff */
[----:B------:R-:W-:-:S05]  /*1a6d0*/  SHF.L.U32 R10, R10, 0x10, RZ ;  /* 0x000000100a0a7819 */ /* 0x000fca00000006ff */
[----:B------:R-:W-:-:S05]  /*1a6e0*/  FADD.FTZ R9, R9, R10 ;  /* 0x0000000a09097221 */ /* 0x000fca0000010000 */
[----:B------:R-:W-:-:S04]  /*1a6f0*/  F2FP.BF16.F32.PACK_AB R9, RZ, R9 ;  /* 0x00000009ff09723e */ /* 0x000fc800000010ff */
[----:B------:R-:W-:-:S07]  /*1a700*/  PRMT R4, R9, 0x7610, R4 ;  /* 0x0000761009047816 */ /* 0x000fce0000000004 */
.L_x_190:
[----:B------:R-:W-:Y:S05]  /*1a710*/  BSYNC.RECONVERGENT B3 ;  /* 0x0000000000037941 */ /* 0x000fea0003800200 */
.L_x_189:
        /* <DEDUP_REMOVED lines=27> */
[----:B------:R-:W-:Y:S01]  /*1a8d0*/  LEA R6, P1, R10, R16, 0x1 ;  /* 0x000000100a067211 */ /* 0x000fe200078208ff */
[C---:B-1----:R-:W-:Y:S01]  /*1a8e0*/  IMAD.WIDE.U32 R12, R18.reuse, UR6, R12 ;  /* 0x00000006120c7c25 */ /* 0x042fe2000f8e000c */
[----:B------:R-:W-:Y:S02]  /*1a8f0*/  IADD3 R7, PT, PT, R7, R11, RZ ;  /* 0x0000000b07077210 */ /* 0x000fe40007ffe0ff */
[----:B------:R-:W-:Y:S01]  /*1a900*/  IADD3.X R9, PT, PT, R9, UR13, RZ, P2, !PT ;  /* 0x0000000d09097c10 */ /* 0x000fe200097fe4ff */
[----:B------:R-:W-:Y:S01]  /*1a910*/  IMAD R17, R18, UR7, R17 ;  /* 0x0000000712117c24 */ /* 0x000fe2000f8e0211 */
        /* <DEDUP_REMOVED lines=12> */
[----:B-----5:R-:W-:Y:S02]  /*1a9e0*/  SHF.L.U32 R4, R4, 0x10, RZ ;  /* 0x0000001004047819 */ /* 0x020fe400000006ff */
[----:B------:R-:W-:-:S05]  /*1a9f0*/  IADD3 R18, P1, PT, R18, 0x2, RZ ;  /* 0x0000000212127810 */ /* 0x000fca0007f3e0ff */
[----:B------:R-:W-:Y:S02]  /*1aa00*/  IMAD.X R19, RZ, RZ, R19, P1 ;  /* 0x000000ffff137224 */ /* 0x000fe400008e0613 */
[----:B--2---:R-:W-:-:S04]  /*1aa10*/  IMAD.U32 R9, R6, 0x10000, RZ ;  /* 0x0001000006097824 */ /* 0x004fc800078e00ff */
[----:B------:R-:W-:-:S06]  /*1aa20*/  FADD.FTZ R9, R4, R9 ;  /* 0x0000000904097221 */ /* 0x000fcc0000010000 */
[----:B------:R-:W0:Y:S02]  /*1aa30*/  F2F.BF16.F32 R9, R9 ;  /* 0x0000000900097304 */ /* 0x000e240000202000 */
[----:B0-----:R-:W-:Y:S02]  /*1aa40*/  SHF.L.U32 R4, R9, 0x10, RZ ;  /* 0x0000001009047819 */ /* 0x001fe400000006ff */
[----:B---3--:R-:W-:-:S05]  /*1aa50*/  SHF.L.U32 R7, R10, 0x10, RZ ;  /* 0x000000100a077819 */ /* 0x008fca00000006ff */
[----:B------:R-:W-:-:S05]  /*1aa60*/  FADD.FTZ R4, R4, R7 ;  /* 0x0000000704047221 */ /* 0x000fca0000010000 */
[----:B------:R-:W-:-:S07]  /*1aa70*/  F2FP.BF16.F32.PACK_AB R4, RZ, R4 ;  /* 0x00000004ff04723e */ /* 0x000fce00000010ff */
.L_x_192:
[----:B------:R-:W-:Y:S05]  /*1aa80*/  BSYNC.RECONVERGENT B3 ;  /* 0x0000000000037941 */ /* 0x000fea0003800200 */
.L_x_191:
        /* <DEDUP_REMOVED lines=11> */
[----:B------:R-:W-:Y:S01]  /*1ab40*/  IMAD.WIDE.U32 R18, R18, UR12, RZ ;  /* 0x0000000c12127c25 */ /* 0x000fe2000f8e00ff */
[----:B------:R-:W-:-:S03]  /*1ab50*/  IADD3 R6, PT, PT, R15, R7, RZ ;  /* 0x000000070f067210 */ /* 0x000fc60007ffe0ff */
[----:B------:R-:W-:Y:S02]  /*1ab60*/  IMAD.IADD R19, R19, 0x1, R9 ;  /* 0x0000000113137824 */ /* 0x000fe400078e0209 */
[----:B--2---:R-:W-:Y:S02]  /*1ab70*/  IMAD R9, R6, UR14, RZ ;  /* 0x0000000e06097c24 */ /* 0x004fe4000f8e02ff */
[----:B------:R-:W-:-:S04]  /*1ab80*/  IMAD.WIDE.U32 R6, R14, UR14, R18 ;  /* 0x0000000e0e067c25 */ /* 0x000fc8000f8e0012 */
[----:B------:R-:W-:Y:S01]  /*1ab90*/  IMAD R9, R14, UR15, R9 ;  /* 0x0000000f0e097c24 */ /* 0x000fe2000f8e0209 */
[----:B------:R-:W-:-:S04]  /*1aba0*/  LEA R16, P0, R6, R16, 0x1 ;  /* 0x0000001006107211 */ /* 0x000fc800078008ff */
        /* <DEDUP_REMOVED lines=8> */
.L_x_188:
[----:B------:R-:W-:Y:S05]  /*1ac30*/  BSYNC.RECONVERGENT B2 ;  /* 0x0000000000027941 */ /* 0x000fea0003800200 */
.L_x_187:
[----:B-----5:R0:W-:Y:S02]  /*1ac40*/  STG.E.U16 desc[UR8][R22.64], R4 ;  /* 0x0000000416007986 */ /* 0x0201e4000c101508 */
.L_x_183:
[----:B------:R-:W-:Y:S05]  /*1ac50*/  BSYNC.RECONVERGENT B1 ;  /* 0x0000000000017941 */ /* 0x000fea0003800200 */
.L_x_182:
[----:B------:R-:W-:-:S07]  /*1ac60*/  IADD3 R5, PT, PT, R5, 0x80, RZ ;  /* 0x0000008005057810 */ /* 0x000fce0007ffe0ff */
.L_x_174:
[----:B------:R-:W-:Y:S05]  /*1ac70*/  BSYNC.RECONVERGENT B0 ;  /* 0x0000000000007941 */ /* 0x000fea0003800200 */
.L_x_173:
        /* <DEDUP_REMOVED lines=351> */
.L_x_195:
        /* <DEDUP_REMOVED lines=37> */
.L_x_198:
[----:B------:R-:W-:-:S07]  /*1c4c0*/  MOV R4, 0x1c4e0 ;  /* 0x0001c4e000047802 */ /* 0x000fce0000000f00 */
[----:B------:R-:W-:Y:S05]  /*1c4d0*/  CALL.REL.NOINC `($__internal_0_$__cuda_sm20_div_s64) ;  /* 0x000000fc00b87944 */ /* 0x000fea0003c00000 */
[----:B------:R-:W-:Y:S01]  /*1c4e0*/  MOV R8, R6 ;  /* 0x0000000600087202 */ /* 0x000fe20000000f00 */
[----:B------:R-:W-:-:S07]  /*1c4f0*/  IMAD.MOV.U32 R9, RZ, RZ, R7 ;  /* 0x000000ffff097224 */ /* 0x000fce00078e0007 */
.L_x_197:
[----:B------:R-:W-:Y:S05]  /*1c500*/  BSYNC.RECONVERGENT B1 ;  /* 0x0000000000017941 */ /* 0x000fea0003800200 */
.L_x_196:
        /* <DEDUP_REMOVED lines=40> */
.L_x_200:
[----:B------:R-:W-:Y:S02]  /*1c790*/  MOV R10, R14 ;  /* 0x0000000e000a7202 */ /* 0x000fe40000000f00 */
[----:B------:R-:W-:Y:S02]  /*1c7a0*/  MOV R3, R15 ;  /* 0x0000000f00037202 */ /* 0x000fe40000000f00 */
[----:B------:R-:W-:-:S07]  /*1c7b0*/  MOV R4, 0x1c7d0 ;  /* 0x0001c7d000047802 */ /* 0x000fce0000000f00 */
[----:B------:R-:W-:Y:S05]  /*1c7c0*/  CALL.REL.NOINC `($__internal_0_$__cuda_sm20_div_s64) ;  /* 0x000000f800fc7944 */ /* 0x000fea0003c00000 */
.L_x_201:
[----:B------:R-:W-:Y:S05]  /*1c7d0*/  BSYNC.RECONVERGENT B1 ;  /* 0x0000000000017941 */ /* 0x000fea0003800200 */
.L_x_199:
        /* <DEDUP_REMOVED lines=212> */
.L_x_206:
        /* <DEDUP_REMOVED lines=66> */
.L_x_205:
[----:B------:R-:W-:Y:S05]  /*1d940*/  BSYNC.RECONVERGENT B2 ;  /* 0x0000000000027941 */ /* 0x000fea0003800200 */
.L_x_204:
        /* <DEDUP_REMOVED lines=91> */
.L_x_210:
[----:B------:R-:W-:Y:S05]  /*1df00*/  BSYNC.RECONVERGENT B3 ;  /* 0x0000000000037941 */ /* 0x000fea0003800200 */
.L_x_209:
        /* <DEDUP_REMOVED lines=54> */
.L_x_212:
[----:B------:R-:W-:Y:S05]  /*1e270*/  BSYNC.RECONVERGENT B3 ;  /* 0x0000000000037941 */ /* 0x000fea0003800200 */
.L_x_211:
        /* <DEDUP_REMOVED lines=26> */
.L_x_208:
[----:B------:R-:W-:Y:S05]  /*1e420*/  BSYNC.RECONVERGENT B2 ;  /* 0x0000000000027941 */ /* 0x000fea0003800200 */
.L_x_207:
[----:B-----5:R0:W-:Y:S02]  /*1e430*/  STG.E.U16 desc[UR8][R22.64], R4 ;  /* 0x0000000416007986 */ /* 0x0201e4000c101508 */
.L_x_203:
[----:B------:R-:W-:Y:S05]  /*1e440*/  BSYNC.RECONVERGENT B1 ;  /* 0x0000000000017941 */ /* 0x000fea0003800200 */
.L_x_202:
[----:B------:R-:W-:-:S07]  /*1e450*/  IADD3 R5, PT, PT, R5, 0x80, RZ ;  /* 0x0000008005057810 */ /* 0x000fce0007ffe0ff */
.L_x_194:
[----:B------:R-:W-:Y:S05]  /*1e460*/  BSYNC.RECONVERGENT B0 ;  /* 0x0000000000007941 */ /* 0x000fea0003800200 */
.L_x_193:
        /* <DEDUP_REMOVED lines=351> */
.L_x_215:
        /* <DEDUP_REMOVED lines=37> */
.L_x_218:
[----:B------:R-:W-:-:S07]  /*1fcb0*/  MOV R4, 0x1fcd0 ;  /* 0x0001fcd000047802 */ /* 0x000fce0000000f00 */
[----:B------:R-:W-:Y:S05]  /*1fcc0*/  CALL.REL.NOINC `($__internal_0_$__cuda_sm20_div_s64) ;  /* 0x000000c400bc7944 */ /* 0x000fea0003c00000 */
[----:B------:R-:W-:Y:S01]  /*1fcd0*/  MOV R8, R6 ;  /* 0x0000000600087202 */ /* 0x000fe20000000f00 */
[----:B------:R-:W-:-:S07]  /*1fce0*/  IMAD.MOV.U32 R9, RZ, RZ, R7 ;  /* 0x000000ffff097224 */ /* 0x000fce00078e0007 */
.L_x_217:
[----:B------:R-:W-:Y:S05]  /*1fcf0*/  BSYNC.RECONVERGENT B1 ;  /* 0x0000000000017941 */ /* 0x000fea0003800200 */
.L_x_216:
        /* <DEDUP_REMOVED lines=40> */
.L_x_220:
[----:B------:R-:W-:Y:S02]  /*1ff80*/  MOV R10, R14 ;  /* 0x0000000e000a7202 */ /* 0x000fe40000000f00 */
[----:B------:R-:W-:Y:S02]  /*1ff90*/  MOV R3, R15 ;  /* 0x0000000f00037202 */ /* 0x000fe40000000f00 */
[----:B------:R-:W-:-:S07]  /*1ffa0*/  MOV R4, 0x1ffc0 ;  /* 0x0001ffc000047802 */ /* 0x000fce0000000f00 */
[----:B------:R-:W-:Y:S05]  /*1ffb0*/  CALL.REL.NOINC `($__internal_0_$__cuda_sm20_div_s64) ;  /* 0x000000c400007944 */ /* 0x000fea0003c00000 */
.L_x_221:
[----:B------:R-:W-:Y:S05]  /*1ffc0*/  BSYNC.RECONVERGENT B1 ;  /* 0x0000000000017941 */ /* 0x000fea0003800200 */
.L_x_219:
        /* <DEDUP_REMOVED lines=212> */
.L_x_226:
        /* <DEDUP_REMOVED lines=66> */
.L_x_225:
[----:B------:R-:W-:Y:S05]  /*21130*/  BSYNC.RECONVERGENT B2 ;  /* 0x0000000000027941 */ /* 0x000fea0003800200 */
.L_x_224:
        /* <DEDUP_REMOVED lines=91> */
.L_x_230:
[----:B------:R-:W-:Y:S05]  /*216f0*/  BSYNC.RECONVERGENT B3 ;  /* 0x0000000000037941 */ /* 0x000fea0003800200 */
.L_x_229:
        /* <DEDUP_REMOVED lines=54> */
.L_x_232:
[----:B------:R-:W-:Y:S05]  /*21a60*/  BSYNC.RECONVERGENT B3 ;  /* 0x0000000000037941 */ /* 0x000fea0003800200 */
.L_x_231:
        /* <DEDUP_REMOVED lines=26> */
.L_x_228:
[----:B------:R-:W-:Y:S05]  /*21c10*/  BSYNC.RECONVERGENT B2 ;  /* 0x0000000000027941 */ /* 0x000fea0003800200 */
.L_x_227:
[----:B-----5:R0:W-:Y:S02]  /*21c20*/  STG.E.U16 desc[UR8][R22.64], R4 ;  /* 0x0000000416007986 */ /* 0x0201e4000c101508 */
.L_x_223:
[----:B------:R-:W-:Y:S05]  /*21c30*/  BSYNC.RECONVERGENT B1 ;  /* 0x0000000000017941 */ /* 0x000fea0003800200 */
.L_x_222:
[----:B------:R-:W-:-:S07]  /*21c40*/  IADD3 R5, PT, PT, R5, 0x80, RZ ;  /* 0x0000008005057810 */ /* 0x000fce0007ffe0ff */
.L_x_214:
[----:B------:R-:W-:Y:S05]  /*21c50*/  BSYNC.RECONVERGENT B0 ;  /* 0x0000000000007941 */ /* 0x000fea0003800200 */
.L_x_213:
        /* <DEDUP_REMOVED lines=351> */
.L_x_235:
        /* <DEDUP_REMOVED lines=37> */
.L_x_238:
[----:B------:R-:W-:-:S07]  /*234a0*/  MOV R4, 0x234c0 ;  /* 0x000234c000047802 */ /* 0x000fce0000000f00 */
[----:B------:R-:W-:Y:S05]  /*234b0*/  CALL.REL.NOINC `($__internal_0_$__cuda_sm20_div_s64) ;  /* 0x0000008c00c07944 */ /* 0x000fea0003c00000 */
[----:B------:R-:W-:Y:S01]  /*234c0*/  MOV R8, R6 ;  /* 0x0000000600087202 */ /* 0x000fe20000000f00 */
[----:B------:R-:W-:-:S07]  /*234d0*/  IMAD.MOV.U32 R9, RZ, RZ, R7 ;  /* 0x000000ffff097224 */ /* 0x000fce00078e0007 */
.L_x_237:
[----:B------:R-:W-:Y:S05]  /*234e0*/  BSYNC.RECONVERGENT B1 ;  /* 0x0000000000017941 */ /* 0x000fea0003800200 */
.L_x_236:
        /* <DEDUP_REMOVED lines=40> */
.L_x_240:
[----:B------:R-:W-:Y:S02]  /*23770*/  MOV R10, R14 ;  /* 0x0000000e000a7202 */ /* 0x000fe40000000f00 */
[----:B------:R-:W-:Y:S02]  /*23780*/  MOV R3, R15 ;  /* 0x0000000f00037202 */ /* 0x000fe40000000f00 */
[----:B------:R-:W-:-:S07]  /*23790*/  MOV R4, 0x237b0 ;  /* 0x000237b000047802 */ /* 0x000fce0000000f00 */
[----:B------:R-:W-:Y:S05]  /*237a0*/  CALL.REL.NOINC `($__internal_0_$__cuda_sm20_div_s64) ;  /* 0x0000008c00047944 */ /* 0x000fea0003c00000 */
.L_x_241:
[----:B------:R-:W-:Y:S05]  /*237b0*/  BSYNC.RECONVERGENT B1 ;  /* 0x0000000000017941 */ /* 0x000fea0003800200 */
.L_x_239:
        /* <DEDUP_REMOVED lines=212> */
.L_x_246:
        /* <DEDUP_REMOVED lines=66> */
.L_x_245:
[----:B------:R-:W-:Y:S05]  /*24920*/  BSYNC.RECONVERGENT B2 ;  /* 0x0000000000027941 */ /* 0x000fea0003800200 */
.L_x_244:
        /* <DEDUP_REMOVED lines=91> */
.L_x_250:
[----:B------:R-:W-:Y:S05]  /*24ee0*/  BSYNC.RECONVERGENT B3 ;  /* 0x0000000000037941 */ /* 0x000fea0003800200 */
.L_x_249:
        /* <DEDUP_REMOVED lines=54> */
.L_x_252:
[----:B------:R-:W-:Y:S05]  /*25250*/  BSYNC.RECONVERGENT B3 ;  /* 0x0000000000037941 */ /* 0x000fea0003800200 */
.L_x_251:
        /* <DEDUP_REMOVED lines=26> */
.L_x_248:
[----:B------:R-:W-:Y:S05]  /*25400*/  BSYNC.RECONVERGENT B2 ;  /* 0x0000000000027941 */ /* 0x000fea0003800200 */
.L_x_247:
[----:B-----5:R0:W-:Y:S02]  /*25410*/  STG.E.U16 desc[UR8][R22.64], R4 ;  /* 0x0000000416007986 */ /* 0x0201e4000c101508 */
.L_x_243:
[----:B------:R-:W-:Y:S05]  /*25420*/  BSYNC.RECONVERGENT B1 ;  /* 0x0000000000017941 */ /* 0x000fea0003800200 */
.L_x_242:
[----:B------:R-:W-:-:S07]  /*25430*/  IADD3 R5, PT, PT, R5, 0x80, RZ ;  /* 0x0000008005057810 */ /* 0x000fce0007ffe0ff */
.L_x_234:
[----:B------:R-:W-:Y:S05]  /*25440*/  BSYNC.RECONVERGENT B0 ;  /* 0x0000000000007941 */ /* 0x000fea0003800200 */
.L_x_233:
        /* <DEDUP_REMOVED lines=351> */
.L_x_255:
        /* <DEDUP_REMOVED lines=37> */
.L_x_258:
[----:B------:R-:W-:-:S07]  /*26c90*/  MOV R4, 0x26cb0 ;  /* 0x00026cb000047802 */ /* 0x000fce0000000f00 */
[----:B------:R-:W-:Y:S05]  /*26ca0*/  CALL.REL.NOINC `($__internal_0_$__cuda_sm20_div_s64) ;  /* 0x0000005400c47944 */ /* 0x000fea0003c00000 */
[----:B------:R-:W-:Y:S01]  /*26cb0*/  MOV R8, R6 ;  /* 0x0000000600087202 */ /* 0x000fe20000000f00 */
[----:B------:R-:W-:-:S07]  /*26cc0*/  IMAD.MOV.U32 R9, RZ, RZ, R7 ;  /* 0x000000ffff097224 */ /* 0x000fce00078e0007 */
.L_x_257:
[----:B------:R-:W-:Y:S05]  /*26cd0*/  BSYNC.RECONVERGENT B1 ;  /* 0x0000000000017941 */ /* 0x000fea0003800200 */
.L_x_256:
        /* <DEDUP_REMOVED lines=40> */
.L_x_260:
[----:B------:R-:W-:Y:S02]  /*26f60*/  MOV R10, R14 ;  /* 0x0000000e000a7202 */ /* 0x000fe40000000f00 */
[----:B------:R-:W-:Y:S02]  /*26f70*/  MOV R3, R15 ;  /* 0x0000000f00037202 */ /* 0x000fe40000000f00 */
[----:B------:R-:W-:-:S07]  /*26f80*/  MOV R4, 0x26fa0 ;  /* 0x00026fa000047802 */ /* 0x000fce0000000f00 */
[----:B------:R-:W-:Y:S05]  /*26f90*/  CALL.REL.NOINC `($__internal_0_$__cuda_sm20_div_s64) ;  /* 0x0000005400087944 */ /* 0x000fea0003c00000 */
.L_x_261:
[----:B------:R-:W-:Y:S05]  /*26fa0*/  BSYNC.RECONVERGENT B1 ;  /* 0x0000000000017941 */ /* 0x000fea0003800200 */
.L_x_259:
        /* <DEDUP_REMOVED lines=99> */
[----:B------:R-:W-:Y:S02]  /*275e0*/  IMAD R30, R30, UR12, RZ ;  /* 0x0000000c1e1e7c24 */ /* 0x000fe4000f8e02ff */
[----:B------:R-:W-:Y:S01]  /*275f0*/  IMAD.IADD R27, R43, 0x1, R27 ;  /* 0x000000012b1b7824 */ /* 0x000fe200078e021b */
[----:B------:R-:W-:Y:S01]  /*27600*/  IADD3 R43, P3, PT, R18, 0x7, RZ ;  /* 0x00000007122b7810 */ /* 0x000fe20007f7e0ff */
[C---:B------:R-:W-:Y:S02]  /*27610*/  IMAD R33, R29.reuse, UR13, R28 ;  /* 0x0000000d1d217c24 */ /* 0x040fe4000f8e021c */
[----:B------:R-:W-:Y:S01]  /*27620*/  IMAD.WIDE.U32 R28, R29, UR12, R14 ;  /* 0x0000000c1d1c7c25 */ /* 0x000fe2000f8e000e */
[----:B------:R-:W-:-:S02]  /*27630*/  IADD3.X R44, PT, PT, RZ, R19, RZ, P3, !PT ;  /* 0x00000013ff2c7210 */ /* 0x000fc40001ffe4ff */
[----:B------:R-:W-:Y:S01]  /*27640*/  SHF.L.U64.HI R42, R42, 0x1, R27 ;  /* 0x000000012a2a7819 */ /* 0x000fe2000001021b */
[C---:B------:R-:W-:Y:S01]  /*27650*/  IMAD R53, R31.reuse, UR13, R30 ;  /* 0x0000000d1f357c24 */ /* 0x040fe2000f8e021e */
[----:B------:R-:W0:Y:S01]  /*27660*/  LDC.64 R26, c[0x0][0x608] ;  /* 0x00018200ff1a7b82 */ /* 0x000e220000000a00 */
[----:B------:R-:W-:-:S04]  /*27670*/  IMAD.WIDE.U32 R30, R31, UR12, R14 ;  /* 0x0000000c1f1e7c25 */ /* 0x000fc8000f8e000e */
[----:B------:R-:W-:Y:S01]  /*27680*/  IMAD.IADD R55, R29, 0x1, R33 ;  /* 0x000000011d377824 */ /* 0x000fe200078e0221 */
[----:B------:R-:W-:Y:S01]  /*27690*/  IADD3 R33, P3, PT, RZ, -R43, RZ ;  /* 0x8000002bff217210 */ /* 0x000fe20007f7e0ff */
[C---:B------:R-:W-:Y:S01]  /*276a0*/  IMAD R45, R46.reuse, R25, R45 ;  /* 0x000000192e2d7224 */ /* 0x040fe200078e022d */
[----:B------:R-:W-:Y:S01]  /*276b0*/  IADD3 R53, PT, PT, R31, R53, RZ ;  /* 0x000000351f357210 */ /* 0x000fe20007ffe0ff */
[----:B------:R-:W-:Y:S01]  /*276c0*/  IMAD.WIDE.U32 R46, R46, R24, RZ ;  /* 0x000000182e2e7225 */ /* 0x000fe200078e00ff */
[----:B------:R-:W-:-:S03]  /*276d0*/  IADD3.X R32, PT, PT, RZ, ~R44, RZ, P3, !PT ;  /* 0x8000002cff207210 */ /* 0x000fc60001ffe4ff */
[-C--:B------:R-:W-:Y:S01]  /*276e0*/  IMAD R53, R53, R24.reuse, RZ ;  /* 0x0000001835357224 */ /* 0x080fe200078e02ff */
[----:B------:R-:W-:Y:S01]  /*276f0*/  IADD3 R29, PT, PT, R47, R45, RZ ;  /* 0x0000002d2f1d7210 */ /* 0x000fe20007ffe0ff */
[----:B------:R-:W-:Y:S02]  /*27700*/  IMAD R32, R32, UR12, RZ ;  /* 0x0000000c20207c24 */ /* 0x000fe4000f8e02ff */
[C---:B------:R-:W-:Y:S02]  /*27710*/  IMAD R53, R30.reuse, R25, R53 ;  /* 0x000000191e357224 */ /* 0x040fe400078e0235 */
[----:B------:R-:W-:-:S04]  /*27720*/  IMAD.WIDE.U32 R30, R30, R24, RZ ;  /* 0x000000181e1e7225 */ /* 0x000fc800078e00ff */
[----:B------:R-:W-:Y:S01]  /*27730*/  IMAD R47, R33, UR13, R32 ;  /* 0x0000000d212f7c24 */ /* 0x000fe2000f8e0220 */
[----:B------:R-:W-:Y:S01]  /*27740*/  IADD3 R31, PT, PT, R31, R53, RZ ;  /* 0x000000351f1f7210 */ /* 0x000fe20007ffe0ff */
[----:B------:R-:W-:-:S03]  /*27750*/  IMAD.WIDE.U32 R32, R33, UR12, R14 ;  /* 0x0000000c21207c25 */ /* 0x000fc6000f8e000e */
[C---:B------:R-:W-:Y:S01]  /*27760*/  SHF.L.U64.HI R31, R30.reuse, 0x1, R31 ;  /* 0x000000011e1f7819 */ /* 0x040fe2000001021f */
[-C--:B------:R-:W-:Y:S01]  /*27770*/  IMAD R55, R55, R24.reuse, RZ ;  /* 0x0000001837377224 */ /* 0x080fe200078e02ff */
[----:B------:R-:W-:Y:S01]  /*27780*/  IADD3 R33, PT, PT, R33, R47, RZ ;  /* 0x0000002f21217210 */ /* 0x000fe20007ffe0ff */
[----:B------:R-:W-:Y:S02]  /*27790*/  IMAD.SHL.U32 R47, R30, 0x2, RZ ;  /* 0x000000021e2f7824 */ /* 0x000fe400078e00ff */
[----:B------:R-:W-:Y:S02]  /*277a0*/  IMAD R30, R49, UR6, RZ ;  /* 0x00000006311e7c24 */ /* 0x000fe4000f8e02ff */
[----:B------:R-:W-:Y:S02]  /*277b0*/  IMAD R33, R33, R24, RZ ;  /* 0x0000001821217224 */ /* 0x000fe400078e02ff */
[C---:B------:R-:W-:Y:S02]  /*277c0*/  IMAD R51, R18.reuse, UR13, R51 ;  /* 0x0000000d12337c24 */ /* 0x040fe4000f8e0233 */
[----:B0-----:R-:W-:Y:S01]  /*277d0*/  IMAD.WIDE.U32 R26, R18, UR12, R26 ;  /* 0x0000000c121a7c25 */ /* 0x001fe2000f8e001a */
[----:B------:R-:W0:Y:S03]  /*277e0*/  LDCU.64 UR12, c[0x0][0x5f0] ;  /* 0x0000be00ff0c77ac */ /* 0x000e260008000a00 */
[C---:B------:R-:W-:Y:S01]  /*277f0*/  IMAD.SHL.U32 R45, R46.reuse, 0x2, RZ ;  /* 0x000000022e2d7824 */ /* 0x040fe200078e00ff */
[----:B------:R-:W-:Y:S01]  /*27800*/  SHF.L.U64.HI R46, R46, 0x1, R29 ;  /* 0x000000012e2e7819 */ /* 0x000fe2000001021d */
[----:B------:R-:W-:Y:S01]  /*27810*/  IMAD R53, R9, UR7, R30 ;  /* 0x0000000709357c24 */ /* 0x000fe2000f8e021e */
[----:B------:R-:W-:Y:S01]  /*27820*/  IADD3 R51, PT, PT, R27, R51, RZ ;  /* 0x000000331b337210 */ /* 0x000fe20007ffe0ff */
[-C--:B------:R-:W-:Y:S01]  /*27830*/  IMAD R55, R28, R25.reuse, R55 ;  /* 0x000000191c377224 */ /* 0x080fe200078e0237 */
[----:B------:R-:W-:Y:S01]  /*27840*/  IADD3 R26, P3, PT, R14, -R26, RZ ;  /* 0x8000001a0e1a7210 */ /* 0x000fe20007f7e0ff */
[----:B------:R-:W-:-:S02]  /*27850*/  IMAD R30, R32, R25, R33 ;  /* 0x00000019201e7224 */ /* 0x000fc400078e0221 */
[----:B------:R-:W-:-:S04]  /*27860*/  IMAD.WIDE.U32 R28, R28, R24, RZ ;  /* 0x000000181c1c7225 */ /* 0x000fc800078e00ff */
[----:B------:R-:W-:Y:S01]  /*27870*/  IMAD.WIDE.U32 R32, R32, R24, RZ ;  /* 0x0000001820207225 */ /* 0x000fe200078e00ff */
[----:B------:R-:W-:-:S03]  /*27880*/  IADD3 R55, PT, PT, R29, R55, RZ ;  /* 0x000000371d377210 */ /* 0x000fc60007ffe0ff */
[----:B------:R-:W-:Y:S02]  /*27890*/  IMAD R34, R34, UR6, RZ ;  /* 0x0000000622227c24 */ /* 0x000fe4000f8e02ff */
[----:B------:R-:W-:Y:S02]  /*278a0*/  IMAD R27, R48, UR6, RZ ;  /* 0x00000006301b7c24 */ /* 0x000fe4000f8e02ff */
[----:B------:R-:W-:Y:S01]  /*278b0*/  IMAD.WIDE.U32 R48, R9, UR6, RZ ;  /* 0x0000000609307c25 */ /* 0x000fe2000f8e00ff */
[----:B------:R-:W-:-:S03]  /*278c0*/  IADD3 R9, PT, PT, R33, R30, RZ ;  /* 0x0000001e21097210 */ /* 0x000fc60007ffe0ff */
[----:B------:R-:W-:Y:S01]  /*278d0*/  IMAD R33, R17, UR7, R34 ;  /* 0x0000000711217c24 */ /* 0x000fe2000f8e0222 */
[----:B------:R-:W-:Y:S01]  /*278e0*/  IADD3 R53, PT, PT, R49, R53, RZ ;  /* 0x0000003531357210 */ /* 0x000fe20007ffe0ff */
[----:B------:R-:W-:Y:S01]  /*278f0*/  IMAD.WIDE.U32 R56, R17, UR6, RZ ;  /* 0x0000000611387c25 */ /* 0x000fe2000f8e00ff */
[----:B------:R-:W-:-:S03]  /*27900*/  SHF.L.U64.HI R9, R32, 0x1, R9 ;  /* 0x0000000120097819 */ /* 0x000fc60000010209 */
[C---:B------:R-:W-:Y:S01]  /*27910*/  IMAD.SHL.U32 R29, R28.reuse, 0x2, RZ ;  /* 0x000000021c1d7824 */ /* 0x040fe200078e00ff */
[----:B------:R-:W-:Y:S01]  /*27920*/  SHF.L.U64.HI R28, R28, 0x1, R55 ;  /* 0x000000011c1c7819 */ /* 0x000fe20000010237 */
        /* <DEDUP_REMOVED lines=60> */
.L_x_266:
        /* <DEDUP_REMOVED lines=66> */
.L_x_265:
[----:B------:R-:W-:Y:S05]  /*28110*/  BSYNC.RECONVERGENT B2 ;  /* 0x0000000000027941 */ /* 0x000fea0003800200 */
.L_x_264:
        /* <DEDUP_REMOVED lines=91> */
.L_x_270:
[----:B------:R-:W-:Y:S05]  /*286d0*/  BSYNC.RECONVERGENT B3 ;  /* 0x0000000000037941 */ /* 0x000fea0003800200 */
.L_x_269:
        /* <DEDUP_REMOVED lines=54> */
.L_x_272:
[----:B------:R-:W-:Y:S05]  /*28a40*/  BSYNC.RECONVERGENT B3 ;  /* 0x0000000000037941 */ /* 0x000fea0003800200 */
.L_x_271:
        /* <DEDUP_REMOVED lines=26> */
.L_x_268:
[----:B------:R-:W-:Y:S05]  /*28bf0*/  BSYNC.RECONVERGENT B2 ;  /* 0x0000000000027941 */ /* 0x000fea0003800200 */
.L_x_267:
[----:B-----5:R0:W-:Y:S02]  /*28c00*/  STG.E.U16 desc[UR8][R22.64], R4 ;  /* 0x0000000416007986 */ /* 0x0201e4000c101508 */
.L_x_263:
[----:B------:R-:W-:Y:S05]  /*28c10*/  BSYNC.RECONVERGENT B1 ;  /* 0x0000000000017941 */ /* 0x000fea0003800200 */
.L_x_262:
[----:B------:R-:W-:-:S07]  /*28c20*/  IADD3 R5, PT, PT, R5, 0x80, RZ ;  /* 0x0000008005057810 */ /* 0x000fce0007ffe0ff */
.L_x_254:
[----:B------:R-:W-:Y:S05]  /*28c30*/  BSYNC.RECONVERGENT B0 ;  /* 0x0000000000007941 */ /* 0x000fea0003800200 */
.L_x_253:
[----:B------:R-:W1:Y:S02]  /*28c40*/  LDCU UR6, c[0x0][0x380] ;  /* 0x00007000ff0677ac */ /* 0x000e640008000800 */
[----:B-1----:R-:W-:-:S13]  /*28c50*/  ISETP.GE.AND P0, PT, R5, UR6, PT ;  /* 0x0000000605007c0c */ /* 0x002fda000bf06270 */
[----:B------:R-:W-:Y:S05]  /*28c60*/  @P0 EXIT ;  /* 0x000000000000094d */ /* 0x000fea0003800000 */
        /* <DEDUP_REMOVED lines=347> */
.L_x_273:
[----:B------:R-:W0:Y:S01]  /*2a220*/  LDCU.64 UR6, c[0x0][0x5f8] ;  /* 0x0000bf00ff0677ac */ /* 0x000e220008000a00 */
[----:B------:R-:W1:Y:S01]  /*2a230*/  LDCU.64 UR12, c[0x0][0x600] ;  /* 0x0000c000ff0c77ac */ /* 0x000e620008000a00 */
[----:B0-----:R-:W-:-:S04]  /*2a240*/  IADD3 R14, P0, PT, R3, UR6, RZ ;  /* 0x00000006030e7c10 */ /* 0x001fc8000ff1e0ff */
[----:B------:R-:W-:Y:S01]  /*2a250*/  IADD3.X R15, PT, PT, RZ, UR7, RZ, P0, !PT ;  /* 0x00000007ff0f7c10 */ /* 0x000fe200087fe4ff */
[----:B------:R-:W0:Y:S05]  /*2a260*/  LDCU.64 UR6, c[0x0][0x5e8] ;  /* 0x0000bd00ff0677ac */ /* 0x000e2a0008000a00 */
[----:B------:R-:W1:Y:S01]  /*2a270*/  LDG.E.64 R14, desc[UR8][R14.64] ;  /* 0x000000080e0e7981 */ /* 0x000e62000c1e1b00 */
[----:B------:R-:W-:Y:S01]  /*2a280*/  BSSY.RECONVERGENT B0, `(.L_x_274) ;  /* 0x0000024000007945 */ /* 0x000fe20003800200 */
[----:B------:R-:W-:Y:S02]  /*2a290*/  CS2R R6, SRZ ;  /* 0x0000000000067805 */ /* 0x000fe4000001ff00 */
[----:B0-----:R-:W-:-:S04]  /*2a2a0*/  IADD3 R18, P1, PT, R19, UR6, RZ ;  /* 0x0000000613127c10 */ /* 0x001fc8000ff3e0ff */
[----:B------:R-:W-:Y:S02]  /*2a2b0*/  IADD3.X R19, PT, PT, RZ, UR7, RZ, P1, !PT ;  /* 0x00000007ff137c10 */ /* 0x000fe40008ffe4ff */
        /* <DEDUP_REMOVED lines=20> */
[----:B------:R-:W-:Y:S02]  /*2a400*/  HFMA2 R7, -RZ, RZ, 0, 0 ;  /* 0x00000000ff077431 */ /* 0x000fe400000001ff */
        /* <DEDUP_REMOVED lines=9> */
.L_x_276:
[----:B------:R-:W-:-:S07]  /*2a4a0*/  MOV R4, 0x2a4c0 ;  /* 0x0002a4c000047802 */ /* 0x000fce0000000f00 */
[----:B------:R-:W-:Y:S05]  /*2a4b0*/  CALL.REL.NOINC `($__internal_0_$__cuda_sm20_div_s64) ;  /* 0x0000001c00c07944 */ /* 0x000fea0003c00000 */
.L_x_275:
[----:B------:R-:W-:Y:S05]  /*2a4c0*/  BSYNC.RECONVERGENT B0 ;  /* 0x0000000000007941 */ /* 0x000fea0003800200 */
.L_x_274:
[----:B------:R-:W0:Y:S01]  /*2a4d0*/  LDCU.128 UR12, c[0x0][0x600] ;  /* 0x0000c000ff0c77ac */ /* 0x000e220008000c00 */
[----:B------:R-:W-:Y:S01]  /*2a4e0*/  BSSY.RECONVERGENT B0, `(.L_x_277) ;  /* 0x0000029000007945 */ /* 0x000fe20003800200 */
        /* <DEDUP_REMOVED lines=17> */
[----:B------:R-:W-:Y:S01]  /*2a600*/  IMAD.MOV.U32 R6, RZ, RZ, RZ ;  /* 0x000000ffff067224 */ /* 0x000fe200078e00ff */
[----:B------:R-:W-:-:S06]  /*2a610*/  ISETP.NE.U32.AND P2, PT, RZ, UR14, PT ;  /* 0x0000000eff007c0c */ /* 0x000fcc000bf45070 */
[----:B0-----:R-:W0:Y:S02]  /*2a620*/  MUFU.RCP R4, R4 ;  /* 0x0000000400047308 */ /* 0x001e240000001000 */
[----:B0-----:R-:W-:-:S06]  /*2a630*/  IADD3 R7, PT, PT, R4, 0xffffffe, RZ ;  /* 0x0ffffffe04077810 */ /* 0x001fcc0007ffe0ff */
        /* <DEDUP_REMOVED lines=15> */
.L_x_278:
[----:B------:R-:W-:Y:S01]  /*2a730*/  IMAD.MOV.U32 R10, RZ, RZ, R14 ;  /* 0x000000ffff0a7224 */ /* 0x000fe200078e000e */
[----:B------:R-:W-:Y:S02]  /*2a740*/  MOV R3, R15 ;  /* 0x0000000f00037202 */ /* 0x000fe40000000f00 */
[----:B------:R-:W-:-:S07]  /*2a750*/  MOV R4, 0x2a770 ;  /* 0x0002a77000047802 */ /* 0x000fce0000000f00 */
[----:B------:R-:W-:Y:S05]  /*2a760*/  CALL.REL.NOINC `($__internal_0_$__cuda_sm20_div_s64) ;  /* 0x0000001c00147944 */ /* 0x000fea0003c00000 */
.L_x_279:
[----:B------:R-:W-:Y:S05]  /*2a770*/  BSYNC.RECONVERGENT B0 ;  /* 0x0000000000007941 */ /* 0x000fea0003800200 */
.L_x_277:
        /* <DEDUP_REMOVED lines=25> */
[----:B------:R-:W-:Y:S02]  /*2a910*/  IADD3 R34, P5, PT, R5, 0x6, RZ ;  /* 0x0000000605227810 */ /* 0x000fe40007fbe0ff */
[----:B------:R-:W-:Y:S02]  /*2a920*/  IADD3.X R45, PT, PT, RZ, R0, RZ, P2, !PT ;  /* 0x00000000ff2d7210 */ /* 0x000fe400017fe4ff */
[----:B------:R-:W-:Y:S01]  /*2a930*/  IADD3 R24, P2, PT, RZ, -R42, RZ ;  /* 0x8000002aff187210 */ /* 0x000fe20007f5e0ff */
[----:B------:R-:W-:-:S03]  /*2a940*/  IMAD.X R36, RZ, RZ, R0, P5 ;  /* 0x000000ffff247224 */ /* 0x000fc600028e0600 */
[----:B------:R-:W-:Y:S01]  /*2a950*/  IADD3.X R3, PT, PT, RZ, ~R45, RZ, P2, !PT ;  /* 0x8000002dff037210 */ /* 0x000fe200017fe4ff */
[----:B0-----:R-:W-:Y:S01]  /*2a960*/  IMAD R10, R0, UR4, RZ ;  /* 0x00000004000a7c24 */ /* 0x001fe2000f8e02ff */
[----:B------:R-:W-:Y:S02]  /*2a970*/  USHF.L.U32 UR10, UR4, 0x4, URZ ;  /* 0x00000004040a7899 */ /* 0x000fe400080006ff */
[----:B------:R-:W-:-:S04]  /*2a980*/  IMAD.WIDE.U32 R12, R5, UR4, RZ ;  /* 0x00000004050c7c25 */ /* 0x000fc8000f8e00ff */
[----:B------:R-:W-:Y:S01]  /*2a990*/  IMAD R9, R5, UR5, R10 ;  /* 0x0000000505097c24 */ /* 0x000fe2000f8e020a */
[----:B------:R-:W-:Y:S01]  /*2a9a0*/  IADD3 R10, P1, PT, R12, UR4, RZ ;  /* 0x000000040c0a7c10 */ /* 0x000fe2000ff3e0ff */
[----:B-1----:R-:W-:Y:S01]  /*2a9b0*/  IMAD R20, R28, UR7, RZ ;  /* 0x000000071c147c24 */ /* 0x002fe2000f8e02ff */
[----:B------:R-:W-:Y:S01]  /*2a9c0*/  SHF.L.U32 R27, R12, 0x1, RZ ;  /* 0x000000010c1b7819 */ /* 0x000fe200000006ff */
[----:B------:R-:W-:Y:S01]  /*2a9d0*/  IMAD R3, R3, UR6, RZ ;  /* 0x0000000603037c24 */ /* 0x000fe2000f8e02ff */
[----:B------:R-:W-:Y:S01]  /*2a9e0*/  IADD3 R9, PT, PT, R13, R9, RZ ;  /* 0x000000090d097210 */ /* 0x000fe20007ffe0ff */
[----:B------:R-:W-:Y:S02]  /*2a9f0*/  IMAD R33, R29, UR6, R20 ;  /* 0x000000061d217c24 */ /* 0x000fe4000f8e0214 */
[----:B------:R-:W-:Y:S01]  /*2aa00*/  IMAD R31, R24, UR7, R3 ;  /* 0x00000007181f7c24 */ /* 0x000fe2000f8e0203 */
[----:B------:R-:W-:Y:S01]  /*2aa10*/  SHF.L.U64.HI R23, R12, 0x1, R9 ;  /* 0x000000010c177819 */ /* 0x000fe20000010209 */
[----:B------:R-:W-:Y:S01]  /*2aa20*/  IMAD.X R12, RZ, RZ, ~R0, P3 ;  /* 0x000000ffff0c7224 */ /* 0x000fe200018e0e00 */
[----:B------:R-:W-:Y:S01]  /*2aa30*/  IADD3 R11, P3, PT, R5, 0x3, RZ ;  /* 0x00000003050b7810 */ /* 0x000fe20007f7e0ff */
[----:B------:R-:W-:-:S03]  /*2aa40*/  IMAD.WIDE.U32 R24, R24, UR6, R14 ;  /* 0x0000000618187c25 */ /* 0x000fc6000f8e000e */
[----:B------:R-:W-:Y:S01]  /*2aa50*/  IADD3 R39, P2, PT, RZ, -R11, RZ ;  /* 0x8000000bff277210 */ /* 0x000fe20007f5e0ff */
[----:B------:R-:W-:Y:S01]  /*2aa60*/  IMAD R12, R12, UR6, RZ ;  /* 0x000000060c0c7c24 */ /* 0x000fe2000f8e02ff */
[----:B------:R-:W-:Y:S01]  /*2aa70*/  IADD3 R25, PT, PT, R25, R31, RZ ;  /* 0x0000001f19197210 */ /* 0x000fe20007ffe0ff */
[----:B------:R-:W-:Y:S02]  /*2aa80*/  IMAD.X R44, RZ, RZ, R0, P3 ;  /* 0x000000ffff2c7224 */ /* 0x000fe400018e0600 */
[C---:B------:R-:W-:Y:S02]  /*2aa90*/  IMAD R21, R17.reuse, UR7, R12 ;  /* 0x0000000711157c24 */ /* 0x040fe4000f8e020c */
[----:B------:R-:W-:-:S04]  /*2aaa0*/  IMAD.WIDE.U32 R16, R17, UR6, R14 ;  /* 0x0000000611107c25 */ /* 0x000fc8000f8e000e */
[----:B------:R-:W-:Y:S01]  /*2aab0*/  IMAD.WIDE.U32 R12, R28, UR6, RZ ;  /* 0x000000061c0c7c25 */ /* 0x000fe2000f8e00ff */
[----:B------:R-:W-:-:S03]  /*2aac0*/  IADD3 R17, PT, PT, R17, R21, RZ ;  /* 0x0000001511117210 */ /* 0x000fc60007ffe0ff */
[----:B------:R-:W-:Y:S01]  /*2aad0*/  IMAD.WIDE.U32 R20, R16, R28, RZ ;  /* 0x0000001c10147225 */ /* 0x000fe200078e00ff */
[----:B------:R-:W-:-:S03]  /*2aae0*/  IADD3 R33, PT, PT, R13, R33, RZ ;  /* 0x000000210d217210 */ /* 0x000fc60007ffe0ff */
[-C--:B------:R-:W-:Y:S02]  /*2aaf0*/  IMAD R17, R17, R28.reuse, RZ ;  /* 0x0000001c11117224 */ /* 0x080fe400078e02ff */
[----:B------:R-:W-:Y:S01]  /*2ab00*/  IMAD.X R13, RZ, RZ, ~R44, P2 ;  /* 0x000000ffff0d7224 */ /* 0x000fe200010e0e2c */
[----:B------:R-:W-:Y:S01]  /*2ab10*/  LEA R3, P2, -R12, UR10, 0x4 ;  /* 0x0000000a0c037c11 */ /* 0x000fe2000f8421ff */
[----:B------:R-:W-:Y:S01]  /*2ab20*/  IMAD R31, R16, R29, R17 ;  /* 0x0000001d101f7224 */ /* 0x000fe200078e0211 */
[----:B------:R-:W-:Y:S01]  /*2ab30*/  LEA R17, P4, R20, R27, 0x1 ;  /* 0x0000001b14117211 */ /* 0x000fe200078808ff */
[----:B------:R-:W-:Y:S01]  /*2ab40*/  IMAD R16, R13, UR6, RZ ;  /* 0x000000060d107c24 */ /* 0x000fe2000f8e02ff */
[----:B------:R-:W-:Y:S01]  /*2ab50*/  IADD3 R13, P3, PT, R5, 0x4, RZ ;  /* 0x00000004050d7810 */ /* 0x000fe20007f7e0ff */
[----:B------:R-:W-:Y:S01]  /*2ab60*/  IMAD R25, R25, R28, RZ ;  /* 0x0000001c19197224 */ /* 0x000fe200078e02ff */
[----:B------:R-:W-:Y:S01]  /*2ab70*/  SHF.L.U64.HI R12, R12, 0x4, R33 ;  /* 0x000000040c0c7819 */ /* 0x000fe20000010221 */
[----:B------:R-:W-:Y:S01]  /*2ab80*/  IMAD R27, R39, UR7, R16 ;  /* 0x00000007271b7c24 */ /* 0x000fe2000f8e0210 */
[----:B------:R-:W-:Y:S01]  /*2ab90*/  IADD3 R16, PT, PT, R21, R31, RZ ;  /* 0x0000001f15107210 */ /* 0x000fe20007ffe0ff */
[----:B------:R-:W-:-:S02]  /*2aba0*/  IMAD R21, R24, R29, R25 ;  /* 0x0000001d18157224 */ /* 0x000fc400078e0219 */
[----:B------:R-:W-:Y:S01]  /*2abb0*/  IMAD.WIDE.U32 R24, R24, R28, RZ ;  /* 0x0000001c18187225 */ /* 0x000fe200078e00ff */
[----:B------:R-:W-:-:S03]  /*2abc0*/  LEA.HI.X R16, R20, R23, R16, 0x1, P4 ;  /* 0x0000001714107211 */ /* 0x000fc600020f0c10 */
[----:B------:R-:W-:Y:S01]  /*2abd0*/  IMAD.X R20, RZ, RZ, R0, P3 ;  /* 0x000000ffff147224 */ /* 0x000fe200018e0600 */
[----:B------:R-:W-:Y:S01]  /*2abe0*/  IADD3 R33, P3, PT, RZ, -R13, RZ ;  /* 0x8000000dff217210 */ /* 0x000fe20007f7e0ff */
[----:B------:R-:W-:Y:S01]  /*2abf0*/  IMAD.WIDE.U32 R38, R39, UR6, R14 ;  /* 0x0000000627267c25 */ /* 0x000fe2000f8e000e */
[----:B------:R-:W-:Y:S02]  /*2ac00*/  IADD3 R23, PT, PT, R25, R21, RZ ;  /* 0x0000001519177210 */ /* 0x000fe40007ffe0ff */
[C---:B------:R-:W-:Y:S01]  /*2ac10*/  SHF.L.U32 R22, R24.reuse, 0x1, RZ ;  /* 0x0000000118167819 */ /* 0x040fe200000006ff */
[----:B------:R-:W-:Y:S01]  /*2ac20*/  IMAD.X R25, RZ, RZ, ~R20, P3 ;  /* 0x000000ffff197224 */ /* 0x000fe200018e0e14 */
[----:B------:R-:W-:Y:S01]  /*2ac30*/  SHF.L.U64.HI R23, R24, 0x1, R23 ;  /* 0x0000000118177819 */ /* 0x000fe20000010217 */
[----:B------:R-:W-:Y:S01]  /*2ac40*/  IMAD R46, R0, UR6, RZ ;  /* 0x00000006002e7c24 */ /* 0x000fe2000f8e02ff */
[----:B------:R-:W-:Y:S01]  /*2ac50*/  IADD3 R27, PT, PT, R39, R27, RZ ;  /* 0x0000001b271b7210 */ /* 0x000fe20007ffe0ff */
[----:B------:R-:W-:Y:S01]  /*2ac60*/  IMAD R24, R25, UR6, RZ ;  /* 0x0000000619187c24 */ /* 0x000fe2000f8e02ff */
[----:B------:R-:W-:Y:S01]  /*2ac70*/  IADD3 R21, P4, PT, R5, 0x5, RZ ;  /* 0x0000000505157810 */ /* 0x000fe20007f9e0ff */
[----:B------:R-:W-:-:S02]  /*2ac80*/  IMAD R45, R45, UR4, RZ ;  /* 0x000000042d2d7c24 */ /* 0x000fc4000f8e02ff */
[----:B------:R-:W-:Y:S01]  /*2ac90*/  IMAD R41, R33, UR7, R24 ;  /* 0x0000000721297c24 */ /* 0x000fe2000f8e0218 */
[----:B------:R-:W-:Y:S01]  /*2aca0*/  IADD3.X R35, PT, PT, RZ, R0, RZ, P4, !PT ;  /* 0x00000000ff237210 */ /* 0x000fe200027fe4ff */
[----:B------:R-:W-:Y:S01]  /*2acb0*/  IMAD R27, R27, R28, RZ ;  /* 0x0000001c1b1b7224 */ /* 0x000fe200078e02ff */
[----:B------:R-:W-:Y:S01]  /*2acc0*/  IADD3 R31, P3, PT, RZ, -R21, RZ ;  /* 0x80000015ff1f7210 */ /* 0x000fe20007f7e0ff */
[----:B------:R-:W-:-:S03]  /*2acd0*/  IMAD.WIDE.U32 R32, R33, UR6, R14 ;  /* 0x0000000621207c25 */ /* 0x000fc6000f8e000e */
[----:B------:R-:W-:Y:S01]  /*2ace0*/  IADD3.X R26, PT, PT, RZ, ~R35, RZ, P3, !PT ;  /* 0x80000023ff1a7210 */ /* 0x000fe20001ffe4ff */
[C---:B------:R-:W-:Y:S01]  /*2acf0*/  IMAD R25, R38.reuse, R29, R27 ;  /* 0x0000001d26197224 */ /* 0x040fe200078e021b */
[----:B------:R-:W-:Y:S01]  /*2ad00*/  IADD3 R33, PT, PT, R33, R41, RZ ;  /* 0x0000002921217210 */ /* 0x000fe20007ffe0ff */
[----:B------:R-:W-:Y:S01]  /*2ad10*/  IMAD.WIDE.U32 R38, R38, R28, RZ ;  /* 0x0000001c26267225 */ /* 0x000fe200078e00ff */
[----:B------:R-:W-:-:S03]  /*2ad20*/  IADD3 R27, P4, PT, RZ, -R34, RZ ;  /* 0x80000022ff1b7210 */ /* 0x000fc60007f9e0ff */
[----:B------:R-:W-:Y:S01]  /*2ad30*/  IMAD R26, R26, UR6, RZ ;  /* 0x000000061a1a7c24 */ /* 0x000fe2000f8e02ff */
[----:B------:R-:W-:Y:S01]  /*2ad40*/  IADD3 R25, PT, PT, R39, R25, RZ ;  /* 0x0000001927197210 */ /* 0x000fe20007ffe0ff */
[----:B------:R-:W-:Y:S01]  /*2ad50*/  IMAD R33, R33, R28, RZ ;  /* 0x0000001c21217224 */ /* 0x000fe200078e02ff */
[----:B------:R-:W-:Y:S01]  /*2ad60*/  IADD3.X R40, PT, PT, RZ, ~R36, RZ, P4, !PT ;  /* 0x80000024ff287210 */ /* 0x000fe200027fe4ff */
[C---:B------:R-:W-:Y:S01]  /*2ad70*/  IMAD.SHL.U32 R37, R38.reuse, 0x2, RZ ;  /* 0x0000000226257824 */ /* 0x040fe200078e00ff */
[----:B------:R-:W-:Y:S01]  /*2ad80*/  SHF.L.U64.HI R38, R38, 0x1, R25 ;  /* 0x0000000126267819 */ /* 0x000fe20000010219 */
[----:B------:R-:W-:Y:S01]  /*2ad90*/  IMAD R41, R31, UR7, R26 ;  /* 0x000000071f297c24 */ /* 0x000fe2000f8e021a */
[----:B------:R-:W-:Y:S01]  /*2ada0*/  IADD3 R39, P3, PT, R5, 0x7, RZ ;  /* 0x0000000705277810 */ /* 0x000fe20007f7e0ff */
[----:B------:R-:W-:Y:S01]  /*2adb0*/  IMAD R43, R32, R29, R33 ;  /* 0x0000001d202b7224 */ /* 0x000fe200078e0221 */
[----:B------:R-:W0:Y:S01]  /*2adc0*/  LDC.64 R24, c[0x0][0x608] ;  /* 0x00018200ff187b82 */ /* 0x000e220000000a00 */
[----:B------:R-:W-:-:S02]  /*2add0*/  IMAD R40, R40, UR6, RZ ;  /* 0x0000000628287c24 */ /* 0x000fc4000f8e02ff */
[----:B------:R-:W-:-:S04]  /*2ade0*/  IMAD.WIDE.U32 R30, R31, UR6, R14 ;  /* 0x000000061f1e7c25 */ /* 0x000fc8000f8e000e */
[----:B------:R-:W-:Y:S01]  /*2adf0*/  IMAD.WIDE.U32 R32, R32, R28, RZ ;  /* 0x0000001c20207225 */ /* 0x000fe200078e00ff */
[----:B------:R-:W-:-:S03]  /*2ae00*/  IADD3 R31, PT, PT, R31, R41, RZ ;  /* 0x000000291f1f7210 */ /* 0x000fc60007ffe0ff */
[----:B------:R-:W-:Y:S01]  /*2ae10*/  IMAD R47, R27, UR7, R40 ;  /* 0x000000071b2f7c24 */ /* 0x000fe2000f8e0228 */
[----:B------:R-:W-:Y:S01]  /*2ae20*/  IADD3 R43, PT, PT, R33, R43, RZ ;  /* 0x0000002b212b7210 */ /* 0x000fe20007ffe0ff */
[----:B------:R-:W-:Y:S01]  /*2ae30*/  IMAD.WIDE.U32 R26, R27, UR6, R14 ;  /* 0x000000061b1a7c25 */ /* 0x000fe2000f8e000e */
[C---:B------:R-:W-:Y:S02]  /*2ae40*/  SHF.L.U32 R41, R32.reuse, 0x1, RZ ;  /* 0x0000000120297819 */ /* 0x040fe400000006ff */
[----:B------:R-:W-:Y:S01]  /*2ae50*/  SHF.L.U64.HI R43, R32, 0x1, R43 ;  /* 0x00000001202b7819 */ /* 0x000fe2000001022b */
[----:B------:R-:W-:Y:S01]  /*2ae60*/  IMAD.X R40, RZ, RZ, R0, P3 ;  /* 0x000000ffff287224 */ /* 0x000fe200018e0600 */
[----:B------:R-:W-:Y:S01]  /*2ae70*/  IADD3 R51, P3, PT, RZ, -R39, RZ ;  /* 0x80000027ff337210 */ /* 0x000fe20007f7e0ff */
[----:B------:R-:W-:Y:S02]  /*2ae80*/  IMAD.IADD R27, R27, 0x1, R47 ;  /* 0x000000011b1b7824 */ /* 0x000fe400078e022f */
[----:B------:R-:W-:Y:S01]  /*2ae90*/  IMAD R31, R31, R28, RZ ;  /* 0x0000001c1f1f7224 */ /* 0x000fe200078e02ff */
[----:B------:R-:W-:Y:S01]  /*2aea0*/  IADD3.X R32, PT, PT, RZ, ~R40, RZ, P3, !PT ;  /* 0x80000028ff207210 */ /* 0x000fe20001ffe4ff */
[----:B------:R-:W-:-:S02]  /*2aeb0*/  IMAD R27, R27, R28, RZ ;  /* 0x0000001c1b1b7224 */ /* 0x000fc400078e02ff */
[C---:B------:R-:W-:Y:S02]  /*2aec0*/  IMAD R33, R30.reuse, R29, R31 ;  /* 0x0000001d1e217224 */ /* 0x040fe400078e021f */
[----:B------:R-:W-:-:S04]  /*2aed0*/  IMAD.WIDE.U32 R30, R30, R28, RZ ;  /* 0x0000001c1e1e7225 */ /* 0x000fc800078e00ff */
[----:B------:R-:W-:Y:S02]  /*2aee0*/  IMAD R32, R32, UR6, RZ ;  /* 0x0000000620207c24 */ /* 0x000fe4000f8e02ff */
[C---:B------:R-:W-:Y:S02]  /*2aef0*/  IMAD R49, R26.reuse, R29, R27 ;  /* 0x0000001d1a317224 */ /* 0x040fe400078e021b */
[----:B------:R-:W-:-:S04]  /*2af00*/  IMAD.WIDE.U32 R26, R26, R28, RZ ;  /* 0x0000001c1a1a7225 */ /* 0x000fc800078e00ff */
[----:B------:R-:W-:Y:S01]  /*2af10*/  IMAD.IADD R53, R31, 0x1, R33 ;  /* 0x000000011f357824 */ /* 0x000fe200078e0221 */
[----:B------:R-:W-:Y:S01]  /*2af20*/  IADD3 R49, PT, PT, R27, R49, RZ ;  /* 0x000000311b317210 */ /* 0x000fe20007ffe0ff */
[C---:B------:R-:W-:Y:S01]  /*2af30*/  IMAD R47, R51.reuse, UR7, R32 ;  /* 0x00000007332f7c24 */ /* 0x040fe2000f8e0220 */
[C---:B------:R-:W-:Y:S01]  /*2af40*/  SHF.L.U32 R31, R30.reuse, 0x1, RZ ;  /* 0x000000011e1f7819 */ /* 0x040fe200000006ff */
[----:B------:R-:W-:Y:S01]  /*2af50*/  IMAD.WIDE.U32 R32, R51, UR6, R14 ;  /* 0x0000000633207c25 */ /* 0x000fe2000f8e000e */
[----:B------:R-:W-:-:S03]  /*2af60*/  SHF.L.U64.HI R30, R30, 0x1, R53 ;  /* 0x000000011e1e7819 */ /* 0x000fc60000010235 */
[----:B------:R-:W-:Y:S01]  /*2af70*/  IMAD.IADD R27, R33, 0x1, R47 ;  /* 0x00000001211b7824 */ /* 0x000fe200078e022f */
[C---:B------:R-:W-:Y:S01]  /*2af80*/  SHF.L.U64.HI R47, R26.reuse, 0x1, R49 ;  /* 0x000000011a2f7819 */ /* 0x040fe20000010231 */
[C---:B------:R-:W-:Y:S01]  /*2af90*/  IMAD R51, R5.reuse, UR7, R46 ;  /* 0x0000000705337c24 */ /* 0x040fe2000f8e022e */
[----:B------:R-:W-:Y:S01]  /*2afa0*/  SHF.L.U32 R46, R26, 0x1, RZ ;  /* 0x000000011a2e7819 */ /* 0x000fe200000006ff */
[----:B0-----:R-:W-:Y:S01]  /*2afb0*/  IMAD.WIDE.U32 R24, R5, UR6, R24 ;  /* 0x0000000605187c25 */ /* 0x001fe2000f8e0018 */
[----:B------:R-:W0:Y:S03]  /*2afc0*/  LDCU.64 UR6, c[0x0][0x5f0] ;  /* 0x0000be00ff0677ac */ /* 0x000e260008000a00 */
[----:B------:R-:W-:Y:S01]  /*2afd0*/  IMAD R27, R27, R28, RZ ;  /* 0x0000001c1b1b7224 */ /* 0x000fe200078e02ff */
[----:B------:R-:W-:Y:S01]  /*2afe0*/  IADD3 R48, P3, PT, R14, -R24, RZ ;  /* 0x800000180e307210 */ /* 0x000fe20007f7e0ff */
[----:B------:R-:W-:Y:S01]  /*2aff0*/  IMAD R44, R44, UR4, RZ ;  /* 0x000000042c2c7c24 */ /* 0x000fe2000f8e02ff */
[----:B------:R-:W-:Y:S01]  /*2b000*/  IADD3 R49, PT, PT, R25, R51, RZ ;  /* 0x0000003319317210 */ /* 0x000fe20007ffe0ff */
[----:B------:R-:W-:-:S02]  /*2b010*/  IMAD R51, R42, UR5, R45 ;  /* 0x000000052a337c24 */ /* 0x000fc4000f8e022d */
[C---:B------:R-:W-:Y:S01]  /*2b020*/  IMAD R45, R32.reuse, R29, R27 ;  /* 0x0000001d202d7224 */ /* 0x040fe200078e021b */
[----:B------:R-:W-:Y:S01]  /*2b030*/  IADD3.X R49, PT, PT, R15, ~R49, RZ, P3, !PT ;  /* 0x800000310f317210 */ /* 0x000fe20001ffe4ff */
[----:B------:R-:W-:-:S04]  /*2b040*/  IMAD.WIDE.U32 R32, R32, R28, RZ ;  /* 0x0000001c20207225 */ /* 0x000fc800078e00ff */
[----:B------:R-:W-:-:S04]  /*2b050*/  IMAD.WIDE.U32 R24, R42, UR4, RZ ;  /* 0x000000042a187c25 */ /* 0x000fc8000f8e00ff */
[----:B------:R-:W-:Y:S01]  /*2b060*/  IMAD R20, R20, UR4, RZ ;  /* 0x0000000414147c24 */ /* 0x000fe2000f8e02ff */
[----:B------:R-:W-:Y:S01]  /*2b070*/  IADD3 R51, PT, PT, R25, R51, RZ ;  /* 0x0000003319337210 */ /* 0x000fe20007ffe0ff */
[----:B------:R-:W-:Y:S02]  /*2b080*/  IMAD R53, R11, UR5, R44 ;  /* 0x000000050b357c24 */ /* 0x000fe4000f8e022c */
[----:B------:R-:W-:Y:S02]  /*2b090*/  IMAD.IADD R55, R33, 0x1, R45 ;  /* 0x0000000121377824 */ /* 0x000fe400078e022d */
[C---:B------:R-:W-:Y:S02]  /*2b0a0*/  IMAD R33, R13.reuse, UR5, R20 ;  /* 0x000000050d217c24 */ /* 0x040fe4000f8e0214 */
[----:B------:R-:W-:Y:S01]  /*2b0b0*/  IMAD.WIDE.U32 R44, R13, UR4, RZ ;  /* 0x000000040d2c7c25 */ /* 0x000fe2000f8e00ff */
[----:B------:R-:W-:-:S03]  /*2b0c0*/  LEA R13, P3, R24, R22, 0x1 ;  /* 0x00000016180d7211 */ /* 0x000fc600078608ff */
[-C--:B------:R-:W-:Y:S01]  /*2b0d0*/  IMAD R49, R49, R28.reuse, RZ ;  /* 0x0000001c31317224 */ /* 0x080fe200078e02ff */
[----:B------:R-:W-:Y:S01]  /*2b0e0*/  IADD3 R33, PT, PT, R45, R33, RZ ;  /* 0x000000212d217210 */ /* 0x000fe20007ffe0ff */
[----:B------:R-:W-:Y:S01]  /*2b0f0*/  IMAD.WIDE.U32 R26, R11, UR4, RZ ;  /* 0x000000040b1a7c25 */ /* 0x000fe2000f8e00ff */
[----:B------:R-:W-:Y:S02]  /*2b100*/  LEA R41, P5, R44, R41, 0x1 ;  /* 0x000000292c297211 */ /* 0x000fe400078a08ff */
[----:B------:R-:W-:Y:S01]  /*2b110*/  LEA.HI.X R24, R24, R23, R51, 0x1, P3 ;  /* 0x0000001718187211 */ /* 0x000fe200018f0c33 */
[----:B------:R-:W-:Y:S01]  /*2b120*/  IMAD R25, R48, R29, R49 ;  /* 0x0000001d30197224 */ /* 0x000fe200078e0231 */
[----:B------:R-:W-:Y:S01]  /*2b130*/  LEA.HI.X R43, R44, R43, R33, 0x1, P5 ;  /* 0x0000002b2c2b7211 */ /* 0x000fe200028f0c21 */
[----:B------:R-:W-:Y:S01]  /*2b140*/  IMAD R20, R35, UR4, RZ ;  /* 0x0000000423147c24 */ /* 0x000fe2000f8e02ff */
[----:B------:R-:W-:Y:S01]  /*2b150*/  LEA R37, P4, R26, R37, 0x1 ;  /* 0x000000251a257211 */ /* 0x000fe200078808ff */
[----:B------:R-:W-:Y:S01]  /*2b160*/  IMAD.WIDE.U32 R28, R48, R28, RZ ;  /* 0x0000001c301c7225 */ /* 0x000fe200078e00ff */
[----:B------:R-:W-:-:S02]  /*2b170*/  SHF.L.U32 R11, R32, 0x1, RZ ;  /* 0x00000001200b7819 */ /* 0x000fc400000006ff */
[----:B------:R-:W-:Y:S01]  /*2b180*/  SHF.L.U64.HI R32, R32, 0x1, R55 ;  /* 0x0000000120207819 */ /* 0x000fe20000010237 */
[----:B------:R-:W-:Y:S02]  /*2b190*/  IMAD R23, R36, UR4, RZ ;  /* 0x0000000424177c24 */ /* 0x000fe4000f8e02ff */
[----:B------:R-:W-:Y:S02]  /*2b1a0*/  IMAD.IADD R53, R27, 0x1, R53 ;  /* 0x000000011b357824 */ /* 0x000fe400078e0235 */
[----:B------:R-:W-:Y:S02]  /*2b1b0*/  IMAD R27, R21, UR5, R20 ;  /* 0x00000005151b7c24 */ /* 0x000fe4000f8e0214 */
[----:B------:R-:W-:Y:S01]  /*2b1c0*/  IMAD R33, R34, UR5, R23 ;  /* 0x0000000522217c24 */ /* 0x000fe2000f8e0217 */
[----:B------:R-:W-:Y:S01]  /*2b1d0*/  LEA.HI.X R38, R26, R38, R53, 0x1, P4 ;  /* 0x000000261a267211 */ /* 0x000fe200020f0c35 */
[----:B------:R-:W-:Y:S01]  /*2b1e0*/  IMAD.IADD R25, R29, 0x1, R25 ;  /* 0x000000011d197824 */ /* 0x000fe200078e0219 */
[----:B------:R-:W-:Y:S01]  /*2b1f0*/  SHF.L.U32 R29, R28, 0x1, RZ ;  /* 0x000000011c1d7819 */ /* 0x000fe200000006ff */
[----:B------:R-:W-:-:S03]  /*2b200*/  IMAD.WIDE.U32 R20, R21, UR4, RZ ;  /* 0x0000000415147c25 */ /* 0x000fc6000f8e00ff */
[----:B------:R-:W-:Y:S01]  /*2b210*/  SHF.L.U64.HI R25, R28, 0x1, R25 ;  /* 0x000000011c197819 */ /* 0x000fe20000010219 */
[----:B------:R-:W-:Y:S01]  /*2b220*/  IMAD R40, R40, UR4, RZ ;  /* 0x0000000428287c24 */ /* 0x000fe2000f8e02ff */
[----:B------:R-:W-:Y:S01]  /*2b230*/  IADD3.X R28, PT, PT, R9, UR5, RZ, P1, !PT ;  /* 0x00000005091c7c10 */ /* 0x000fe20008ffe4ff */
[----:B------:R-:W-:Y:S01]  /*2b240*/  IMAD.WIDE.U32 R34, R34, UR4, RZ ;  /* 0x0000000422227c25 */ /* 0x000fe2000f8e00ff */
[C---:B------:R-:W-:Y:S02]  /*2b250*/  LEA R29, P1, R10.reuse, R29, 0x1 ;  /* 0x0000001d0a1d7211 */ /* 0x040fe400078208ff */
[----:B------:R-:W-:Y:S01]  /*2b260*/  IADD3 R21, PT, PT, R21, R27, RZ ;  /* 0x0000001b15157210 */ /* 0x000fe20007ffe0ff */
[C---:B------:R-:W-:Y:S01]  /*2b270*/  IMAD.WIDE.U32 R22, R39.reuse, UR4, RZ ;  /* 0x0000000427167c25 */ /* 0x040fe2000f8e00ff */
[----:B------:R-:W-:Y:S01]  /*2b280*/  USHF.L.U64.HI UR4, UR4, 0x4, UR5 ;  /* 0x0000000404047899 */ /* 0x000fe20008010205 */
[----:B------:R-:W-:Y:S02]  /*2b290*/  LEA.HI.X R28, R10, R25, R28, 0x1, P1 ;  /* 0x000000190a1c7211 */ /* 0x000fe400008f0c1c */
[----:B------:R-:W-:Y:S01]  /*2b2a0*/  IMAD R45, R39, UR5, R40 ;  /* 0x00000005272d7c24 */ /* 0x000fe2000f8e0228 */
[----:B------:R-:W-:Y:S01]  /*2b2b0*/  LEA R39, P5, R22, R11, 0x1 ;  /* 0x0000000b16277211 */ /* 0x000fe200078a08ff */
[----:B------:R-:W-:Y:S01]  /*2b2c0*/  IMAD.IADD R42, R35, 0x1, R33 ;  /* 0x00000001232a7824 */ /* 0x000fe200078e0221 */
[----:B------:R-:W-:-:S02]  /*2b2d0*/  LEA R33, P3, R20, R31, 0x1 ;  /* 0x0000001f14217211 */ /* 0x000fc400078608ff */
[----:B------:R-:W-:Y:S02]  /*2b2e0*/  IADD3.X R26, PT, PT, ~R12, UR4, RZ, P2, !PT ;  /* 0x000000040c1a7c10 */ /* 0x000fe400097fe5ff */
[----:B------:R-:W-:Y:S02]  /*2b2f0*/  IADD3 R31, P2, PT, R2, R13, RZ ;  /* 0x0000000d021f7210 */ /* 0x000fe40007f5e0ff */
[----:B------:R-:W-:Y:S02]  /*2b300*/  LEA R35, P4, R34, R46, 0x1 ;  /* 0x0000002e22237211 */ /* 0x000fe400078808ff */
[----:B------:R-:W-:Y:S02]  /*2b310*/  IADD3 R9, PT, PT, R23, R45, RZ ;  /* 0x0000002d17097210 */ /* 0x000fe40007ffe0ff */
[----:B------:R-:W-:Y:S02]  /*2b320*/  IADD3 R29, P6, PT, R2, R29, RZ ;  /* 0x0000001d021d7210 */ /* 0x000fe40007fde0ff */
[----:B------:R-:W-:Y:S01]  /*2b330*/  LEA.HI.X R40, R20, R30, R21, 0x1, P3 ;  /* 0x0000001e14287211 */ /* 0x000fe200018f0c15 */
[----:B------:R-:W-:Y:S01]  /*2b340*/  IMAD.X R30, RZ, RZ, R24, P2 ;  /* 0x000000ffff1e7224 */ /* 0x000fe200010e0618 */
[----:B------:R-:W-:-:S02]  /*2b350*/  LEA.HI.X R42, R34, R47, R42, 0x1, P4 ;  /* 0x0000002f222a7211 */ /* 0x000fc400020f0c2a */
[----:B------:R-:W-:Y:S01]  /*2b360*/  LEA.HI.X R34, R22, R32, R9, 0x1, P5 ;  /* 0x0000002016227211 */ /* 0x000fe200028f0c09 */
[----:B0-----:R-:W-:Y:S01]  /*2b370*/  IMAD.U32 R9, RZ, RZ, UR7 ;  /* 0x00000007ff097e24 */ /* 0x001fe2000f8e00ff */
[C---:B------:R-:W-:Y:S02]  /*2b380*/  IADD3 R41, P4, PT, R2.reuse, R41, RZ ;  /* 0x0000002902297210 */ /* 0x040fe40007f9e0ff */
[----:B------:R-:W-:Y:S02]  /*2b390*/  IADD3.X R28, PT, PT, RZ, R28, RZ, P6, !PT ;  /* 0x0000001cff1c7210 */ /* 0x000fe400037fe4ff */
[C---:B------:R-:W-:Y:S01]  /*2b3a0*/  IADD3 R39, P2, PT, R2.reuse, R39, RZ ;  /* 0x0000002702277210 */ /* 0x040fe20007f5e0ff */
[----:B------:R-:W-:Y:S01]  /*2b3b0*/  IMAD.X R36, RZ, RZ, R43, P4 ;  /* 0x000000ffff247224 */ /* 0x000fe200020e062b */
[C---:B------:R-:W-:Y:S02]  /*2b3c0*/  IADD3 R27, P1, PT, R2.reuse, R17, RZ ;  /* 0x00000011021b7210 */ /* 0x040fe40007f3e0ff */
[C---:B------:R-:W-:Y:S01]  /*2b3d0*/  IADD3 R37, P3, PT, R2.reuse, R37, RZ ;  /* 0x0000002502257210 */ /* 0x040fe20007f7e0ff */
[----:B------:R-:W-:Y:S01]  /*2b3e0*/  IMAD.X R34, RZ, RZ, R34, P2 ;  /* 0x000000ffff227224 */ /* 0x000fe200010e0622 */
[----:B------:R-:W-:-:S02]  /*2b3f0*/  IADD3 R33, P5, PT, R2, R33, RZ ;  /* 0x0000002102217210 */ /* 0x000fc40007fbe0ff */
[----:B------:R-:W-:Y:S02]  /*2b400*/  IADD3 R35, P6, PT, R2, R35, RZ ;  /* 0x0000002302237210 */ /* 0x000fe40007fde0ff */
[----:B------:R-:W-:Y:S02]  /*2b410*/  MOV R11, R8 ;  /* 0x00000008000b7202 */ /* 0x000fe40000000f00 */
[----:B------:R-:W-:Y:S02]  /*2b420*/  MOV R10, UR6 ;  /* 0x00000006000a7c02 */ /* 0x000fe40008000f00 */
[----:B------:R-:W-:Y:S02]  /*2b430*/  LOP3.LUT R8, R4, 0xfffffff8, RZ, 0xc0, !PT ;  /* 0xfffffff804087812 */ /* 0x000fe400078ec0ff */
[----:B------:R-:W-:Y:S02]  /*2b440*/  IADD3.X R32, PT, PT, RZ, R16, RZ, P1, !PT ;  /* 0x00000010ff207210 */ /* 0x000fe40000ffe4ff */
[----:B------:R-:W-:-:S02]  /*2b450*/  IADD3.X R38, PT, PT, RZ, R38, RZ, P3, !PT ;  /* 0x00000026ff267210 */ /* 0x000fc40001ffe4ff */
[----:B------:R-:W-:Y:S02]  /*2b460*/  IADD3.X R40, PT, PT, RZ, R40, RZ, P5, !PT ;  /* 0x00000028ff287210 */ /* 0x000fe40002ffe4ff */
[----:B------:R-:W-:-:S07]  /*2b470*/  IADD3.X R42, PT, PT, RZ, R42, RZ, P6, !PT ;  /* 0x0000002aff2a7210 */ /* 0x000fce00037fe4ff */
.L_x_282:
[----:B------:R-:W-:-:S04]  /*2b480*/  IADD3 R12, P1, PT, R10, R27, RZ ;  /* 0x0000001b0a0c7210 */ /* 0x000fc80007f3e0ff */
[----:B------:R-:W-:-:S05]  /*2b490*/  IADD3.X R13, PT, PT, R9, R32, RZ, P1, !PT ;  /* 0x00000020090d7210 */ /* 0x000fca0000ffe4ff */
        /* <DEDUP_REMOVED lines=26> */
[----:B------:R-:W-:Y:S02]  /*2b640*/  ISETP.NE.U32.AND P1, PT, R8, RZ, PT ;  /* 0x000000ff0800720c */ /* 0x000fe40003f25070 */
[----:B------:R-:W-:-:S02]  /*2b650*/  IADD3 R10, P3, PT, R10, R3, RZ ;  /* 0x000000030a0a7210 */ /* 0x000fc40007f7e0ff */
[----:B------:R-:W-:Y:S02]  /*2b660*/  ISETP.NE.AND.EX P1, PT, R11, RZ, PT, P1 ;  /* 0x000000ff0b00720c */ /* 0x000fe40003f25310 */
[----:B------:R-:W-:Y:S02]  /*2b670*/  IADD3.X R0, PT, PT, RZ, R0, RZ, P2, !PT ;  /* 0x00000000ff007210 */ /* 0x000fe400017fe4ff */
[----:B------:R-:W-:Y:S02]  /*2b680*/  IADD3.X R9, PT, PT, R9, R26, RZ, P3, !PT ;  /* 0x0000001a09097210 */ /* 0x000fe40001ffe4ff */
[----:B--2---:R-:W-:-:S05]  /*2b690*/  SHF.L.U32 R46, R43, 0x10, RZ ;  /* 0x000000102b2e7819 */ /* 0x004fca00000006ff */
[----:B------:R-:W-:Y:S01]  /*2b6a0*/  FADD.FTZ R7, R7, R46 ;  /* 0x0000002e07077221 */ /* 0x000fe20000010000 */
[----:B---3--:R-:W-:-:S05]  /*2b6b0*/  SHF.L.U32 R44, R44, 0x10, RZ ;  /* 0x000000102c2c7819 */ /* 0x008fca00000006ff */
[----:B------:R-:W0:Y:S02]  /*2b6c0*/  F2F.BF16.F32 R7, R7 ;  /* 0x0000000700077304 */ /* 0x000e240000202000 */
[----:B0-----:R-:W-:-:S04]  /*2b6d0*/  IMAD.U32 R13, R7, 0x10000, RZ ;  /* 0x00010000070d7824 */ /* 0x001fc800078e00ff */
[----:B------:R-:W-:Y:S01]  /*2b6e0*/  FADD.FTZ R13, R13, R44 ;  /* 0x0000002c0d0d7221 */ /* 0x000fe20000010000 */
[----:B------:R-:W-:Y:S01]  /*2b6f0*/  SHF.L.U32 R44, R45, 0x10, RZ ;  /* 0x000000102d2c7819 */ /* 0x000fe200000006ff */
[----:B------:R-:W-:-:S04]  /*2b700*/  IMAD.U32 R22, R22, 0x10000, RZ ;  /* 0x0001000016167824 */ /* 0x000fc800078e00ff */
[----:B------:R-:W1:Y:S01]  /*2b710*/  F2F.BF16.F32 R13, R13 ;  /* 0x0000000d000d7304 */ /* 0x000e620000202000 */
[----:B------:R-:W-:Y:S02]  /*2b720*/  SHF.L.U32 R24, R24, 0x10, RZ ;  /* 0x0000001018187819 */ /* 0x000fe400000006ff */
[----:B-1----:R-:W-:Y:S02]  /*2b730*/  SHF.L.U32 R17, R13, 0x10, RZ ;  /* 0x000000100d117819 */ /* 0x002fe400000006ff */
[----:B------:R-:W-:-:S03]  /*2b740*/  SHF.L.U32 R13, R12, 0x10, RZ ;  /* 0x000000100c0d7819 */ /* 0x000fc600000006ff */
[----:B------:R-:W-:-:S06]  /*2b750*/  FADD.FTZ R17, R17, R44 ;  /* 0x0000002c11117221 */ /* 0x000fcc0000010000 */
[----:B------:R-:W4:Y:S01]  /*2b760*/  F2F.BF16.F32 R17, R17 ;  /* 0x0000001100117304 */ /* 0x000f220000202000 */
[----:B------:R-:W-:Y:S01]  /*2b770*/  IMAD.U32 R16, R16, 0x10000, RZ ;  /* 0x0001000010107824 */ /* 0x000fe200078e00ff */
[----:B----4-:R-:W-:Y:S02]  /*2b780*/  SHF.L.U32 R21, R17, 0x10, RZ ;  /* 0x0000001011157819 */ /* 0x010fe400000006ff */
[----:B------:R-:W-:-:S03]  /*2b790*/  SHF.L.U32 R17, R20, 0x10, RZ ;  /* 0x0000001014117819 */ /* 0x000fc600000006ff */
[----:B------:R-:W-:-:S06]  /*2b7a0*/  FADD.FTZ R21, R21, R22 ;  /* 0x0000001615157221 */ /* 0x000fcc0000010000 */
[----:B------:R-:W0:Y:S02]  /*2b7b0*/  F2F.BF16.F32 R21, R21 ;  /* 0x0000001500157304 */ /* 0x000e240000202000 */
[----:B0-----:R-:W-:-:S04]  /*2b7c0*/  IMAD.U32 R7, R21, 0x10000, RZ ;  /* 0x0001000015077824 */ /* 0x001fc800078e00ff */
        /* <DEDUP_REMOVED lines=9> */
[----:B------:R-:W-:-:S05]  /*2b860*/  FADD.FTZ R16, R16, R17 ;  /* 0x0000001110107221 */ /* 0x000fca0000010000 */
[----:B------:R-:W-:-:S04]  /*2b870*/  F2FP.BF16.F32.PACK_AB R16, RZ, R16 ;  /* 0x00000010ff10723e */ /* 0x000fc800000010ff */
[----:B------:R-:W-:Y:S01]  /*2b880*/  PRMT R7, R16, 0x7610, R7 ;  /* 0x0000761010077816 */ /* 0x000fe20000000007 */
[----:B------:R-:W-:Y:S06]  /*2b890*/  @P1 BRA `(.L_x_282) ;  /* 0xfffffff800f81947 */ /* 0x000fec000383ffff */
.L_x_281:
[----:B------:R-:W-:Y:S05]  /*2b8a0*/  BSYNC.RECONVERGENT B0 ;  /* 0x0000000000007941 */ /* 0x000fea0003800200 */
.L_x_280:
        /* <DEDUP_REMOVED lines=28> */
[----:B-1----:R-:W-:-:S04]  /*2ba70*/  IMAD.WIDE.U32 R8, R5, UR4, R8 ;  /* 0x0000000405087c25 */ /* 0x002fc8000f8e0008 */
[----:B------:R-:W-:Y:S01]  /*2ba80*/  IMAD R23, R5, UR5, R6 ;  /* 0x0000000505177c24 */ /* 0x000fe2000f8e0206 */
[----:B------:R-:W-:Y:S01]  /*2ba90*/  IADD3 R25, P2, PT, R14, -R8, RZ ;  /* 0x800000080e197210 */ /* 0x000fe20007f5e0ff */
[----:B------:R-:W-:Y:S01]  /*2baa0*/  IMAD.WIDE.U32 R12, R16, UR10, R10 ;  /* 0x0000000a100c7c25 */ /* 0x000fe2000f8e000a */
[----:B------:R-:W-:Y:S02]  /*2bab0*/  IADD3 R10, P3, PT, R10, UR6, RZ ;  /* 0x000000060a0a7c10 */ /* 0x000fe4000ff7e0ff */
[----:B------:R-:W-:Y:S01]  /*2bac0*/  IADD3 R27, PT, PT, R9, R23, RZ ;  /* 0x00000017091b7210 */ /* 0x000fe20007ffe0ff */
[----:B------:R-:W-:Y:S01]  /*2bad0*/  IMAD R17, R16, UR11, R17 ;  /* 0x0000000b10117c24 */ /* 0x000fe2000f8e0211 */
[----:B------:R-:W-:Y:S02]  /*2bae0*/  LEA R16, P1, R12, R3, 0x1 ;  /* 0x000000030c107211 */ /* 0x000fe400078208ff */
[----:B------:R-:W-:Y:S01]  /*2baf0*/  IADD3.X R11, PT, PT, R11, UR7, RZ, P3, !PT ;  /* 0x000000070b0b7c10 */ /* 0x000fe20009ffe4ff */
[----:B------:R-:W-:Y:S01]  /*2bb00*/  IMAD.X R6, R15, 0x1, ~R27, P2 ;  /* 0x000000010f067824 */ /* 0x000fe200010e0e1b */
[----:B------:R-:W-:-:S04]  /*2bb10*/  IADD3 R9, PT, PT, R17, R13, RZ ;  /* 0x0000000d11097210 */ /* 0x000fc80007ffe0ff */
[----:B------:R-:W-:Y:S01]  /*2bb20*/  LEA.HI.X R17, R12, R2, R9, 0x1, P1 ;  /* 0x000000020c117211 */ /* 0x000fe200008f0c09 */
[----:B------:R-:W-:-:S04]  /*2bb30*/  IMAD R12, R6, UR10, RZ ;  /* 0x0000000a060c7c24 */ /* 0x000fc8000f8e02ff */
[----:B------:R0:W2:Y:S01]  /*2bb40*/  LDG.E.U16 R6, desc[UR8][R16.64] ;  /* 0x0000000810067981 */ /* 0x0000a2000c1e1500 */
        /* <DEDUP_REMOVED lines=9> */
[----:B------:R1:W3:Y:S01]  /*2bbe0*/  LDG.E.U16 R20, desc[UR8][R8.64] ;  /* 0x0000000808147981 */ /* 0x0002e2000c1e1500 */
[----:B------:R-:W-:-:S02]  /*2bbf0*/  IADD3.X R10, PT, PT, R15, ~R27, RZ, P3, !PT ;  /* 0x8000001b0f0a7210 */ /* 0x000fc40001ffe4ff */
[----:B------:R-:W-:-:S03]  /*2bc00*/  IADD3.X R13, PT, PT, R11, UR7, RZ, P1, !PT ;  /* 0x000000070b0d7c10 */ /* 0x000fc60008ffe4ff */
[----:B------:R-:W-:-:S04]  /*2bc10*/  IMAD R10, R10, UR10, RZ ;  /* 0x0000000a0a0a7c24 */ /* 0x000fc8000f8e02ff */
[C---:B0-----:R-:W-:Y:S02]  /*2bc20*/  IMAD R17, R23.reuse, UR11, R10 ;  /* 0x0000000b17117c24 */ /* 0x041fe4000f8e020a */
[----:B------:R-:W-:-:S04]  /*2bc30*/  IMAD.WIDE.U32 R10, R23, UR10, R12 ;  /* 0x0000000a170a7c25 */ /* 0x000fc8000f8e000c */
[----:B------:R-:W-:Y:S01]  /*2bc40*/  IMAD.IADD R11, R11, 0x1, R17 ;  /* 0x000000010b0b7824 */ /* 0x000fe200078e0211 */
[----:B------:R-:W-:-:S04]  /*2bc50*/  LEA R16, P1, R10, R3, 0x1 ;  /* 0x000000030a107211 */ /* 0x000fc800078208ff */
[----:B------:R-:W-:Y:S02]  /*2bc60*/  LEA.HI.X R17, R10, R2, R11, 0x1, P1 ;  /* 0x000000020a117211 */ /* 0x000fe400008f0c0b */
        /* <DEDUP_REMOVED lines=8> */
[----:B------:R-:W-:-:S04]  /*2bcf0*/  LEA R10, P1, R8, R3, 0x1 ;  /* 0x00000003080a7211 */ /* 0x000fc800078208ff */
[----:B------:R-:W-:-:S04]  /*2bd00*/  IADD3 R9, PT, PT, R9, R13, RZ ;  /* 0x0000000d09097210 */ /* 0x000fc80007ffe0ff */
        /* <DEDUP_REMOVED lines=8> */
[----:B---3--:R-:W-:Y:S02]  /*2bd90*/  SHF.L.U32 R20, R20, 0x10, RZ ;  /* 0x0000001014147819 */ /* 0x008fe400000006ff */
[----:B0-----:R-:W-:-:S05]  /*2bda0*/  SHF.L.U32 R7, R6, 0x10, RZ ;  /* 0x0000001006077819 */ /* 0x001fca00000006ff */
[----:B------:R-:W-:-:S06]  /*2bdb0*/  FADD.FTZ R7, R7, R20 ;  /* 0x0000001407077221 */ /* 0x000fcc0000010000 */
[----:B------:R-:W0:Y:S01]  /*2bdc0*/  F2F.BF16.F32 R7, R7 ;  /* 0x0000000700077304 */ /* 0x000e220000202000 */
[----:B----4-:R-:W-:Y:S01]  /*2bdd0*/  IMAD.U32 R9, R16, 0x10000, RZ ;  /* 0x0001000010097824 */ /* 0x010fe200078e00ff */
[----:B0-----:R-:W-:-:S05]  /*2bde0*/  SHF.L.U32 R8, R7, 0x10, RZ ;  /* 0x0000001007087819 */ /* 0x001fca00000006ff */
[----:B------:R-:W-:-:S06]  /*2bdf0*/  FADD.FTZ R8, R8, R9 ;  /* 0x0000000908087221 */ /* 0x000fcc0000010000 */
[----:B------:R-:W0:Y:S01]  /*2be00*/  F2F.BF16.F32 R8, R8 ;  /* 0x0000000800087304 */ /* 0x000e220000202000 */
[----:B------:R-:W-:Y:S01]  /*2be10*/  SHF.L.U32 R10, R10, 0x10, RZ ;  /* 0x000000100a0a7819 */ /* 0x000fe200000006ff */
[----:B0-----:R-:W-:-:S04]  /*2be20*/  IMAD.U32 R9, R8, 0x10000, RZ ;  /* 0x0001000008097824 */ /* 0x001fc800078e00ff */
[----:B------:R-:W-:-:S05]  /*2be30*/  FADD.FTZ R9, R9, R10 ;  /* 0x0000000a09097221 */ /* 0x000fca0000010000 */
[----:B------:R-:W-:-:S04]  /*2be40*/  F2FP.BF16.F32.PACK_AB R9, RZ, R9 ;  /* 0x00000009ff09723e */ /* 0x000fc800000010ff */
[----:B------:R-:W-:-:S07]  /*2be50*/  PRMT R7, R9, 0x7610, R7 ;  /* 0x0000761009077816 */ /* 0x000fce0000000007 */
.L_x_286:
[----:B------:R-:W-:Y:S05]  /*2be60*/  BSYNC.RECONVERGENT B1 ;  /* 0x0000000000017941 */ /* 0x000fea0003800200 */
.L_x_285:
        /* <DEDUP_REMOVED lines=24> */
[----:B-1----:R-:W-:-:S04]  /*2bff0*/  IMAD.WIDE.U32 R16, R5, UR4, R16 ;  /* 0x0000000405107c25 */ /* 0x002fc8000f8e0010 */
[----:B------:R-:W-:Y:S01]  /*2c000*/  IMAD.WIDE.U32 R12, R8, UR10, R10 ;  /* 0x0000000a080c7c25 */ /* 0x000fe2000f8e000a */
[----:B------:R-:W-:-:S03]  /*2c010*/  IADD3 R10, P2, PT, R10, UR6, RZ ;  /* 0x000000060a0a7c10 */ /* 0x000fc6000ff5e0ff */
[----:B------:R-:W-:Y:S01]  /*2c020*/  IMAD R9, R8, UR11, R9 ;  /* 0x0000000b08097c24 */ /* 0x000fe2000f8e0209 */
[----:B------:R-:W-:Y:S02]  /*2c030*/  LEA R8, P1, R12, R3, 0x1 ;  /* 0x000000030c087211 */ /* 0x000fe400078208ff */
[----:B------:R-:W-:Y:S02]  /*2c040*/  IADD3.X R11, PT, PT, R11, UR7, RZ, P2, !PT ;  /* 0x000000070b0b7c10 */ /* 0x000fe400097fe4ff */
[----:B------:R-:W-:Y:S01]  /*2c050*/  IADD3 R9, PT, PT, R9, R13, RZ ;  /* 0x0000000d09097210 */ /* 0x000fe20007ffe0ff */
[----:B------:R-:W-:-:S03]  /*2c060*/  IMAD R13, R5, UR5, R4 ;  /* 0x00000005050d7c24 */ /* 0x000fc6000f8e0204 */
        /* <DEDUP_REMOVED lines=8> */
[----:B------:R-:W-:-:S04]  /*2c0f0*/  LEA R12, P1, R10, R3, 0x1 ;  /* 0x000000030a0c7211 */ /* 0x000fc800078208ff */
[----:B------:R-:W-:-:S04]  /*2c100*/  IADD3 R21, PT, PT, R21, R11, RZ ;  /* 0x0000000b15157210 */ /* 0x000fc80007ffe0ff */
[----:B------:R-:W-:-:S05]  /*2c110*/  LEA.HI.X R13, R10, R2, R21, 0x1, P1 ;  /* 0x000000020a0d7211 */ /* 0x000fca00008f0c15 */
[----:B------:R-:W3:Y:S01]  /*2c120*/  LDG.E.U16 R12, desc[UR8][R12.64] ;  /* 0x000000080c0c7981 */ /* 0x000ee2000c1e1500 */
[----:B-----5:R-:W-:Y:S01]  /*2c130*/  IMAD.U32 R7, R7, 0x10000, RZ ;  /* 0x0001000007077824 */ /* 0x020fe200078e00ff */
[----:B------:R-:W-:-:S04]  /*2c140*/  IADD3 R5, P1, PT, R5, 0x2, RZ ;  /* 0x0000000205057810 */ /* 0x000fc80007f3e0ff */
[----:B------:R-:W-:Y:S02]  /*2c150*/  IADD3.X R0, PT, PT, RZ, R0, RZ, P1, !PT ;  /* 0x00000000ff007210 */ /* 0x000fe40000ffe4ff */
[----:B--2---:R-:W-:-:S05]  /*2c160*/  SHF.L.U32 R4, R8, 0x10, RZ ;  /* 0x0000001008047819 */ /* 0x004fca00000006ff */
[----:B------:R-:W-:-:S06]  /*2c170*/  FADD.FTZ R4, R7, R4 ;  /* 0x0000000407047221 */ /* 0x000fcc0000010000 */
[----:B------:R-:W0:Y:S01]  /*2c180*/  F2F.BF16.F32 R4, R4 ;  /* 0x0000000400047304 */ /* 0x000e220000202000 */
[----:B---3--:R-:W-:Y:S01]  /*2c190*/  SHF.L.U32 R7, R12, 0x10, RZ ;  /* 0x000000100c077819 */ /* 0x008fe200000006ff */
[----:B0-----:R-:W-:-:S04]  /*2c1a0*/  IMAD.U32 R6, R4, 0x10000, RZ ;  /* 0x0001000004067824 */ /* 0x001fc800078e00ff */
[----:B------:R-:W-:-:S05]  /*2c1b0*/  FADD.FTZ R6, R6, R7 ;  /* 0x0000000706067221 */ /* 0x000fca0000010000 */
[----:B------:R-:W-:-:S04]  /*2c1c0*/  F2FP.BF16.F32.PACK_AB R6, RZ, R6 ;  /* 0x00000006ff06723e */ /* 0x000fc800000010ff */
[----:B------:R-:W-:-:S07]  /*2c1d0*/  PRMT R7, R6, 0x7610, R7 ;  /* 0x0000761006077816 */ /* 0x000fce0000000007 */
.L_x_288:
[----:B------:R-:W-:Y:S05]  /*2c1e0*/  BSYNC.RECONVERGENT B1 ;  /* 0x0000000000017941 */ /* 0x000fea0003800200 */
.L_x_287:
        /* <DEDUP_REMOVED lines=17> */
[----:B------:R-:W-:-:S04]  /*2c300*/  LEA R8, P0, R4, R3, 0x1 ;  /* 0x0000000304087211 */ /* 0x000fc800078008ff */
[----:B------:R-:W-:-:S04]  /*2c310*/  IADD3 R3, PT, PT, R5, R9, RZ ;  /* 0x0000000905037210 */ /* 0x000fc80007ffe0ff */
[----:B------:R-:W-:-:S05]  /*2c320*/  LEA.HI.X R9, R4, R2, R3, 0x1, P0 ;  /* 0x0000000204097211 */ /* 0x000fca00000f0c03 */
[----:B------:R-:W2:Y:S01]  /*2c330*/  LDG.E.U16 R8, desc[UR8][R8.64] ;  /* 0x0000000808087981 */ /* 0x000ea2000c1e1500 */
[----:B-----5:R-:W-:Y:S01]  /*2c340*/  IMAD.U32 R7, R7, 0x10000, RZ ;  /* 0x0001000007077824 */ /* 0x020fe200078e00ff */
[----:B--2---:R-:W-:-:S05]  /*2c350*/  SHF.L.U32 R0, R8, 0x10, RZ ;  /* 0x0000001008007819 */ /* 0x004fca00000006ff */
[----:B------:R-:W-:-:S05]  /*2c360*/  FADD.FTZ R0, R7, R0 ;  /* 0x0000000007007221 */ /* 0x000fca0000010000 */
[----:B------:R-:W-:-:S04]  /*2c370*/  F2FP.BF16.F32.PACK_AB R0, RZ, R0 ;  /* 0x00000000ff00723e */ /* 0x000fc800000010ff */
[----:B------:R-:W-:-:S07]  /*2c380*/  PRMT R7, R0, 0x7610, R7 ;  /* 0x0000761000077816 */ /* 0x000fce0000000007 */
.L_x_284:
[----:B------:R-:W-:Y:S05]  /*2c390*/  BSYNC.RECONVERGENT B0 ;  /* 0x0000000000007941 */ /* 0x000fea0003800200 */
.L_x_283:
[----:B-----5:R-:W-:Y:S01]  /*2c3a0*/  STG.E.U16 desc[UR8][R18.64], R7 ;  /* 0x0000000712007986 */ /* 0x020fe2000c101508 */
[----:B------:R-:W-:Y:S05]  /*2c3b0*/  EXIT ;  /* 0x000000000000794d */ /* 0x000fea0003800000 */
        .weak           $__internal_0_$__cuda_sm20_div_s64
        .type           $__internal_0_$__cuda_sm20_div_s64,@function
        .size           $__internal_0_$__cuda_sm20_div_s64,(.L_x_3480 - $__internal_0_$__cuda_sm20_div_s64)
$__internal_0_$__cuda_sm20_div_s64:
[----:B------:R-:W-:Y:S01]  /*2c3c0*/  UIADD3 UR6, UP1, UPT, URZ, -UR10, URZ ;  /* 0x8000000aff067290 */ /* 0x000fe2000ff3e0ff */
[----:B------:R-:W-:Y:S01]  /*2c3d0*/  ISETP.GE.AND P3, PT, R3, RZ, PT ;  /* 0x000000ff0300720c */ /* 0x000fe20003f66270 */
[----:B------:R-:W-:Y:S01]  /*2c3e0*/  UISETP.GE.AND UP0, UPT, UR11, URZ, UPT ;  /* 0x000000ff0b00728c */ /* 0x000fe2000bf06270 */
[-C--:B------:R-:W-:Y:S01]  /*2c3f0*/  IADD3 R11, P4, PT, RZ, -R10.reuse, RZ ;  /* 0x8000000aff0b7210 */ /* 0x080fe20007f9e0ff */
[----:B------:R-:W-:Y:S02]  /*2c400*/  UIADD3.X UR7, UPT, UPT, URZ, ~UR11, URZ, UP1, !UPT ;  /* 0x8000000bff077290 */ /* 0x000fe40008ffe4ff */
[----:B------:R-:W-:Y:S01]  /*2c410*/  USEL UR6, UR6, UR10, !UP0 ;  /* 0x0000000a06067287 */ /* 0x000fe2000c000000 */
[----:B------:R-:W-:Y:S01]  /*2c420*/  SEL R10, R11, R10, !P3 ;  /* 0x0000000a0b0a7207 */ /* 0x000fe20005800000 */
[----:B------:R-:W-:-:S09]  /*2c430*/  USEL UR7, UR7, UR11, !UP0 ;  /* 0x0000000b07077287 */ /* 0x000fd2000c000000 */
[----:B------:R-:W0:Y:S02]  /*2c440*/  I2F.U64.RP R9, UR6 ;  /* 0x0000000600097d12 */ /* 0x000e240008309000 */
[----:B0-----:R-:W0:Y:S02]  /*2c450*/  MUFU.RCP R22, R9 ;  /* 0x0000000900167308 */ /* 0x001e240000001000 */
[----:B0-----:R-:W-:-:S15]  /*2c460*/  IADD3 R22, PT, PT, R22, 0x1ffffffe, RZ ;  /* 0x1ffffffe16167810 */ /* 0x001fde0007ffe0ff */
[----:B------:R-:W-:-:S15]  /*2c470*/  NOP ;  /* 0x0000000000007918 */ /* 0x000fde0000000000 */
[----:B------:R-:W-:-:S15]  /*2c480*/  NOP ;  /* 0x0000000000007918 */ /* 0x000fde0000000000 */
[----:B------:R-:W-:-:S15]  /*2c490*/  NOP ;  /* 0x0000000000007918 */ /* 0x000fde0000000000 */
[----:B------:R-:W0:Y:S02]  /*2c4a0*/  F2I.U64.TRUNC R22, R22 ;  /* 0x0000001600167311 */ /* 0x000e24000020d800 */
[----:B0-----:R-:W-:Y:S01]  /*2c4b0*/  IMAD.WIDE.U32 R6, R22, UR6, RZ ;  /* 0x0000000616067c25 */ /* 0x001fe2000f8e00ff */
[----:B------:R-:W-:-:S03]  /*2c4c0*/  MOV R21, R22 ;  /* 0x0000001600157202 */ /* 0x000fc60000000f00 */
[----:B------:R-:W-:Y:S01]  /*2c4d0*/  IMAD R7, R22, UR7, R7 ;  /* 0x0000000716077c24 */ /* 0x000fe2000f8e0207 */
[----:B------:R-:W-:-:S03]  /*2c4e0*/  IADD3 R6, P0, PT, RZ, -R6, RZ ;  /* 0x80000006ff067210 */ /* 0x000fc60007f1e0ff */
[----:B------:R-:W-:Y:S02]  /*2c4f0*/  IMAD R7, R23, UR6, R7 ;  /* 0x0000000617077c24 */ /* 0x000fe4000f8e0207 */
[----:B------:R-:W-:-:S04]  /*2c500*/  IMAD.HI.U32 R20, R22, R6, RZ ;  /* 0x0000000616147227 */ /* 0x000fc800078e00ff */
[----:B------:R-:W-:-:S04]  /*2c510*/  IMAD.X R8, RZ, RZ, ~R7, P0 ;  /* 0x000000ffff087224 */ /* 0x000fc800000e0e07 */
[----:B------:R-:W-:-:S04]  /*2c520*/  IMAD.WIDE.U32 R20, P0, R22, R8, R20 ;  /* 0x0000000816147225 */ /* 0x000fc80007800014 */
[C---:B------:R-:W-:Y:S02]  /*2c530*/  IMAD R7, R23.reuse, R8, RZ ;  /* 0x0000000817077224 */ /* 0x040fe400078e02ff */
[----:B------:R-:W-:-:S04]  /*2c540*/  IMAD.HI.U32 R6, P1, R23, R6, R20 ;  /* 0x0000000617067227 */ /* 0x000fc80007820014 */
[----:B------:R-:W-:Y:S01]  /*2c550*/  IMAD.HI.U32 R8, R23, R8, RZ ;  /* 0x0000000817087227 */ /* 0x000fe200078e00ff */
[----:B------:R-:W-:-:S04]  /*2c560*/  IADD3 R21, P2, PT, R7, R6, RZ ;  /* 0x0000000607157210 */ /* 0x000fc80007f5e0ff */
[----:B------:R-:W-:Y:S01]  /*2c570*/  IADD3.X R6, PT, PT, R8, R23, RZ, P0, !PT ;  /* 0x0000001708067210 */ /* 0x000fe200007fe4ff */
[----:B------:R-:W-:-:S03]  /*2c580*/  IMAD.WIDE.U32 R8, R21, UR6, RZ ;  /* 0x0000000615087c25 */ /* 0x000fc6000f8e00ff */
[----:B------:R-:W-:Y:S01]  /*2c590*/  IADD3.X R6, PT, PT, RZ, RZ, R6, P2, P1 ;  /* 0x000000ffff067210 */ /* 0x000fe200017e2406 */
[----:B------:R-:W-:Y:S01]  /*2c5a0*/  IMAD R7, R21, UR7, R9 ;  /* 0x0000000715077c24 */ /* 0x000fe2000f8e0209 */
[----:B------:R-:W-:-:S03]  /*2c5b0*/  IADD3 R9, P0, PT, RZ, -R8, RZ ;  /* 0x80000008ff097210 */ /* 0x000fc60007f1e0ff */
[----:B------:R-:W-:Y:S02]  /*2c5c0*/  IMAD R7, R6, UR6, R7 ;  /* 0x0000000606077c24 */ /* 0x000fe4000f8e0207 */
[----:B------:R-:W-:-:S04]  /*2c5d0*/  IMAD.HI.U32 R20, R21, R9, RZ ;  /* 0x0000000915147227 */ /* 0x000fc800078e00ff */
[----:B------:R-:W-:-:S04]  /*2c5e0*/  IMAD.X R7, RZ, RZ, ~R7, P0 ;  /* 0x000000ffff077224 */ /* 0x000fc800000e0e07 */
[----:B------:R-:W-:-:S04]  /*2c5f0*/  IMAD.WIDE.U32 R20, P0, R21, R7, R20 ;  /* 0x0000000715147225 */ /* 0x000fc80007800014 */
[----:B------:R-:W-:-:S04]  /*2c600*/  IMAD.HI.U32 R8, P1, R6, R9, R20 ;  /* 0x0000000906087227 */ /* 0x000fc80007820014 */
[CC--:B------:R-:W-:Y:S02]  /*2c610*/  IMAD R9, R6.reuse, R7.reuse, RZ ;  /* 0x0000000706097224 */ /* 0x0c0fe400078e02ff */
[----:B------:R-:W-:-:S03]  /*2c620*/  IMAD.HI.U32 R7, R6, R7, RZ ;  /* 0x0000000706077227 */ /* 0x000fc600078e00ff */
[----:B------:R-:W-:Y:S01]  /*2c630*/  IADD3 R9, P2, PT, R9, R8, RZ ;  /* 0x0000000809097210 */ /* 0x000fe20007f5e0ff */
[----:B------:R-:W-:Y:S01]  /*2c640*/  IMAD.MOV.U32 R21, RZ, RZ, RZ ;  /* 0x000000ffff157224 */ /* 0x000fe200078e00ff */
[-C--:B------:R-:W-:Y:S02]  /*2c650*/  IADD3.X R8, PT, PT, RZ, ~R3.reuse, RZ, P4, !PT ;  /* 0x80000003ff087210 */ /* 0x080fe400027fe4ff */
[----:B------:R-:W-:Y:S01]  /*2c660*/  IADD3.X R7, PT, PT, R7, R6, RZ, P0, !PT ;  /* 0x0000000607077210 */ /* 0x000fe200007fe4ff */
[----:B------:R-:W-:Y:S01]  /*2c670*/  IMAD.HI.U32 R20, R9, R10, RZ ;  /* 0x0000000a09147227 */ /* 0x000fe200078e00ff */
[----:B------:R-:W-:Y:S02]  /*2c680*/  SEL R8, R8, R3, !P3 ;  /* 0x0000000308087207 */ /* 0x000fe40005800000 */
[----:B------:R-:W-:Y:S02]  /*2c690*/  IADD3.X R7, PT, PT, RZ, RZ, R7, P2, P1 ;  /* 0x000000ffff077210 */ /* 0x000fe400017e2407 */
[----:B------:R-:W-:Y:S01]  /*2c6a0*/  LOP3.LUT R3, R3, UR11, RZ, 0x3c, !PT ;  /* 0x0000000b03037c12 */ /* 0x000fe2000f8e3cff */
[----:B------:R-:W-:-:S04]  /*2c6b0*/  IMAD.WIDE.U32 R20, R9, R8, R20 ;  /* 0x0000000809147225 */ /* 0x000fc800078e0014 */
[C---:B------:R-:W-:Y:S02]  /*2c6c0*/  IMAD R6, R7.reuse, R8, RZ ;  /* 0x0000000807067224 */ /* 0x040fe400078e02ff */
[----:B------:R-:W-:-:S04]  /*2c6d0*/  IMAD.HI.U32 R9, P0, R7, R10, R20 ;  /* 0x0000000a07097227 */ /* 0x000fc80007800014 */
[----:B------:R-:W-:Y:S01]  /*2c6e0*/  IMAD.HI.U32 R7, R7, R8, RZ ;  /* 0x0000000807077227 */ /* 0x000fe200078e00ff */
[----:B------:R-:W-:-:S04]  /*2c6f0*/  IADD3 R6, P1, PT, R6, R9, RZ ;  /* 0x0000000906067210 */ /* 0x000fc80007f3e0ff */
[----:B------:R-:W-:Y:S01]  /*2c700*/  IADD3.X R7, PT, PT, R7, RZ, RZ, P0, !PT ;  /* 0x000000ff07077210 */ /* 0x000fe200007fe4ff */
[----:B------:R-:W-:-:S03]  /*2c710*/  IMAD.WIDE.U32 R20, R6, UR6, RZ ;  /* 0x0000000606147c25 */ /* 0x000fc6000f8e00ff */
[----:B------:R-:W-:Y:S01]  /*2c720*/  IADD3.X R7, PT, PT, RZ, R7, RZ, P1, !PT ;  /* 0x00000007ff077210 */ /* 0x000fe20000ffe4ff */
[----:B------:R-:W-:Y:S01]  /*2c730*/  IMAD R12, R6, UR7, R21 ;  /* 0x00000007060c7c24 */ /* 0x000fe2000f8e0215 */
[----:B------:R-:W-:-:S03]  /*2c740*/  IADD3 R10, P1, PT, -R20, R10, RZ ;  /* 0x0000000a140a7210 */ /* 0x000fc60007f3e1ff */
[----:B------:R-:W-:Y:S01]  /*2c750*/  IMAD R9, R7, UR6, R12 ;  /* 0x0000000607097c24 */ /* 0x000fe2000f8e020c */
[----:B------:R-:W-:-:S03]  /*2c760*/  ISETP.GE.U32.AND P0, PT, R10, UR6, PT ;  /* 0x000000060a007c0c */ /* 0x000fc6000bf06070 */
[----:B------:R-:W-:Y:S01]  /*2c770*/  IMAD.X R8, R8, 0x1, ~R9, P1 ;  /* 0x0000000108087824 */ /* 0x000fe200008e0e09 */
[----:B------:R-:W-:Y:S02]  /*2c780*/  IADD3 R17, P1, PT, R10, -UR6, RZ ;  /* 0x800000060a117c10 */ /* 0x000fe4000ff3e0ff */
[----:B------:R-:W-:Y:S02]  /*2c790*/  IADD3 R9, P2, PT, R6, 0x1, RZ ;  /* 0x0000000106097810 */ /* 0x000fe40007f5e0ff */
[C---:B------:R-:W-:Y:S02]  /*2c7a0*/  ISETP.GE.U32.AND.EX P0, PT, R8.reuse, UR7, PT, P0 ;  /* 0x0000000708007c0c */ /* 0x040fe4000bf06100 */
[----:B------:R-:W-:Y:S02]  /*2c7b0*/  IADD3.X R11, PT, PT, R8, ~UR7, RZ, P1, !PT ;  /* 0x80000007080b7c10 */ /* 0x000fe40008ffe4ff */
[----:B------:R-:W-:Y:S02]  /*2c7c0*/  SEL R10, R17, R10, P0 ;  /* 0x0000000a110a7207 */ /* 0x000fe40000000000 */
[----:B------:R-:W-:-:S02]  /*2c7d0*/  IADD3.X R12, PT, PT, RZ, R7, RZ, P2, !PT ;  /* 0x00000007ff0c7210 */ /* 0x000fc400017fe4ff */
[----:B------:R-:W-:Y:S02]  /*2c7e0*/  SEL R11, R11, R8, P0 ;  /* 0x000000080b0b7207 */ /* 0x000fe40000000000 */
[----:B------:R-:W-:Y:S02]  /*2c7f0*/  SEL R9, R9, R6, P0 ;  /* 0x0000000609097207 */ /* 0x000fe40000000000 */
[----:B------:R-:W-:Y:S02]  /*2c800*/  ISETP.GE.U32.AND P1, PT, R10, UR6, PT ;  /* 0x000000060a007c0c */ /* 0x000fe4000bf26070 */
[----:B------:R-:W-:Y:S02]  /*2c810*/  SEL R12, R12, R7, P0 ;  /* 0x000000070c0c7207 */ /* 0x000fe40000000000 */
[----:B------:R-:W-:Y:S02]  /*2c820*/  IADD3 R6, P2, PT, R9, 0x1, RZ ;  /* 0x0000000109067810 */ /* 0x000fe40007f5e0ff */
[----:B------:R-:W-:-:S02]  /*2c830*/  ISETP.GE.U32.AND.EX P0, PT, R11, UR7, PT, P1 ;  /* 0x000000070b007c0c */ /* 0x000fc4000bf06110 */
[-C--:B------:R-:W-:Y:S02]  /*2c840*/  IADD3.X R7, PT, PT, RZ, R12.reuse, RZ, P2, !PT ;  /* 0x0000000cff077210 */ /* 0x080fe400017fe4ff */
[----:B------:R-:W-:Y:S02]  /*2c850*/  SEL R6, R6, R9, P0 ;  /* 0x0000000906067207 */ /* 0x000fe40000000000 */
[----:B------:R-:W-:Y:S02]  /*2c860*/  SEL R7, R7, R12, P0 ;  /* 0x0000000c07077207 */ /* 0x000fe40000000000 */
[----:B------:R-:W-:Y:S02]  /*2c870*/  IADD3 R9, P2, PT, RZ, -R6, RZ ;  /* 0x80000006ff097210 */ /* 0x000fe40007f5e0ff */
[----:B------:R-:W-:Y:S02]  /*2c880*/  ISETP.NE.U32.AND P0, PT, RZ, UR10, PT ;  /* 0x0000000aff007c0c */ /* 0x000fe4000bf05070 */
[----:B------:R-:W-:Y:S01]  /*2c890*/  ISETP.GE.AND P1, PT, R3, RZ, PT ;  /* 0x000000ff0300720c */ /* 0x000fe20003f26270 */
[----:B------:R-:W-:Y:S01]  /*2c8a0*/  IMAD.X R8, RZ, RZ, ~R7, P2 ;  /* 0x000000ffff087224 */ /* 0x000fe200010e0e07 */
[----:B------:R-:W-:-:S02]  /*2c8b0*/  ISETP.NE.AND.EX P0, PT, RZ, UR11, PT, P0 ;  /* 0x0000000bff007c0c */ /* 0x000fc4000bf05300 */
[----:B------:R-:W-:Y:S02]  /*2c8c0*/  SEL R9, R9, R6, !P1 ;  /* 0x0000000609097207 */ /* 0x000fe40004800000 */
[----:B------:R-:W-:Y:S02]  /*2c8d0*/  SEL R8, R8, R7, !P1 ;  /* 0x0000000708087207 */ /* 0x000fe40004800000 */
[----:B------:R-:W-:Y:S01]  /*2c8e0*/  SEL R6, R9, 0xffffffff, P0 ;  /* 0xffffffff09067807 */ /* 0x000fe20000000000 */
[----:B------:R-:W-:Y:S01]  /*2c8f0*/  HFMA2 R9, -RZ, RZ, 0, 0 ;  /* 0x00000000ff097431 */ /* 0x000fe200000001ff */
[----:B------:R-:W-:Y:S02]  /*2c900*/  SEL R7, R8, 0xffffffff, P0 ;  /* 0xffffffff08077807 */ /* 0x000fe40000000000 */
[----:B------:R-:W-:-:S04]  /*2c910*/  MOV R8, R4 ;  /* 0x0000000400087202 */ /* 0x000fc80000000f00 */
[----:B------:R-:W-:Y:S05]  /*2c920*/  RET.REL.NODEC R8 `(_ZN2at6native61_GLOBAL__N__2cc7adc6_23_UnfoldBackwardKernel_cu_7dd49032_326335_unfold_backward_elementwise_kernelILi128ELi8EZNS1_32_unfold_backward_internal_kernelIN3c108BFloat16EEEvRNS_14TensorIteratorEllllllEUliE_EEviT1_) ;  /* 0xfffffd3408b47950 */ /* 0x000fea0003c3ffff */
.L_x_289:
[----:B------:R-:W-:-:S00]  /*2c930*/  BRA `(.L_x_289) ;  /* 0xfffffffc00fc7947 */ /* 0x000fc0000383ffff */
[----:B------:R-:W-:-:S00]  /*2c940*/  NOP ;  /* 0x0000000000007918 */ /* 0x000fc00000000000 */
        /* <DEDUP_REMOVED lines=11> */
.L_x_3480:


//--------------------- .text._ZN2at6native61_GLOBAL__N__2cc7adc6_23_UnfoldBackwardKernel_cu_7dd49032_326335_unfold_backward_elementwise_kernelILi128ELi8EZNS1_32_unfold_backward_internal_kernelIbEEvRNS_14TensorIteratorEllllllEUliE_EEviT1_ --------------------------
	.section	.text._ZN2at6native61_GLOBAL__N__2cc7adc6_23_UnfoldBackwardKernel_cu_7dd49032_326335_unfold_backward_elementwise_kernelILi128ELi8EZNS1_32_unfold_backward_internal_kernelIbEEvRNS_14TensorIteratorEllllllEUliE_EEviT1_,"ax",@progbits
	.align	128
.text._ZN2at6native61_GLOBAL__N__2cc7adc6_23_UnfoldBackwardKernel_cu_7dd49032_326335_unfold_backward_elementwise_kernelILi128ELi8EZNS1_32_unfold_backward_internal_kernelIbEEvRNS_14TensorIteratorEllllllEUliE_EEviT1_:
        .type           _ZN2at6native61_GLOBAL__N__2cc7adc6_23_UnfoldBackwardKernel_cu_7dd49032_326335_unfold_backward_elementwise_kernelILi128ELi8EZNS1_32_unfold_backward_internal_kernelIbEEvRNS_14TensorIteratorEllllllEUliE_EEviT1_,@function
        .size           _ZN2at6native61_GLOBAL__N__2cc7adc6_23_UnfoldBackwardKernel_cu_7dd49032_326335_unfold_backward_elementwise_kernelILi128ELi8EZNS1_32_unfold_backward_internal_kernelIbEEvRNS_14TensorIteratorEllllllEUliE_EEviT1_,(.L_x_3482 - _ZN2at6native61_GLOBAL__N__2cc7adc6_23_UnfoldBackwardKernel_cu_7dd49032_326335_unfold_backward_elementwise_kernelILi128ELi8EZNS1_32_unfold_backward_internal_kernelIbEEvRNS_14TensorIteratorEllllllEUliE_EEviT1_)
        .other          _ZN2at6native61_GLOBAL__N__2cc7adc6_23_UnfoldBackwardKernel_cu_7dd49032_326335_unfold_backward_elementwise_kernelILi128ELi8EZNS1_32_unfold_backward_internal_kernelIbEEvRNS_14TensorIteratorEllllllEUliE_EEviT1_,@"STO_CUDA_ENTRY STV_DEFAULT"
_ZN2at6native61_GLOBAL__N__2cc7adc6_23_UnfoldBackwardKernel_cu_7dd49032_326335_unfold_backward_elementwise_kernelILi128ELi8EZNS1_32_unfold_backward_internal_kernelIbEEvRNS_14TensorIteratorEllllllEUliE_EEviT1_:
        /* <DEDUP_REMOVED lines=51> */
.L_x_294:
[----:B------:R-:W-:-:S07]  /*0330*/  MOV R5, 0x350 ;  /* 0x0000035000057802 */ /* 0x000fce0000000f00 */
[----:B------:R-:W-:Y:S05]  /*0340*/  CALL.REL.NOINC `($__internal_1_$__cuda_sm20_div_s64) ;  /* 0x0000028c00847944 */ /* 0x000fea0003c00000 */
.L_x_293:
        /* <DEDUP_REMOVED lines=18> */
[----:B------:R-:W-:Y:S01]  /*0470*/  ISETP.NE.U32.AND P2, PT, RZ, UR14, PT ;  /* 0x0000000eff007c0c */ /* 0x000fe2000bf45070 */
[----:B------:R-:W-:-:S06]  /*0480*/  IMAD.MOV.U32 R9, RZ, RZ, RZ ;  /* 0x000000ffff097224 */ /* 0x000fcc00078e00ff */
[----:B0-----:R-:W0:Y:S02]  /*0490*/  MUFU.RCP R5, R5 ;  /* 0x0000000500057308 */ /* 0x001e240000001000 */
[----:B0-----:R-:W-:-:S06]  /*04a0*/  IADD3 R6, PT, PT, R5, 0xffffffe, RZ ;  /* 0x0ffffffe05067810 */ /* 0x001fcc0007ffe0ff */
[----:B------:R0:W1:Y:S02]  /*04b0*/  F2I.FTZ.U32.TRUNC.NTZ R7, R6 ;  /* 0x0000000600077305 */ /* 0x000064000021f000 */
[----:B0-----:R-:W-:Y:S01]  /*04c0*/  MOV R6, RZ ;  /* 0x000000ff00067202 */ /* 0x001fe20000000f00 */
        /* <DEDUP_REMOVED lines=13> */
.L_x_295:
[----:B------:R-:W-:Y:S01]  /*05a0*/  MOV R10, R14 ;  /* 0x0000000e000a7202 */ /* 0x000fe20000000f00 */
[----:B------:R-:W-:Y:S01]  /*05b0*/  IMAD.MOV.U32 R3, RZ, RZ, R15 ;  /* 0x000000ffff037224 */ /* 0x000fe200078e000f */
[----:B------:R-:W-:-:S07]  /*05c0*/  MOV R5, 0x5e0 ;  /* 0x000005e000057802 */ /* 0x000fce0000000f00 */
[----:B------:R-:W-:Y:S05]  /*05d0*/  CALL.REL.NOINC `($__internal_1_$__cuda_sm20_div_s64) ;  /* 0x0000028800e07944 */ /* 0x000fea0003c00000 */
.L_x_296:
        /* <DEDUP_REMOVED lines=10> */
[----:B0-----:R0:W5:Y:S01]  /*0680*/  LDG.E.U8 R3, desc[UR8][R16.64] ;  /* 0x0000000810037981 */ /* 0x001162000c1e1100 */
        /* <DEDUP_REMOVED lines=13> */
[----:B------:R-:W-:Y:S01]  /*0760*/  IADD3 R46, P1, PT, R0, 0x2, RZ ;  /* 0x00000002002e7810 */ /* 0x000fe20007f3e0ff */
[----:B------:R-:W2:Y:S01]  /*0770*/  LDCU.64 UR6, c[0x0][0x618] ;  /* 0x0000c300ff0677ac */ /* 0x000ea20008000a00 */
[----:B------:R-:W-:Y:S02]  /*0780*/  IADD3 R11, P2, PT, RZ, -R0, RZ ;  /* 0x80000000ff0b7210 */ /* 0x000fe40007f5e0ff */
[----:B------:R-:W-:Y:S02]  /*0790*/  IADD3.X R25, PT, PT, RZ, R2, RZ, P1, !PT ;  /* 0x00000002ff197210 */ /* 0x000fe40000ffe4ff */
[----:B------:R-:W-:Y:S02]  /*07a0*/  IADD3 R8, P1, PT, RZ, -R46, RZ ;  /* 0x8000002eff087210 */ /* 0x000fe40007f3e0ff */
[----:B------:R-:W-:-:S02]  /*07b0*/  IADD3.X R10, PT, PT, RZ, ~R2, RZ, P2, !PT ;  /* 0x80000002ff0a7210 */ /* 0x000fc400017fe4ff */
[C---:B------:R-:W-:Y:S01]  /*07c0*/  IADD3 R45, P4, PT, R0.reuse, 0x4, RZ ;  /* 0x00000004002d7810 */ /* 0x040fe20007f9e0ff */
[----:B------:R-:W-:Y:S01]  /*07d0*/  IMAD.X R7, RZ, RZ, ~R25, P1 ;  /* 0x000000ffff077224 */ /* 0x000fe200008e0e19 */
[C---:B------:R-:W-:Y:S02]  /*07e0*/  IADD3 R44, P6, PT, R0.reuse, 0x5, RZ ;  /* 0x00000005002c7810 */ /* 0x040fe40007fde0ff */
[----:B------:R-:W-:Y:S01]  /*07f0*/  IADD3 R43, P5, PT, R0, 0x6, RZ ;  /* 0x00000006002b7810 */ /* 0x000fe20007fbe0ff */
[----:B0-----:R-:W-:Y:S02]  /*0800*/  IMAD R7, R7, UR14, RZ ;  /* 0x0000000e07077c24 */ /* 0x001fe4000f8e02ff */
[----:B------:R-:W-:Y:S02]  /*0810*/  IMAD R10, R10, UR14, RZ ;  /* 0x0000000e0a0a7c24 */ /* 0x000fe4000f8e02ff */
[C---:B------:R-:W-:Y:S01]  /*0820*/  IMAD R7, R8.reuse, UR15, R7 ;  /* 0x0000000f08077c24 */ /* 0x040fe2000f8e0207 */
[----:B--2---:R-:W-:Y:S01]  /*0830*/  USHF.L.U32 UR12, UR6, 0x3, URZ ;  /* 0x00000003060c7899 */ /* 0x004fe200080006ff */
[----:B------:R-:W-:-:S04]  /*0840*/  IMAD.WIDE.U32 R8, R8, UR14, R14 ;  /* 0x0000000e08087c25 */ /* 0x000fc8000f8e000e */
[----:B-1----:R-:W-:Y:S02]  /*0850*/  IMAD R12, R20, UR15, RZ ;  /* 0x0000000f140c7c24 */ /* 0x002fe4000f8e02ff */
[----:B------:R-:W-:Y:S02]  /*0860*/  IMAD R19, R2, UR6, RZ ;  /* 0x0000000602137c24 */ /* 0x000fe4000f8e02ff */
[----:B------:R-:W-:Y:S02]  /*0870*/  IMAD.IADD R7, R9, 0x1, R7 ;  /* 0x0000000109077824 */ /* 0x000fe400078e0207 */
[----:B------:R-:W-:-:S04]  /*0880*/  IMAD.WIDE.U32 R40, R20, UR14, RZ ;  /* 0x0000000e14287c25 */ /* 0x000fc8000f8e00ff */
[----:B------:R-:W-:Y:S02]  /*0890*/  IMAD R9, R21, UR14, R12 ;  /* 0x0000000e15097c24 */ /* 0x000fe4000f8e020c */
[----:B------:R-:W-:Y:S02]  /*08a0*/  IMAD R27, R11, UR15, R10 ;  /* 0x0000000f0b1b7c24 */ /* 0x000fe4000f8e020a */
[----:B------:R-:W-:-:S04]  /*08b0*/  IMAD.WIDE.U32 R22, R0, UR6, RZ ;  /* 0x0000000600167c25 */ /* 0x000fc8000f8e00ff */
[----:B------:R-:W-:Y:S01]  /*08c0*/  IMAD R29, R0, UR7, R19 ;  /* 0x00000007001d7c24 */ /* 0x000fe2000f8e0213 */
[----:B------:R-:W-:Y:S01]  /*08d0*/  IADD3 R19, PT, PT, R41, R9, RZ ;  /* 0x0000000929137210 */ /* 0x000fe20007ffe0ff */
[----:B------:R-:W-:Y:S01]  /*08e0*/  IMAD.WIDE.U32 R10, R11, UR14, R14 ;  /* 0x0000000e0b0a7c25 */ /* 0x000fe2000f8e000e */
[----:B------:R-:W-:Y:S02]  /*08f0*/  IADD3 R24, P2, PT, R22, UR6, RZ ;  /* 0x0000000616187c10 */ /* 0x000fe4000ff5e0ff */
[----:B------:R-:W-:Y:S01]  /*0900*/  IADD3 R23, PT, PT, R23, R29, RZ ;  /* 0x0000001d17177210 */ /* 0x000fe20007ffe0ff */
[-C--:B------:R-:W-:Y:S01]  /*0910*/  IMAD R12, R7, R20.reuse, RZ ;  /* 0x00000014070c7224 */ /* 0x080fe200078e02ff */
[C---:B------:R-:W-:Y:S01]  /*0920*/  LEA R7, P1, -R40.reuse, UR12, 0x3 ;  /* 0x0000000c28077c11 */ /* 0x040fe2000f8219ff */
[----:B------:R-:W-:Y:S01]  /*0930*/  IMAD.IADD R9, R11, 0x1, R27 ;  /* 0x000000010b097824 */ /* 0x000fe200078e021b */
[----:B------:R-:W-:Y:S01]  /*0940*/  SHF.L.U64.HI R40, R40, 0x3, R19 ;  /* 0x0000000328287819 */ /* 0x000fe20000010213 */
[C---:B------:R-:W-:Y:S01]  /*0950*/  IMAD R11, R8.reuse, R21, R12 ;  /* 0x00000015080b7224 */ /* 0x040fe200078e020c */
[----:B------:R-:W0:Y:S01]  /*0960*/  LDC.64 R28, c[0x0][0x608] ;  /* 0x00018200ff1c7b82 */ /* 0x000e220000000a00 */
[----:B------:R-:W-:Y:S01]  /*0970*/  IMAD.WIDE.U32 R26, R8, R20, RZ ;  /* 0x00000014081a7225 */ /* 0x000fe200078e00ff */
[----:B------:R-:W-:Y:S01]  /*0980*/  IADD3 R8, P3, PT, R0, 0x3, RZ ;  /* 0x0000000300087810 */ /* 0x000fe20007f7e0ff */
[----:B------:R-:W1:Y:S01]  /*0990*/  LDCU.64 UR12, c[0x0][0x5f0] ;  /* 0x0000be00ff0c77ac */ /* 0x000e620008000a00 */
[----:B------:R-:W-:Y:S01]  /*09a0*/  IADD3.X R12, PT, PT, RZ, R2, RZ, P5, !PT ;  /* 0x00000002ff0c7210 */ /* 0x000fe20002ffe4ff */
[----:B------:R-:W-:Y:S01]  /*09b0*/  IMAD.WIDE.U32 R18, R10, R20, R22 ;  /* 0x000000140a127225 */ /* 0x000fe200078e0016 */
[----:B------:R-:W-:-:S02]  /*09c0*/  IADD3.X R22, PT, PT, RZ, R2, RZ, P3, !PT ;  /* 0x00000002ff167210 */ /* 0x000fc40001ffe4ff */
[----:B------:R-:W-:Y:S01]  /*09d0*/  IADD3 R32, P3, PT, RZ, -R8, RZ ;  /* 0x80000008ff207210 */ /* 0x000fe20007f7e0ff */
[----:B------:R-:W-:Y:S01]  /*09e0*/  IMAD R9, R9, R20, RZ ;  /* 0x0000001409097224 */ /* 0x000fe200078e02ff */
[----:B------:R-:W-:Y:S01]  /*09f0*/  IADD3 R39, P5, PT, RZ, -R43, RZ ;  /* 0x8000002bff277210 */ /* 0x000fe20007fbe0ff */
[----:B------:R-:W-:Y:S02]  /*0a00*/  IMAD.IADD R27, R27, 0x1, R11 ;  /* 0x000000011b1b7824 */ /* 0x000fe400078e020b */
[----:B------:R-:W-:Y:S01]  /*0a10*/  IMAD R41, R10, R21, R9 ;  /* 0x000000150a297224 */ /* 0x000fe200078e0209 */
[----:B------:R-:W-:Y:S01]  /*0a20*/  IADD3.X R9, PT, PT, RZ, R2, RZ, P4, !PT ;  /* 0x00000002ff097210 */ /* 0x000fe200027fe4ff */
[----:B------:R-:W-:Y:S01]  /*0a30*/  IMAD.X R47, RZ, RZ, ~R22, P3 ;  /* 0x000000ffff2f7224 */ /* 0x000fe200018e0e16 */
[----:B------:R-:W-:Y:S01]  /*0a40*/  IADD3 R42, P3, PT, R0, 0x7, RZ ;  /* 0x00000007002a7810 */ /* 0x000fe20007f7e0ff */
[--C-:B------:R-:W-:Y:S01]  /*0a50*/  IMAD.X R10, RZ, RZ, R2.reuse, P6 ;  /* 0x000000ffff0a7224 */ /* 0x100fe200030e0602 */
[----:B------:R-:W-:Y:S01]  /*0a60*/  IADD3 R35, P4, PT, RZ, -R45, RZ ;  /* 0x8000002dff237210 */ /* 0x000fe20007f9e0ff */
[----:B------:R-:W-:Y:S01]  /*0a70*/  IMAD R47, R47, UR14, RZ ;  /* 0x0000000e2f2f7c24 */ /* 0x000fe2000f8e02ff */
[----:B------:R-:W-:Y:S01]  /*0a80*/  IADD3 R37, P6, PT, RZ, -R44, RZ ;  /* 0x8000002cff257210 */ /* 0x000fe20007fde0ff */
[----:B------:R-:W-:Y:S01]  /*0a90*/  IMAD.X R11, RZ, RZ, R2, P3 ;  /* 0x000000ffff0b7224 */ /* 0x000fe200018e0602 */
[----:B------:R-:W-:Y:S01]  /*0aa0*/  IADD3.X R34, PT, PT, RZ, ~R9, RZ, P4, !PT ;  /* 0x80000009ff227210 */ /* 0x000fe200027fe4ff */
[C---:B------:R-:W-:Y:S01]  /*0ab0*/  IMAD R47, R32.reuse, UR15, R47 ;  /* 0x0000000f202f7c24 */ /* 0x040fe2000f8e022f */
[----:B------:R-:W-:Y:S01]  /*0ac0*/  IADD3 R31, P3, PT, RZ, -R42, RZ ;  /* 0x8000002aff1f7210 */ /* 0x000fe20007f7e0ff */
[----:B------:R-:W-:Y:S01]  /*0ad0*/  IMAD.WIDE.U32 R32, R32, UR14, R14 ;  /* 0x0000000e20207c25 */ /* 0x000fe2000f8e000e */
[----:B------:R-:W-:-:S03]  /*0ae0*/  IADD3.X R50, PT, PT, RZ, ~R12, RZ, P5, !PT ;  /* 0x8000000cff327210 */ /* 0x000fc60002ffe4ff */
[----:B------:R-:W-:Y:S01]  /*0af0*/  IMAD R34, R34, UR14, RZ ;  /* 0x0000000e22227c24 */ /* 0x000fe2000f8e02ff */
[----:B------:R-:W-:Y:S01]  /*0b00*/  IADD3 R47, PT, PT, R33, R47, RZ ;  /* 0x0000002f212f7210 */ /* 0x000fe20007ffe0ff */
[----:B------:R-:W-:Y:S02]  /*0b10*/  IMAD.X R30, RZ, RZ, ~R11, P3 ;  /* 0x000000ffff1e7224 */ /* 0x000fe400018e0e0b */
[C---:B------:R-:W-:Y:S02]  /*0b20*/  IMAD R53, R35.reuse, UR15, R34 ;  /* 0x0000000f23357c24 */ /* 0x040fe4000f8e0222 */
[----:B------:R-:W-:-:S04]  /*0b30*/  IMAD.WIDE.U32 R34, R35, UR14, R14 ;  /* 0x0000000e23227c25 */ /* 0x000fc8000f8e000e */
[----:B------:R-:W-:Y:S02]  /*0b40*/  IMAD R30, R30, UR14, RZ ;  /* 0x0000000e1e1e7c24 */ /* 0x000fe4000f8e02ff */
[----:B------:R-:W-:Y:S02]  /*0b50*/  IMAD.IADD R35, R35, 0x1, R53 ;  /* 0x0000000123237824 */ /* 0x000fe400078e0235 */
[C---:B------:R-:W-:Y:S02]  /*0b60*/  IMAD R49, R31.reuse, UR15, R30 ;  /* 0x0000000f1f317c24 */ /* 0x040fe4000f8e021e */
[----:B------:R-:W-:-:S04]  /*0b70*/  IMAD.WIDE.U32 R30, R31, UR14, R14 ;  /* 0x0000000e1f1e7c25 */ /* 0x000fc8000f8e000e */
[-C--:B------:R-:W-:Y:S01]  /*0b80*/  IMAD R35, R35, R20.reuse, RZ ;  /* 0x0000001423237224 */ /* 0x080fe200078e02ff */
[----:B------:R-:W-:Y:S01]  /*0b90*/  IADD3 R49, PT, PT, R31, R49, RZ ;  /* 0x000000311f317210 */ /* 0x000fe20007ffe0ff */
[----:B------:R-:W-:Y:S02]  /*0ba0*/  IMAD.X R36, RZ, RZ, ~R10, P6 ;  /* 0x000000ffff247224 */ /* 0x000fe400030e0e0a */
[----:B------:R-:W-:Y:S02]  /*0bb0*/  IMAD R31, R34, R21, R35 ;  /* 0x00000015221f7224 */ /* 0x000fe400078e0223 */
[----:B------:R-:W-:Y:S02]  /*0bc0*/  IMAD R50, R50, UR14, RZ ;  /* 0x0000000e32327c24 */ /* 0x000fe4000f8e02ff */
[----:B------:R-:W-:-:S04]  /*0bd0*/  IMAD.WIDE.U32 R34, R34, R20, RZ ;  /* 0x0000001422227225 */ /* 0x000fc800078e00ff */
[----:B------:R-:W-:Y:S01]  /*0be0*/  IMAD R36, R36, UR14, RZ ;  /* 0x0000000e24247c24 */ /* 0x000fe2000f8e02ff */
[----:B------:R-:W-:Y:S01]  /*0bf0*/  IADD3 R35, PT, PT, R35, R31, RZ ;  /* 0x0000001f23237210 */ /* 0x000fe20007ffe0ff */
[----:B------:R-:W-:Y:S02]  /*0c00*/  IMAD R47, R47, R20, RZ ;  /* 0x000000142f2f7224 */ /* 0x000fe400078e02ff */
[----:B------:R-:W-:Y:S02]  /*0c10*/  IMAD R25, R25, UR6, RZ ;  /* 0x0000000619197c24 */ /* 0x000fe4000f8e02ff */
[----:B------:R-:W-:Y:S02]  /*0c20*/  IMAD R50, R39, UR15, R50 ;  /* 0x0000000f27327c24 */ /* 0x000fe4000f8e0232 */
[----:B------:R-:W-:Y:S02]  /*0c30*/  IMAD R51, R37, UR15, R36 ;  /* 0x0000000f25337c24 */ /* 0x000fe4000f8e0224 */
[----:B------:R-:W-:-:S04]  /*0c40*/  IMAD.WIDE.U32 R38, R39, UR14, R14 ;  /* 0x0000000e27267c25 */ /* 0x000fc8000f8e000e */
[----:B------:R-:W-:-:S04]  /*0c50*/  IMAD.WIDE.U32 R36, R37, UR14, R14 ;  /* 0x0000000e25247c25 */ /* 0x000fc8000f8e000e */
[----:B------:R-:W-:Y:S01]  /*0c60*/  IMAD R47, R32, R21, R47 ;  /* 0x00000015202f7224 */ /* 0x000fe200078e022f */
[----:B------:R-:W-:Y:S01]  /*0c70*/  IADD3 R48, PT, PT, R37, R51, RZ ;  /* 0x0000003325307210 */ /* 0x000fe20007ffe0ff */
[----:B------:R-:W-:Y:S02]  /*0c80*/  IMAD R31, R22, UR6, RZ ;  /* 0x00000006161f7c24 */ /* 0x000fe4000f8e02ff */
[----:B------:R-:W-:-:S04]  /*0c90*/  IMAD.WIDE.U32 R32, R32, R20, RZ ;  /* 0x0000001420207225 */ /* 0x000fc800078e00ff */
[----:B------:R-:W-:Y:S02]  /*0ca0*/  IMAD R22, R46, UR7, R25 ;  /* 0x000000072e167c24 */ /* 0x000fe4000f8e0219 */
[----:B------:R-:W-:Y:S02]  /*0cb0*/  IMAD R25, R2, UR14, RZ ;  /* 0x0000000e02197c24 */ /* 0x000fe4000f8e02ff */
[----:B------:R-:W-:Y:S02]  /*0cc0*/  IMAD.IADD R50, R39, 0x1, R50 ;  /* 0x0000000127327824 */ /* 0x000fe400078e0232 */
[----:B------:R-:W-:Y:S02]  /*0cd0*/  IMAD R49, R49, R20, RZ ;  /* 0x0000001431317224 */ /* 0x000fe400078e02ff */
[----:B------:R-:W-:Y:S02]  /*0ce0*/  IMAD.IADD R33, R33, 0x1, R47 ;  /* 0x0000000121217824 */ /* 0x000fe400078e022f */
[----:B------:R-:W-:-:S02]  /*0cf0*/  IMAD R25, R0, UR15, R25 ;  /* 0x0000000f00197c24 */ /* 0x000fc4000f8e0219 */
[----:B0-----:R-:W-:-:S04]  /*0d00*/  IMAD.WIDE.U32 R28, R0, UR14, R28 ;  /* 0x0000000e001c7c25 */ /* 0x001fc8000f8e001c */
[-C--:B------:R-:W-:Y:S01]  /*0d10*/  IMAD R50, R50, R20.reuse, RZ ;  /* 0x0000001432327224 */ /* 0x080fe200078e02ff */
[----:B------:R-:W-:Y:S01]  /*0d20*/  IADD3 R29, PT, PT, R29, R25, RZ ;  /* 0x000000191d1d7210 */ /* 0x000fe20007ffe0ff */
[C---:B------:R-:W-:Y:S01]  /*0d30*/  IMAD R49, R30.reuse, R21, R49 ;  /* 0x000000151e317224 */ /* 0x040fe200078e0231 */
[----:B------:R-:W-:Y:S01]  /*0d40*/  IADD3.X R25, PT, PT, R23, UR7, RZ, P2, !PT ;  /* 0x0000000717197c10 */ /* 0x000fe200097fe4ff */
[----:B------:R-:W-:-:S04]  /*0d50*/  IMAD.WIDE.U32 R52, R30, R20, RZ ;  /* 0x000000141e347225 */ /* 0x000fc800078e00ff */
[----:B------:R-:W-:-:S04]  /*0d60*/  IMAD.WIDE.U32 R26, R46, UR6, R26 ;  /* 0x000000062e1a7c25 */ /* 0x000fc8000f8e001a */
[----:B------:R-:W-:Y:S02]  /*0d70*/  IMAD R46, R9, UR6, RZ ;  /* 0x00000006092e7c24 */ /* 0x000fe4000f8e02ff */
[C---:B------:R-:W-:Y:S02]  /*0d80*/  IMAD R30, R8.reuse, UR7, R31 ;  /* 0x00000007081e7c24 */ /* 0x040fe4000f8e021f */
[----:B------:R-:W-:-:S04]  /*0d90*/  IMAD.WIDE.U32 R8, R8, UR6, R32 ;  /* 0x0000000608087c25 */ /* 0x000fc8000f8e0020 */
[----:B------:R-:W-:Y:S01]  /*0da0*/  IMAD R48, R48, R20, RZ ;  /* 0x0000001430307224 */ /* 0x000fe200078e02ff */
[----:B------:R-:W-:Y:S01]  /*0db0*/  IADD3 R32, PT, PT, R9, R30, RZ ;  /* 0x0000001e09207210 */ /* 0x000fe20007ffe0ff */
[----:B------:R-:W-:Y:S01]  /*0dc0*/  IMAD R33, R10, UR6, RZ ;  /* 0x000000060a217c24 */ /* 0x000fe2000f8e02ff */
[----:B------:R-:W-:Y:S01]  /*0dd0*/  IADD3 R10, P3, PT, R14, -R28, RZ ;  /* 0x8000001c0e0a7210 */ /* 0x000fe20007f7e0ff */
[C---:B------:R-:W-:Y:S02]  /*0de0*/  IMAD R50, R38.reuse, R21, R50 ;  /* 0x0000001526327224 */ /* 0x040fe400078e0232 */
[----:B------:R-:W-:-:S04]  /*0df0*/  IMAD.WIDE.U32 R38, R38, R20, RZ ;  /* 0x0000001426267225 */ /* 0x000fc800078e00ff */
[C---:B------:R-:W-:Y:S01]  /*0e00*/  IMAD R48, R36.reuse, R21, R48 ;  /* 0x0000001524307224 */ /* 0x040fe200078e0230 */
[----:B------:R-:W-:Y:S01]  /*0e10*/  IADD3 R39, PT, PT, R39, R50, RZ ;  /* 0x0000003227277210 */ /* 0x000fe20007ffe0ff */
[----:B------:R-:W-:-:S04]  /*0e20*/  IMAD.WIDE.U32 R36, R36, R20, RZ ;  /* 0x0000001424247225 */ /* 0x000fc800078e00ff */
[----:B------:R-:W-:Y:S02]  /*0e30*/  IMAD R28, R12, UR6, RZ ;  /* 0x000000060c1c7c24 */ /* 0x000fe4000f8e02ff */
[----:B------:R-:W-:Y:S02]  /*0e40*/  IMAD.X R29, R15, 0x1, ~R29, P3 ;  /* 0x000000010f1d7824 */ /* 0x000fe400018e0e1d */
[----:B------:R-:W-:Y:S02]  /*0e50*/  IMAD R12, R44, UR7, R33 ;  /* 0x000000072c0c7c24 */ /* 0x000fe4000f8e0221 */
[----:B------:R-:W-:Y:S02]  /*0e60*/  IMAD R33, R11, UR6, RZ ;  /* 0x000000060b217c24 */ /* 0x000fe4000f8e02ff */
[----:B------:R-:W-:Y:S02]  /*0e70*/  IMAD.IADD R37, R37, 0x1, R48 ;  /* 0x0000000125257824 */ /* 0x000fe400078e0230 */
[----:B------:R-:W-:-:S02]  /*0e80*/  IMAD.IADD R53, R53, 0x1, R49 ;  /* 0x0000000135357824 */ /* 0x000fc400078e0231 */
[----:B------:R-:W-:Y:S02]  /*0e90*/  IMAD R29, R29, R20, RZ ;  /* 0x000000141d1d7224 */ /* 0x000fe400078e02ff */
[C---:B------:R-:W-:Y:S02]  /*0ea0*/  IMAD R11, R43.reuse, UR7, R28 ;  /* 0x000000072b0b7c24 */ /* 0x040fe4000f8e021c */
[----:B------:R-:W-:-:S04]  /*0eb0*/  IMAD.WIDE.U32 R38, R43, UR6, R38 ;  /* 0x000000062b267c25 */ /* 0x000fc8000f8e0026 */
[----:B------:R-:W-:Y:S02]  /*0ec0*/  IMAD R23, R42, UR7, R33 ;  /* 0x000000072a177c24 */ /* 0x000fe4000f8e0221 */
[----:B------:R-:W-:-:S04]  /*0ed0*/  IMAD.WIDE.U32 R34, R45, UR6, R34 ;  /* 0x000000062d227c25 */ /* 0x000fc8000f8e0022 */
[----:B------:R-:W-:-:S04]  /*0ee0*/  IMAD.WIDE.U32 R36, R44, UR6, R36 ;  /* 0x000000062c247c25 */ /* 0x000fc8000f8e0024 */
[----:B------:R-:W-:Y:S01]  /*0ef0*/  IMAD.WIDE.U32 R42, R42, UR6, R52 ;  /* 0x000000062a2a7c25 */ /* 0x000fe2000f8e0034 */
[----:B------:R-:W-:Y:S01]  /*0f00*/  USHF.L.U64.HI UR6, UR6, 0x3, UR7 ;  /* 0x0000000306067899 */ /* 0x000fe20008010207 */
[----:B------:R-:W-:Y:S02]  /*0f10*/  IADD3 R12, PT, PT, R37, R12, RZ ;  /* 0x0000000c250c7210 */ /* 0x000fe40007ffe0ff */
[----:B------:R-:W-:Y:S01]  /*0f20*/  IMAD.WIDE.U32 R24, R10, R20, R24 ;  /* 0x000000140a187225 */ /* 0x000fe200078e0018 */
[----:B-1----:R-:W-:Y:S02]  /*0f30*/  MOV R20, UR12 ;  /* 0x0000000c00147c02 */ /* 0x002fe40008000f00 */
[----:B------:R-:W-:Y:S01]  /*0f40*/  IADD3.X R40, PT, PT, ~R40, UR6, RZ, P1, !PT ;  /* 0x0000000628287c10 */ /* 0x000fe20008ffe5ff */
[----:B------:R-:W-:Y:S01]  /*0f50*/  IMAD R29, R10, R21, R29 ;  /* 0x000000150a1d7224 */ /* 0x000fe200078e021d */
[----:B------:R-:W-:Y:S01]  /*0f60*/  MOV R21, R13 ;  /* 0x0000000d00157202 */ /* 0x000fe20000000f00 */
[----:B------:R-:W-:Y:S01]  /*0f70*/  IMAD R31, R45, UR7, R46 ;  /* 0x000000072d1f7c24 */ /* 0x000fe2000f8e022e */
[----:B------:R-:W-:Y:S01]  /*0f80*/  LOP3.LUT R13, R5, 0xfffffff8, RZ, 0xc0, !PT ;  /* 0xfffffff8050d7812 */ /* 0x000fe200078ec0ff */
[----:B------:R-:W-:Y:S01]  /*0f90*/  IMAD.U32 R10, RZ, RZ, UR13 ;  /* 0x0000000dff0a7e24 */ /* 0x000fe2000f8e00ff */
[----:B------:R-:W-:Y:S01]  /*0fa0*/  IADD3 R28, PT, PT, R25, R29, RZ ;  /* 0x0000001d191c7210 */ /* 0x000fe20007ffe0ff */
[----:B------:R-:W-:Y:S01]  /*0fb0*/  IMAD.IADD R41, R19, 0x1, R41 ;  /* 0x0000000113297824 */ /* 0x000fe200078e0229 */
[----:B------:R-:W-:Y:S01]  /*0fc0*/  IADD3 R44, PT, PT, R43, R23, RZ ;  /* 0x000000172b2c7210 */ /* 0x000fe20007ffe0ff */
[----:B------:R-:W-:-:S02]  /*0fd0*/  IMAD.IADD R29, R27, 0x1, R22 ;  /* 0x000000011b1d7824 */ /* 0x000fc400078e0216 */
[----:B------:R-:W-:Y:S02]  /*0fe0*/  IMAD.IADD R33, R35, 0x1, R31 ;  /* 0x0000000123217824 */ /* 0x000fe400078e021f */
[----:B------:R-:W-:-:S07]  /*0ff0*/  IMAD.IADD R11, R39, 0x1, R11 ;  /* 0x00000001270b7824 */ /* 0x000fce00078e020b */
.L_x_301:
[----:B------:R-:W-:-:S05]  /*1000*/  IADD3 R22, P1, PT, R20, R18, RZ ;  /* 0x0000001214167210 */ /* 0x000fca0007f3e0ff */
[----:B------:R-:W-:Y:S01]  /*1010*/  IMAD.X R23, R10, 0x1, R41, P1 ;  /* 0x000000010a177824 */ /* 0x000fe200008e0629 */
[----:B------:R-:W-:-:S04]  /*1020*/  IADD3 R46, P1, PT, R20, R24, RZ ;  /* 0x00000018142e7210 */ /* 0x000fc80007f3e0ff */
[----:B------:R0:W2:Y:S01]  /*1030*/  LDG.E.S8 R45, desc[UR8][R22.64] ;  /* 0x00000008162d7981 */ /* 0x0000a2000c1e1300 */
[----:B------:R-:W-:Y:S02]  /*1040*/  IADD3.X R47, PT, PT, R10, R28, RZ, P1, !PT ;  /* 0x0000001c0a2f7210 */ /* 0x000fe40000ffe4ff */
[----:B------:R-:W-:-:S03]  /*1050*/  IADD3 R30, P1, PT, R20, R26, RZ ;  /* 0x0000001a141e7210 */ /* 0x000fc60007f3e0ff */
[----:B------:R-:W3:Y:S02]  /*1060*/  LDG.E.S8 R46, desc[UR8][R46.64] ;  /* 0x000000082e2e7981 */ /* 0x000ee4000c1e1300 */
[----:B------:R-:W-:Y:S01]  /*1070*/  IMAD.X R31, R10, 0x1, R29, P1 ;  /* 0x000000010a1f7824 */ /* 0x000fe200008e061d */
[----:B0-----:R-:W-:-:S04]  /*1080*/  IADD3 R22, P1, PT, R20, R8, RZ ;  /* 0x0000000814167210 */ /* 0x001fc80007f3e0ff */
[----:B------:R0:W4:Y:S01]  /*1090*/  LDG.E.S8 R48, desc[UR8][R30.64] ;  /* 0x000000081e307981 */ /* 0x000122000c1e1300 */
[----:B------:R-:W-:-:S05]  /*10a0*/  IADD3.X R23, PT, PT, R10, R32, RZ, P1, !PT ;  /* 0x000000200a177210 */ /* 0x000fca0000ffe4ff */
[----:B------:R1:W4:Y:S01]  /*10b0*/  LDG.E.S8 R49, desc[UR8][R22.64] ;  /* 0x0000000816317981 */ /* 0x000322000c1e1300 */
[----:B0-----:R-:W-:-:S05]  /*10c0*/  IADD3 R30, P1, PT, R20, R34, RZ ;  /* 0x00000022141e7210 */ /* 0x001fca0007f3e0ff */
[----:B------:R-:W-:Y:S01]  /*10d0*/  IMAD.X R31, R10, 0x1, R33, P1 ;  /* 0x000000010a1f7824 */ /* 0x000fe200008e0621 */
[----:B-1----:R-:W-:-:S04]  /*10e0*/  IADD3 R22, P1, PT, R20, R36, RZ ;  /* 0x0000002414167210 */ /* 0x002fc80007f3e0ff */
[----:B------:R0:W4:Y:S01]  /*10f0*/  LDG.E.S8 R50, desc[UR8][R30.64] ;  /* 0x000000081e327981 */ /* 0x000122000c1e1300 */
[----:B------:R-:W-:-:S05]  /*1100*/  IADD3.X R23, PT, PT, R10, R12, RZ, P1, !PT ;  /* 0x0000000c0a177210 */ /* 0x000fca0000ffe4ff */
[----:B------:R1:W4:Y:S01]  /*1110*/  LDG.E.S8 R47, desc[UR8][R22.64] ;  /* 0x00000008162f7981 */ /* 0x000322000c1e1300 */
[----:B0-----:R-:W-:-:S05]  /*1120*/  IADD3 R30, P1, PT, R20, R38, RZ ;  /* 0x00000026141e7210 */ /* 0x001fca0007f3e0ff */
[----:B------:R-:W-:-:S05]  /*1130*/  IMAD.X R31, R10, 0x1, R11, P1 ;  /* 0x000000010a1f7824 */ /* 0x000fca00008e060b */
[----:B------:R-:W4:Y:S01]  /*1140*/  LDG.E.S8 R51, desc[UR8][R30.64] ;  /* 0x000000081e337981 */ /* 0x000f22000c1e1300 */
[----:B-1----:R-:W-:-:S04]  /*1150*/  IADD3 R22, P1, PT, R20, R42, RZ ;  /* 0x0000002a14167210 */ /* 0x002fc80007f3e0ff */
[----:B------:R-:W-:-:S05]  /*1160*/  IADD3.X R23, PT, PT, R10, R44, RZ, P1, !PT ;  /* 0x0000002c0a177210 */ /* 0x000fca0000ffe4ff */
[----:B------:R0:W4:Y:S01]  /*1170*/  LDG.E.S8 R52, desc[UR8][R22.64] ;  /* 0x0000000816347981 */ /* 0x000122000c1e1300 */
[----:B-----5:R-:W-:-:S04]  /*1180*/  LOP3.LUT R3, R3, 0xffff, RZ, 0xc0, !PT ;  /* 0x0000ffff03037812 */ /* 0x020fc800078ec0ff */
[----:B------:R-:W-:Y:S02]  /*1190*/  PRMT R3, R3, 0x8880, RZ ;  /* 0x0000888003037816 */ /* 0x000fe400000000ff */
[----:B------:R-:W-:-:S04]  /*11a0*/  IADD3 R13, P2, PT, R13, -0x8, RZ ;  /* 0xfffffff80d0d7810 */ /* 0x000fc80007f5e0ff */
[----:B------:R-:W-:Y:S02]  /*11b0*/  IADD3.X R21, PT, PT, R21, -0x1, RZ, P2, !PT ;  /* 0xffffffff15157810 */ /* 0x000fe400017fe4ff */
[----:B------:R-:W-:Y:S02]  /*11c0*/  IADD3 R0, P3, PT, R0, 0x8, RZ ;  /* 0x0000000800007810 */ /* 0x000fe40007f7e0ff */
[----:B------:R-:W-:-:S03]  /*11d0*/  IADD3 R20, P4, PT, R20, R7, RZ ;  /* 0x0000000714147210 */ /* 0x000fc60007f9e0ff */
[----:B------:R-:W-:Y:S01]  /*11e0*/  IMAD.X R2, RZ, RZ, R2, P3 ;  /* 0x000000ffff027224 */ /* 0x000fe200018e0602 */
[----:B------:R-:W-:Y:S01]  /*11f0*/  IADD3.X R10, PT, PT, R10, R40, RZ, P4, !PT ;  /* 0x000000280a0a7210 */ /* 0x000fe200027fe4ff */
[----:B--2---:R-:W-:-:S05]  /*1200*/  IMAD.MOV R45, RZ, RZ, -R45 ;  /* 0x000000ffff2d7224 */ /* 0x004fca00078e0a2d */
[----:B------:R-:W-:Y:S02]  /*1210*/  ISETP.NE.AND P1, PT, R3, R45, PT ;  /* 0x0000002d0300720c */ /* 0x000fe40003f25270 */
[----:B---3--:R-:W-:Y:S02]  /*1220*/  IADD3 R46, PT, PT, -R46, RZ, RZ ;  /* 0x000000ff2e2e7210 */ /* 0x008fe40007ffe1ff */
[----:B------:R-:W-:-:S04]  /*1230*/  SEL R3, RZ, 0x1, !P1 ;  /* 0x00000001ff037807 */ /* 0x000fc80004800000 */
[----:B------:R-:W-:Y:S01]  /*1240*/  ISETP.NE.AND P1, PT, R3, R46, PT ;  /* 0x0000002e0300720c */ /* 0x000fe20003f25270 */
[----:B----4-:R-:W-:-:S03]  /*1250*/  IMAD.MOV R48, RZ, RZ, -R48 ;  /* 0x000000ffff307224 */ /* 0x010fc600078e0a30 */
[----:B------:R-:W-:-:S04]  /*1260*/  SEL R3, RZ, 0x1, !P1 ;  /* 0x00000001ff037807 */ /* 0x000fc80004800000 */
[----:B------:R-:W-:Y:S02]  /*1270*/  ISETP.NE.AND P1, PT, R3, R48, PT ;  /* 0x000000300300720c */ /* 0x000fe40003f25270 */
[----:B0-----:R-:W-:Y:S02]  /*1280*/  IADD3 R22, PT, PT, -R49, RZ, RZ ;  /* 0x000000ff31167210 */ /* 0x001fe40007ffe1ff */
[----:B------:R-:W-:-:S04]  /*1290*/  SEL R3, RZ, 0x1, !P1 ;  /* 0x00000001ff037807 */ /* 0x000fc80004800000 */
[----:B------:R-:W-:Y:S01]  /*12a0*/  ISETP.NE.AND P1, PT, R3, R22, PT ;  /* 0x000000160300720c */ /* 0x000fe20003f25270 */
[----:B------:R-:W-:-:S03]  /*12b0*/  IMAD.MOV R50, RZ, RZ, -R50 ;  /* 0x000000ffff327224 */ /* 0x000fc600078e0a32 */
[----:B------:R-:W-:-:S04]  /*12c0*/  SEL R3, RZ, 0x1, !P1 ;  /* 0x00000001ff037807 */ /* 0x000fc80004800000 */
[----:B------:R-:W-:Y:S02]  /*12d0*/  ISETP.NE.AND P1, PT, R3, R50, PT ;  /* 0x000000320300720c */ /* 0x000fe40003f25270 */
[----:B------:R-:W-:Y:S02]  /*12e0*/  IADD3 R22, PT, PT, -R47, RZ, RZ ;  /* 0x000000ff2f167210 */ /* 0x000fe40007ffe1ff */
[----:B------:R-:W-:-:S04]  /*12f0*/  SEL R3, RZ, 0x1, !P1 ;  /* 0x00000001ff037807 */ /* 0x000fc80004800000 */
[----:B------:R-:W-:-:S04]  /*1300*/  ISETP.NE.AND P1, PT, R3, R22, PT ;  /* 0x000000160300720c */ /* 0x000fc80003f25270 */
[----:B------:R-:W-:Y:S01]  /*1310*/  SEL R3, RZ, 0x1, !P1 ;  /* 0x00000001ff037807 */ /* 0x000fe20004800000 */
[----:B------:R-:W-:-:S05]  /*1320*/  IMAD.MOV R22, RZ, RZ, -R51 ;  /* 0x000000ffff167224 */ /* 0x000fca00078e0a33 */
[----:B------:R-:W-:-:S04]  /*1330*/  ISETP.NE.AND P1, PT, R3, R22, PT ;  /* 0x000000160300720c */ /* 0x000fc80003f25270 */
[----:B------:R-:W-:Y:S02]  /*1340*/  SEL R3, RZ, 0x1, !P1 ;  /* 0x00000001ff037807 */ /* 0x000fe40004800000 */
[----:B------:R-:W-:-:S04]  /*1350*/  ISETP.NE.U32.AND P1, PT, R13, RZ, PT ;  /* 0x000000ff0d00720c */ /* 0x000fc80003f25070 */
[----:B------:R-:W-:Y:S02]  /*1360*/  ISETP.NE.AND.EX P1, PT, R21, RZ, PT, P1 ;  /* 0x000000ff1500720c */ /* 0x000fe40003f25310 */
[----:B------:R-:W-:-:S04]  /*1370*/  IADD3 R52, PT, PT, -R52, RZ, RZ ;  /* 0x000000ff34347210 */ /* 0x000fc80007ffe1ff */
[----:B------:R-:W-:-:S04]  /*1380*/  ISETP.NE.AND P2, PT, R3, R52, PT ;  /* 0x000000340300720c */ /* 0x000fc80003f45270 */
[----:B------:R-:W-:-:S03]  /*1390*/  SEL R3, RZ, 0x1, !P2 ;  /* 0x00000001ff037807 */ /* 0x000fc60005000000 */
[----:B------:R-:W-:Y:S06]  /*13a0*/  @P1 BRA `(.L_x_301) ;  /* 0xfffffffc00141947 */ /* 0x000fec000383ffff */
.L_x_300:
[----:B------:R-:W-:Y:S05]  /*13b0*/  BSYNC.RECONVERGENT B2 ;  /* 0x0000000000027941 */ /* 0x000fea0003800200 */
.L_x_299:
        /* <DEDUP_REMOVED lines=10> */
[----:B------:R-:W1:Y:S01]  /*1460*/  LDC.64 R6, c[0x0][0x608] ;  /* 0x00018200ff067b82 */ /* 0x000e620000000a00 */
[----:B------:R-:W-:Y:S01]  /*1470*/  IADD3 R9, P1, PT, RZ, -R0, RZ ;  /* 0x80000000ff097210 */ /* 0x000fe20007f3e0ff */
[----:B------:R-:W2:Y:S04]  /*1480*/  LDCU.64 UR14, c[0x0][0x618] ;  /* 0x0000c300ff0e77ac */ /* 0x000ea80008000a00 */
[----:B------:R-:W-:Y:S01]  /*1490*/  IMAD.X R8, RZ, RZ, ~R2, P1 ;  /* 0x000000ffff087224 */ /* 0x000fe200008e0e02 */
[----:B------:R-:W3:Y:S01]  /*14a0*/  LDCU.64 UR16, c[0x0][0x620] ;  /* 0x0000c400ff1077ac */ /* 0x000ee20008000a00 */
[----:B------:R-:W4:Y:S02]  /*14b0*/  LDCU.64 UR6, c[0x0][0x5f0] ;  /* 0x0000be00ff0677ac */ /* 0x000f240008000a00 */
[----:B0-----:R-:W-:-:S02]  /*14c0*/  IMAD R8, R8, UR12, RZ ;  /* 0x0000000c08087c24 */ /* 0x001fc4000f8e02ff */
[C---:B------:R-:W-:Y:S02]  /*14d0*/  IMAD R23, R2.reuse, UR12, RZ ;  /* 0x0000000c02177c24 */ /* 0x040fe4000f8e02ff */
[C---:B------:R-:W-:Y:S02]  /*14e0*/  IMAD R13, R9.reuse, UR13, R8 ;  /* 0x0000000d090d7c24 */ /* 0x040fe4000f8e0208 */
[----:B--2---:R-:W-:Y:S02]  /*14f0*/  IMAD R19, R2, UR14, RZ ;  /* 0x0000000e02137c24 */ /* 0x004fe4000f8e02ff */
[----:B------:R-:W-:-:S04]  /*1500*/  IMAD.WIDE.U32 R8, R9, UR12, R14 ;  /* 0x0000000c09087c25 */ /* 0x000fc8000f8e000e */
[----:B------:R-:W-:Y:S01]  /*1510*/  IMAD.WIDE.U32 R10, R0, UR14, RZ ;  /* 0x0000000e000a7c25 */ /* 0x000fe2000f8e00ff */
[----:B------:R-:W-:-:S03]  /*1520*/  IADD3 R13, PT, PT, R9, R13, RZ ;  /* 0x0000000d090d7210 */ /* 0x000fc60007ffe0ff */
[----:B-1----:R-:W-:-:S04]  /*1530*/  IMAD.WIDE.U32 R6, R0, UR12, R6 ;  /* 0x0000000c00067c25 */ /* 0x002fc8000f8e0006 */
[----:B------:R-:W-:Y:S01]  /*1540*/  IMAD R19, R0, UR15, R19 ;  /* 0x0000000f00137c24 */ /* 0x000fe2000f8e0213 */
[----:B------:R-:W-:Y:S01]  /*1550*/  IADD3 R27, P2, PT, R14, -R6, RZ ;  /* 0x800000060e1b7210 */ /* 0x000fe20007f5e0ff */
[----:B------:R-:W-:Y:S01]  /*1560*/  IMAD R25, R0, UR13, R23 ;  /* 0x0000000d00197c24 */ /* 0x000fe2000f8e0217 */
[----:B------:R-:W-:Y:S01]  /*1570*/  IADD3 R23, P1, PT, R6, UR12, RZ ;  /* 0x0000000c06177c10 */ /* 0x000fe2000ff3e0ff */
[----:B------:R-:W-:Y:S01]  /*1580*/  IMAD.IADD R11, R11, 0x1, R19 ;  /* 0x000000010b0b7824 */ /* 0x000fe200078e0213 */
[----:B------:R-:W-:Y:S02]  /*1590*/  IADD3 R6, P3, PT, R10, UR14, RZ ;  /* 0x0000000e0a067c10 */ /* 0x000fe4000ff7e0ff */
[----:B------:R-:W-:Y:S01]  /*15a0*/  IADD3 R25, PT, PT, R7, R25, RZ ;  /* 0x0000001907197210 */ /* 0x000fe20007ffe0ff */
[----:B---3--:R-:W-:Y:S02]  /*15b0*/  IMAD R7, R13, UR16, RZ ;  /* 0x000000100d077c24 */ /* 0x008fe4000f8e02ff */
[----:B------:R-:W-:-:S04]  /*15c0*/  IMAD.WIDE.U32 R12, R8, UR16, R10 ;  /* 0x00000010080c7c25 */ /* 0x000fc8000f8e000a */
[----:B------:R-:W-:Y:S01]  /*15d0*/  IMAD.X R10, R15, 0x1, ~R25, P2 ;  /* 0x000000010f0a7824 */ /* 0x000fe200010e0e19 */
[----:B------:R-:W-:Y:S01]  /*15e0*/  IADD3.X R25, PT, PT, R25, UR13, RZ, P1, !PT ;  /* 0x0000000d19197c10 */ /* 0x000fe20008ffe4ff */
[----:B------:R-:W-:Y:S01]  /*15f0*/  IMAD R9, R8, UR17, R7 ;  /* 0x0000001108097c24 */ /* 0x000fe2000f8e0207 */
[----:B------:R-:W-:Y:S02]  /*1600*/  IADD3.X R7, PT, PT, R11, UR15, RZ, P3, !PT ;  /* 0x0000000f0b077c10 */ /* 0x000fe40009ffe4ff */
[----:B----4-:R-:W-:Y:S01]  /*1610*/  IADD3 R8, P1, PT, R12, UR6, RZ ;  /* 0x000000060c087c10 */ /* 0x010fe2000ff3e0ff */
[----:B------:R-:W-:Y:S01]  /*1620*/  IMAD R12, R10, UR16, RZ ;  /* 0x000000100a0c7c24 */ /* 0x000fe2000f8e02ff */
[----:B------:R-:W-:Y:S01]  /*1630*/  IADD3 R19, P2, PT, R14, -R23, RZ ;  /* 0x800000170e137210 */ /* 0x000fe20007f5e0ff */
[----:B------:R-:W-:Y:S01]  /*1640*/  IMAD.WIDE.U32 R10, R27, UR16, R6 ;  /* 0x000000101b0a7c25 */ /* 0x000fe2000f8e0006 */
[----:B------:R-:W-:Y:S02]  /*1650*/  IADD3.X R9, PT, PT, R9, UR7, R13, P1, !PT ;  /* 0x0000000709097c10 */ /* 0x000fe40008ffe40d */
[----:B------:R-:W-:Y:S01]  /*1660*/  IADD3.X R18, PT, PT, R15, ~R25, RZ, P2, !PT ;  /* 0x800000190f127210 */ /* 0x000fe200017fe4ff */
[----:B------:R-:W-:Y:S01]  /*1670*/  IMAD R27, R27, UR17, R12 ;  /* 0x000000111b1b7c24 */ /* 0x000fe2000f8e020c */
[----:B------:R-:W-:Y:S01]  /*1680*/  IADD3 R12, P3, PT, R6, UR14, RZ ;  /* 0x0000000e060c7c10 */ /* 0x000fe2000ff7e0ff */
[----:B------:R0:W2:Y:S01]  /*1690*/  LDG.E.S8 R20, desc[UR8][R8.64] ;  /* 0x0000000808147981 */ /* 0x0000a2000c1e1300 */
[----:B------:R-:W-:Y:S01]  /*16a0*/  IADD3 R6, P1, PT, R10, UR6, RZ ;  /* 0x000000060a067c10 */ /* 0x000fe2000ff3e0ff */
[----:B------:R-:W-:Y:S01]  /*16b0*/  IMAD R10, R18, UR16, RZ ;  /* 0x00000010120a7c24 */ /* 0x000fe2000f8e02ff */
[----:B------:R-:W-:-:S02]  /*16c0*/  IADD3.X R13, PT, PT, R7, UR15, RZ, P3, !PT ;  /* 0x0000000f070d7c10 */ /* 0x000fc40009ffe4ff */
[----:B------:R-:W-:Y:S01]  /*16d0*/  IADD3.X R7, PT, PT, R27, UR7, R11, P1, !PT ;  /* 0x000000071b077c10 */ /* 0x000fe20008ffe40b */
[C---:B------:R-:W-:Y:S01]  /*16e0*/  IMAD R27, R19.reuse, UR17, R10 ;  /* 0x00000011131b7c24 */ /* 0x040fe2000f8e020a */
[----:B------:R-:W-:Y:S01]  /*16f0*/  IADD3 R23, P1, P2, R14, -UR12, -R23 ;  /* 0x8000000c0e177c10 */ /* 0x000fe2000fa3e817 */
[----:B------:R-:W-:Y:S01]  /*1700*/  IMAD.WIDE.U32 R10, R19, UR16, R12 ;  /* 0x00000010130a7c25 */ /* 0x000fe2000f8e000c */
[----:B------:R-:W-:Y:S01]  /*1710*/  IADD3 R18, P3, PT, R12, UR14, RZ ;  /* 0x0000000e0c127c10 */ /* 0x000fe2000ff7e0ff */
[----:B------:R-:W3:Y:S01]  /*1720*/  LDG.E.S8 R6, desc[UR8][R6.64] ;  /* 0x0000000806067981 */ /* 0x000ee2000c1e1300 */
[----:B------:R-:W-:Y:S02]  /*1730*/  IADD3.X R12, PT, PT, R15, ~UR13, ~R25, P1, P2 ;  /* 0x8000000d0f0c7c10 */ /* 0x000fe40008fe4c19 */
[----:B------:R-:W-:Y:S02]  /*1740*/  IADD3.X R19, PT, PT, R13, UR15, RZ, P3, !PT ;  /* 0x0000000f0d137c10 */ /* 0x000fe40009ffe4ff */
[----:B0-----:R-:W-:Y:S01]  /*1750*/  IADD3 R8, P1, PT, R10, UR6, RZ ;  /* 0x000000060a087c10 */ /* 0x001fe2000ff3e0ff */
[----:B------:R-:W-:-:S02]  /*1760*/  IMAD R10, R12, UR16, RZ ;  /* 0x000000100c0a7c24 */ /* 0x000fc4000f8e02ff */
[----:B------:R-:W-:Y:S01]  /*1770*/  IMAD.WIDE.U32 R12, R23, UR16, R18 ;  /* 0x00000010170c7c25 */ /* 0x000fe2000f8e0012 */
[----:B------:R-:W-:-:S03]  /*1780*/  IADD3.X R9, PT, PT, R11, UR7, R27, P1, !PT ;  /* 0x000000070b097c10 */ /* 0x000fc60008ffe41b */
[----:B------:R-:W-:Y:S01]  /*1790*/  IMAD R23, R23, UR17, R10 ;  /* 0x0000001117177c24 */ /* 0x000fe2000f8e020a */
[----:B------:R-:W-:Y:S01]  /*17a0*/  IADD3 R10, P1, PT, R12, UR6, RZ ;  /* 0x000000060c0a7c10 */ /* 0x000fe2000ff3e0ff */
[----:B------:R-:W4:Y:S03]  /*17b0*/  LDG.E.S8 R8, desc[UR8][R8.64] ;  /* 0x0000000808087981 */ /* 0x000f26000c1e1300 */
[----:B------:R-:W-:-:S05]  /*17c0*/  IADD3.X R11, PT, PT, R13, UR7, R23, P1, !PT ;  /* 0x000000070d0b7c10 */ /* 0x000fca0008ffe417 */
[----:B------:R-:W4:Y:S01]  /*17d0*/  LDG.E.S8 R10, desc[UR8][R10.64] ;  /* 0x000000080a0a7981 */ /* 0x000f22000c1e1300 */
[----:B-----5:R-:W-:-:S04]  /*17e0*/  LOP3.LUT R3, R3, 0xffff, RZ, 0xc0, !PT ;  /* 0x0000ffff03037812 */ /* 0x020fc800078ec0ff */
[----:B------:R-:W-:Y:S02]  /*17f0*/  PRMT R3, R3, 0x8880, RZ ;  /* 0x0000888003037816 */ /* 0x000fe400000000ff */
[----:B------:R-:W-:-:S05]  /*1800*/  IADD3 R0, P2, PT, R0, 0x4, RZ ;  /* 0x0000000400007810 */ /* 0x000fca0007f5e0ff */
[----:B------:R-:W-:Y:S02]  /*1810*/  IMAD.X R2, RZ, RZ, R2, P2 ;  /* 0x000000ffff027224 */ /* 0x000fe400010e0602 */
[----:B--2---:R-:W-:-:S05]  /*1820*/  IMAD.MOV R20, RZ, RZ, -R20 ;  /* 0x000000ffff147224 */ /* 0x004fca00078e0a14 */
[----:B------:R-:W-:-:S04]  /*1830*/  ISETP.NE.AND P1, PT, R3, R20, PT ;  /* 0x000000140300720c */ /* 0x000fc80003f25270 */
[----:B------:R-:W-:Y:S02]  /*1840*/  SEL R3, RZ, 0x1, !P1 ;  /* 0x00000001ff037807 */ /* 0x000fe40004800000 */
[----:B---3--:R-:W-:-:S04]  /*1850*/  IADD3 R6, PT, PT, -R6, RZ, RZ ;  /* 0x000000ff06067210 */ /* 0x008fc80007ffe1ff */
[----:B------:R-:W-:-:S04]  /*1860*/  ISETP.NE.AND P1, PT, R3, R6, PT ;  /* 0x000000060300720c */ /* 0x000fc80003f25270 */
[----:B------:R-:W-:Y:S01]  /*1870*/  SEL R3, RZ, 0x1, !P1 ;  /* 0x00000001ff037807 */ /* 0x000fe20004800000 */
[----:B----4-:R-:W-:-:S05]  /*1880*/  IMAD.MOV R8, RZ, RZ, -R8 ;  /* 0x000000ffff087224 */ /* 0x010fca00078e0a08 */
[----:B------:R-:W-:Y:S02]  /*1890*/  ISETP.NE.AND P1, PT, R3, R8, PT ;  /* 0x000000080300720c */ /* 0x000fe40003f25270 */
[----:B------:R-:W-:Y:S02]  /*18a0*/  IADD3 R10, PT, PT, -R10, RZ, RZ ;  /* 0x000000ff0a0a7210 */ /* 0x000fe40007ffe1ff */
[----:B------:R-:W-:-:S04]  /*18b0*/  SEL R3, RZ, 0x1, !P1 ;  /* 0x00000001ff037807 */ /* 0x000fc80004800000 */
[----:B------:R-:W-:-:S04]  /*18c0*/  ISETP.NE.AND P1, PT, R3, R10, PT ;  /* 0x0000000a0300720c */ /* 0x000fc80003f25270 */
[----:B------:R-:W-:-:S09]  /*18d0*/  SEL R3, RZ, 0x1, !P1 ;  /* 0x00000001ff037807 */ /* 0x000fd20004800000 */
.L_x_305:
[----:B------:R-:W-:Y:S05]  /*18e0*/  BSYNC.RECONVERGENT B3 ;  /* 0x0000000000037941 */ /* 0x000fea0003800200 */
.L_x_304:
        /* <DEDUP_REMOVED lines=9> */
[----:B------:R-:W1:Y:S01]  /*1980*/  LDC.64 R10, c[0x0][0x608] ;  /* 0x00018200ff0a7b82 */ /* 0x000e620000000a00 */
[----:B------:R-:W-:Y:S01]  /*1990*/  IADD3 R7, P1, PT, RZ, -R0, RZ ;  /* 0x80000000ff077210 */ /* 0x000fe20007f3e0ff */
[----:B------:R-:W2:Y:S03]  /*19a0*/  LDCU.64 UR12, c[0x0][0x618] ;  /* 0x0000c300ff0c77ac */ /* 0x000ea60008000a00 */
[----:B------:R-:W-:Y:S01]  /*19b0*/  IADD3.X R5, PT, PT, RZ, ~R2, RZ, P1, !PT ;  /* 0x80000002ff057210 */ /* 0x000fe20000ffe4ff */
[----:B------:R-:W3:Y:S01]  /*19c0*/  LDCU.64 UR14, c[0x0][0x620] ;  /* 0x0000c400ff0e77ac */ /* 0x000ee20008000a00 */
[----:B------:R-:W4:Y:S03]  /*19d0*/  LDCU.64 UR16, c[0x0][0x5f0] ;  /* 0x0000be00ff1077ac */ /* 0x000f260008000a00 */
[----:B0-----:R-:W-:-:S02]  /*19e0*/  IMAD R6, R5, UR6, RZ ;  /* 0x0000000605067c24 */ /* 0x001fc4000f8e02ff */
[C---:B------:R-:W-:Y:S02]  /*19f0*/  IMAD R19, R2.reuse, UR6, RZ ;  /* 0x0000000602137c24 */ /* 0x040fe4000f8e02ff */
[----:B--2---:R-:W-:Y:S02]  /*1a00*/  IMAD R13, R2, UR12, RZ ;  /* 0x0000000c020d7c24 */ /* 0x004fe4000f8e02ff */
[----:B------:R-:W-:Y:S02]  /*1a10*/  IMAD R5, R7, UR7, R6 ;  /* 0x0000000707057c24 */ /* 0x000fe4000f8e0206 */
[----:B------:R-:W-:-:S04]  /*1a20*/  IMAD.WIDE.U32 R8, R0, UR12, RZ ;  /* 0x0000000c00087c25 */ /* 0x000fc8000f8e00ff */
[----:B------:R-:W-:Y:S01]  /*1a30*/  IMAD R13, R0, UR13, R13 ;  /* 0x0000000d000d7c24 */ /* 0x000fe2000f8e020d */
[----:B------:R-:W-:Y:S01]  /*1a40*/  IADD3 R12, P2, PT, R8, UR12, RZ ;  /* 0x0000000c080c7c10 */ /* 0x000fe2000ff5e0ff */
[----:B------:R-:W-:-:S04]  /*1a50*/  IMAD.WIDE.U32 R6, R7, UR6, R14 ;  /* 0x0000000607067c25 */ /* 0x000fc8000f8e000e */
[----:B------:R-:W-:Y:S01]  /*1a60*/  IMAD.IADD R9, R9, 0x1, R13 ;  /* 0x0000000109097824 */ /* 0x000fe200078e020d */
[----:B------:R-:W-:Y:S01]  /*1a70*/  IADD3 R5, PT, PT, R7, R5, RZ ;  /* 0x0000000507057210 */ /* 0x000fe20007ffe0ff */
[----:B-1----:R-:W-:-:S03]  /*1a80*/  IMAD.WIDE.U32 R10, R0, UR6, R10 ;  /* 0x00000006000a7c25 */ /* 0x002fc6000f8e000a */
[----:B------:R-:W-:Y:S01]  /*1a90*/  IADD3.X R13, PT, PT, R9, UR13, RZ, P2, !PT ;  /* 0x0000000d090d7c10 */ /* 0x000fe200097fe4ff */
[----:B------:R-:W-:Y:S01]  /*1aa0*/  IMAD R19, R0, UR7, R19 ;  /* 0x0000000700137c24 */ /* 0x000fe2000f8e0213 */
[----:B------:R-:W-:Y:S01]  /*1ab0*/  IADD3 R21, P1, PT, R14, -R10, RZ ;  /* 0x8000000a0e157210 */ /* 0x000fe20007f3e0ff */
[----:B---3--:R-:W-:Y:S02]  /*1ac0*/  IMAD R5, R5, UR14, RZ ;  /* 0x0000000e05057c24 */ /* 0x008fe4000f8e02ff */
[----:B------:R-:W-:Y:S02]  /*1ad0*/  IMAD.IADD R19, R11, 0x1, R19 ;  /* 0x000000010b137824 */ /* 0x000fe400078e0213 */
[----:B------:R-:W-:-:S03]  /*1ae0*/  IMAD.WIDE.U32 R8, R6, UR14, R8 ;  /* 0x0000000e06087c25 */ /* 0x000fc6000f8e0008 */
[----:B------:R-:W-:Y:S01]  /*1af0*/  IADD3.X R19, PT, PT, R15, ~R19, RZ, P1, !PT ;  /* 0x800000130f137210 */ /* 0x000fe20000ffe4ff */
[----:B------:R-:W-:Y:S01]  /*1b00*/  IMAD R5, R6, UR15, R5 ;  /* 0x0000000f06057c24 */ /* 0x000fe2000f8e0205 */
[----:B----4-:R-:W-:Y:S01]  /*1b10*/  IADD3 R6, P1, PT, R8, UR16, RZ ;  /* 0x0000001008067c10 */ /* 0x010fe2000ff3e0ff */
[----:B------:R-:W-:-:S03]  /*1b20*/  IMAD.WIDE.U32 R12, R21, UR14, R12 ;  /* 0x0000000e150c7c25 */ /* 0x000fc6000f8e000c */
[----:B------:R-:W-:Y:S01]  /*1b30*/  IADD3.X R7, PT, PT, R5, UR17, R9, P1, !PT ;  /* 0x0000001105077c10 */ /* 0x000fe20008ffe409 */
[----:B------:R-:W-:-:S04]  /*1b40*/  IMAD R8, R19, UR14, RZ ;  /* 0x0000000e13087c24 */ /* 0x000fc8000f8e02ff */
[----:B------:R-:W-:Y:S01]  /*1b50*/  IMAD R21, R21, UR15, R8 ;  /* 0x0000000f15157c24 */ /* 0x000fe2000f8e0208 */
[----:B------:R-:W-:Y:S01]  /*1b60*/  IADD3 R8, P1, PT, R12, UR16, RZ ;  /* 0x000000100c087c10 */ /* 0x000fe2000ff3e0ff */
[----:B------:R-:W2:Y:S03]  /*1b70*/  LDG.E.S8 R6, desc[UR8][R6.64] ;  /* 0x0000000806067981 */ /* 0x000ea6000c1e1300 */
[----:B------:R-:W-:-:S05]  /*1b80*/  IADD3.X R9, PT, PT, R21, UR17, R13, P1, !PT ;  /* 0x0000001115097c10 */ /* 0x000fca0008ffe40d */
[----:B------:R-:W3:Y:S01]  /*1b90*/  LDG.E.S8 R8, desc[UR8][R8.64] ;  /* 0x0000000808087981 */ /* 0x000ee2000c1e1300 */
[----:B-----5:R-:W-:Y:S02]  /*1ba0*/  LOP3.LUT R3, R3, 0xffff, RZ, 0xc0, !PT ;  /* 0x0000ffff03037812 */ /* 0x020fe400078ec0ff */
[----:B------:R-:W-:Y:S02]  /*1bb0*/  IADD3 R0, P2, PT, R0, 0x2, RZ ;  /* 0x0000000200007810 */ /* 0x000fe40007f5e0ff */
[----:B------:R-:W-:-:S03]  /*1bc0*/  PRMT R3, R3, 0x8880, RZ ;  /* 0x0000888003037816 */ /* 0x000fc600000000ff */
[----:B------:R-:W-:Y:S02]  /*1bd0*/  IMAD.X R2, RZ, RZ, R2, P2 ;  /* 0x000000ffff027224 */ /* 0x000fe400010e0602 */
[----:B--2---:R-:W-:-:S05]  /*1be0*/  IMAD.MOV R10, RZ, RZ, -R6 ;  /* 0x000000ffff0a7224 */ /* 0x004fca00078e0a06 */
[----:B------:R-:W-:Y:S02]  /*1bf0*/  ISETP.NE.AND P1, PT, R3, R10, PT ;  /* 0x0000000a0300720c */ /* 0x000fe40003f25270 */
[----:B---3--:R-:W-:Y:S02]  /*1c00*/  IADD3 R10, PT, PT, -R8, RZ, RZ ;  /* 0x000000ff080a7210 */ /* 0x008fe40007ffe1ff */
[----:B------:R-:W-:-:S04]  /*1c10*/  SEL R3, RZ, 0x1, !P1 ;  /* 0x00000001ff037807 */ /* 0x000fc80004800000 */
[----:B------:R-:W-:-:S04]  /*1c20*/  ISETP.NE.AND P1, PT, R3, R10, PT ;  /* 0x0000000a0300720c */ /* 0x000fc80003f25270 */
[----:B------:R-:W-:-:S09]  /*1c30*/  SEL R3, RZ, 0x1, !P1 ;  /* 0x00000001ff037807 */ /* 0x000fd20004800000 */
.L_x_307:
[----:B------:R-:W-:Y:S05]  /*1c40*/  BSYNC.RECONVERGENT B3 ;  /* 0x0000000000037941 */ /* 0x000fea0003800200 */
.L_x_306:
        /* <DEDUP_REMOVED lines=8> */
[----:B------:R-:W-:Y:S01]  /*1cd0*/  IMAD R5, R6, UR7, R5 ;  /* 0x0000000706057c24 */ /* 0x000fe2000f8e0205 */
[----:B------:R-:W0:Y:S03]  /*1ce0*/  LDCU.64 UR6, c[0x0][0x618] ;  /* 0x0000c300ff0677ac */ /* 0x000e260008000a00 */
[----:B------:R-:W-:-:S04]  /*1cf0*/  IMAD.IADD R5, R15, 0x1, R5 ;  /* 0x000000010f057824 */ /* 0x000fc800078e0205 */
[----:B-1----:R-:W-:-:S04]  /*1d00*/  IMAD R5, R5, UR12, RZ ;  /* 0x0000000c05057c24 */ /* 0x002fc8000f8e02ff */
[C---:B------:R-:W-:Y:S02]  /*1d10*/  IMAD R5, R14.reuse, UR13, R5 ;  /* 0x0000000d0e057c24 */ /* 0x040fe4000f8e0205 */
[----:B------:R-:W-:-:S05]  /*1d20*/  IMAD.WIDE.U32 R14, R14, UR12, RZ ;  /* 0x0000000c0e0e7c25 */ /* 0x000fca000f8e00ff */
[----:B------:R-:W-:Y:S01]  /*1d30*/  IADD3 R15, PT, PT, R15, R5, RZ ;  /* 0x000000050f0f7210 */ /* 0x000fe20007ffe0ff */
[----:B0-----:R-:W-:Y:S02]  /*1d40*/  IMAD R5, R2, UR6, RZ ;  /* 0x0000000602057c24 */ /* 0x001fe4000f8e02ff */
[----:B------:R-:W-:-:S04]  /*1d50*/  IMAD.WIDE.U32 R6, R0, UR6, R14 ;  /* 0x0000000600067c25 */ /* 0x000fc8000f8e000e */
[----:B------:R-:W-:Y:S01]  /*1d60*/  IMAD R5, R0, UR7, R5 ;  /* 0x0000000700057c24 */ /* 0x000fe2000f8e0205 */
[----:B--2---:R-:W-:-:S04]  /*1d70*/  IADD3 R6, P0, PT, R6, UR14, RZ ;  /* 0x0000000e06067c10 */ /* 0x004fc8000ff1e0ff */
[----:B------:R-:W-:-:S05]  /*1d80*/  IADD3.X R7, PT, PT, R7, UR15, R5, P0, !PT ;  /* 0x0000000f07077c10 */ /* 0x000fca00087fe405 */
[----:B------:R-:W2:Y:S01]  /*1d90*/  LDG.E.S8 R6, desc[UR8][R6.64] ;  /* 0x0000000806067981 */ /* 0x000ea2000c1e1300 */
[----:B-----5:R-:W-:-:S04]  /*1da0*/  LOP3.LUT R3, R3, 0xffff, RZ, 0xc0, !PT ;  /* 0x0000ffff03037812 */ /* 0x020fc800078ec0ff */
[----:B------:R-:W-:Y:S01]  /*1db0*/  PRMT R3, R3, 0x8880, RZ ;  /* 0x0000888003037816 */ /* 0x000fe200000000ff */
[----:B--2---:R-:W-:-:S05]  /*1dc0*/  IMAD.MOV R0, RZ, RZ, -R6 ;  /* 0x000000ffff007224 */ /* 0x004fca00078e0a06 */
[----:B------:R-:W-:-:S04]  /*1dd0*/  ISETP.NE.AND P0, PT, R3, R0, PT ;  /* 0x000000000300720c */ /* 0x000fc80003f05270 */
[----:B------:R-:W-:-:S09]  /*1de0*/  SEL R3, RZ, 0x1, !P0 ;  /* 0x00000001ff037807 */ /* 0x000fd20004000000 */
.L_x_303:
[----:B------:R-:W-:Y:S05]  /*1df0*/  BSYNC.RECONVERGENT B2 ;  /* 0x0000000000027941 */ /* 0x000fea0003800200 */
.L_x_302:
[----:B-----5:R0:W-:Y:S02]  /*1e00*/  STG.E.U8 desc[UR8][R16.64], R3 ;  /* 0x0000000310007986 */ /* 0x0201e4000c101108 */
.L_x_298:
[----:B------:R-:W-:Y:S05]  /*1e10*/  BSYNC.RECONVERGENT B1 ;  /* 0x0000000000017941 */ /* 0x000fea0003800200 */
.L_x_297:
[----:B------:R-:W-:-:S07]  /*1e20*/  IADD3 R4, PT, PT, R4, 0x80, RZ ;  /* 0x0000008004047810 */ /* 0x000fce0007ffe0ff */
.L_x_292:
[----:B------:R-:W-:Y:S05]  /*1e30*/  BSYNC.RECONVERGENT B0 ;  /* 0x0000000000007941 */ /* 0x000fea0003800200 */
.L_x_291:
        /* <DEDUP_REMOVED lines=38> */
.L_x_311:
[----:B------:R-:W-:-:S07]  /*20a0*/  MOV R5, 0x20c0 ;  /* 0x000020c000057802 */ /* 0x000fce0000000f00 */
[----:B------:R-:W-:Y:S05]  /*20b0*/  CALL.REL.NOINC `($__internal_1_$__cuda_sm20_div_s64) ;  /* 0x0000027000287944 */ /* 0x000fea0003c00000 */
.L_x_310:
        /* <DEDUP_REMOVED lines=18> */
[----:B------:R-:W-:Y:S02]  /*21e0*/  ISETP.NE.U32.AND P2, PT, RZ, UR14, PT ;  /* 0x0000000eff007c0c */ /* 0x000fe4000bf45070 */
[----:B------:R-:W-:-:S05]  /*21f0*/  MOV R9, RZ ;  /* 0x000000ff00097202 */ /* 0x000fca0000000f00 */
        /* <DEDUP_REMOVED lines=17> */
.L_x_312:
[----:B------:R-:W-:Y:S01]  /*2310*/  IMAD.MOV.U32 R10, RZ, RZ, R14 ;  /* 0x000000ffff0a7224 */ /* 0x000fe200078e000e */
[----:B------:R-:W-:Y:S02]  /*2320*/  MOV R3, R15 ;  /* 0x0000000f00037202 */ /* 0x000fe40000000f00 */
[----:B------:R-:W-:-:S07]  /*2330*/  MOV R5, 0x2350 ;  /* 0x0000235000057802 */ /* 0x000fce0000000f00 */
[----:B------:R-:W-:Y:S05]  /*2340*/  CALL.REL.NOINC `($__internal_1_$__cuda_sm20_div_s64) ;  /* 0x0000026c00847944 */ /* 0x000fea0003c00000 */
.L_x_313:
        /* <DEDUP_REMOVED lines=25> */
[----:B------:R-:W2:Y:S01]  /*24e0*/  LDCU.64 UR6, c[0x0][0x618] ;  /* 0x0000c300ff0677ac */ /* 0x000ea20008000a00 */
[----:B------:R-:W-:-:S03]  /*24f0*/  IADD3 R11, P2, PT, RZ, -R0, RZ ;  /* 0x80000000ff0b7210 */ /* 0x000fc60007f5e0ff */
[--C-:B------:R-:W-:Y:S01]  /*2500*/  IMAD.X R25, RZ, RZ, R2.reuse, P1 ;  /* 0x000000ffff197224 */ /* 0x100fe200008e0602 */
[----:B------:R-:W-:Y:S01]  /*2510*/  IADD3 R8, P1, PT, RZ, -R46, RZ ;  /* 0x8000002eff087210 */ /* 0x000fe20007f3e0ff */
[----:B------:R-:W-:Y:S01]  /*2520*/  IMAD.X R10, RZ, RZ, ~R2, P2 ;  /* 0x000000ffff0a7224 */ /* 0x000fe200010e0e02 */
[C---:B------:R-:W-:Y:S02]  /*2530*/  IADD3 R45, P4, PT, R0.reuse, 0x4, RZ ;  /* 0x00000004002d7810 */ /* 0x040fe40007f9e0ff */
[----:B------:R-:W-:Y:S02]  /*2540*/  IADD3.X R7, PT, PT, RZ, ~R25, RZ, P1, !PT ;  /* 0x80000019ff077210 */ /* 0x000fe40000ffe4ff */
[C---:B------:R-:W-:Y:S02]  /*2550*/  IADD3 R43, P5, PT, R0.reuse, 0x6, RZ ;  /* 0x00000006002b7810 */ /* 0x040fe40007fbe0ff */
[----:B------:R-:W-:Y:S01]  /*2560*/  IADD3 R44, P6, PT, R0, 0x5, RZ ;  /* 0x00000005002c7810 */ /* 0x000fe20007fde0ff */
[----:B0-----:R-:W-:-:S02]  /*2570*/  IMAD R7, R7, UR12, RZ ;  /* 0x0000000c07077c24 */ /* 0x001fc4000f8e02ff */
[----:B------:R-:W-:Y:S02]  /*2580*/  IMAD R10, R10, UR12, RZ ;  /* 0x0000000c0a0a7c24 */ /* 0x000fe4000f8e02ff */
[C---:B------:R-:W-:Y:S01]  /*2590*/  IMAD R7, R8.reuse, UR13, R7 ;  /* 0x0000000d08077c24 */ /* 0x040fe2000f8e0207 */
[----:B--2---:R-:W-:Y:S01]  /*25a0*/  USHF.L.U32 UR14, UR6, 0x3, URZ ;  /* 0x00000003060e7899 */ /* 0x004fe200080006ff */
[----:B------:R-:W-:-:S04]  /*25b0*/  IMAD.WIDE.U32 R8, R8, UR12, R14 ;  /* 0x0000000c08087c25 */ /* 0x000fc8000f8e000e */
[----:B-1----:R-:W-:Y:S01]  /*25c0*/  IMAD R12, R20, UR13, RZ ;  /* 0x0000000d140c7c24 */ /* 0x002fe2000f8e02ff */
[----:B------:R-:W-:Y:S01]  /*25d0*/  IADD3 R7, PT, PT, R9, R7, RZ ;  /* 0x0000000709077210 */ /* 0x000fe20007ffe0ff */
[C---:B------:R-:W-:Y:S02]  /*25e0*/  IMAD R27, R11.reuse, UR13, R10 ;  /* 0x0000000d0b1b7c24 */ /* 0x040fe4000f8e020a */
[----:B------:R-:W-:-:S04]  /*25f0*/  IMAD.WIDE.U32 R10, R11, UR12, R14 ;  /* 0x0000000c0b0a7c25 */ /* 0x000fc8000f8e000e */
[----:B------:R-:W-:-:S04]  /*2600*/  IMAD.WIDE.U32 R40, R20, UR12, RZ ;  /* 0x0000000c14287c25 */ /* 0x000fc8000f8e00ff */
[----:B------:R-:W-:Y:S02]  /*2610*/  IMAD R9, R21, UR12, R12 ;  /* 0x0000000c15097c24 */ /* 0x000fe4000f8e020c */
[----:B------:R-:W-:Y:S02]  /*2620*/  IMAD R19, R2, UR6, RZ ;  /* 0x0000000602137c24 */ /* 0x000fe4000f8e02ff */
[----:B------:R-:W-:Y:S01]  /*2630*/  IMAD R12, R7, R20, RZ ;  /* 0x00000014070c7224 */ /* 0x000fe200078e02ff */
[----:B------:R-:W-:Y:S01]  /*2640*/  LEA R7, P1, -R40, UR14, 0x3 ;  /* 0x0000000e28077c11 */ /* 0x000fe2000f8219ff */
[----:B------:R-:W-:Y:S01]  /*2650*/  IMAD.IADD R29, R41, 0x1, R9 ;  /* 0x00000001291d7824 */ /* 0x000fe200078e0209 */
[----:B------:R-:W-:Y:S01]  /*2660*/  IADD3 R9, PT, PT, R11, R27, RZ ;  /* 0x0000001b0b097210 */ /* 0x000fe20007ffe0ff */
[----:B------:R-:W-:-:S03]  /*2670*/  IMAD.WIDE.U32 R22, R0, UR6, RZ ;  /* 0x0000000600167c25 */ /* 0x000fc6000f8e00ff */
[----:B------:R-:W-:Y:S01]  /*2680*/  SHF.L.U64.HI R40, R40, 0x3, R29 ;  /* 0x0000000328287819 */ /* 0x000fe2000001021d */
[----:B------:R-:W-:Y:S01]  /*2690*/  IMAD R19, R0, UR7, R19 ;  /* 0x0000000700137c24 */ /* 0x000fe2000f8e0213 */
[----:B------:R-:W-:Y:S01]  /*26a0*/  IADD3 R24, P2, PT, R22, UR6, RZ ;  /* 0x0000000616187c10 */ /* 0x000fe2000ff5e0ff */
[C---:B------:R-:W-:Y:S01]  /*26b0*/  IMAD R11, R8.reuse, R21, R12 ;  /* 0x00000015080b7224 */ /* 0x040fe200078e020c */
[----:B------:R-:W0:Y:S01]  /*26c0*/  LDC.64 R28, c[0x0][0x608] ;  /* 0x00018200ff1c7b82 */ /* 0x000e220000000a00 */
[----:B------:R-:W-:Y:S01]  /*26d0*/  IMAD.WIDE.U32 R26, R8, R20, RZ ;  /* 0x00000014081a7225 */ /* 0x000fe200078e00ff */
[----:B------:R-:W-:-:S03]  /*26e0*/  IADD3 R8, P3, PT, R0, 0x3, RZ ;  /* 0x0000000300087810 */ /* 0x000fc60007f7e0ff */
[----:B------:R-:W-:Y:S01]  /*26f0*/  IMAD.IADD R23, R23, 0x1, R19 ;  /* 0x0000000117177824 */ /* 0x000fe200078e0213 */
[----:B------:R-:W-:Y:S01]  /*2700*/  IADD3 R27, PT, PT, R27, R11, RZ ;  /* 0x0000000b1b1b7210 */ /* 0x000fe20007ffe0ff */
[-C--:B------:R-:W-:Y:S02]  /*2710*/  IMAD R9, R9, R20.reuse, RZ ;  /* 0x0000001409097224 */ /* 0x080fe400078e02ff */
[----:B------:R-:W-:-:S04]  /*2720*/  IMAD.WIDE.U32 R18, R10, R20, R22 ;  /* 0x000000140a127225 */ /* 0x000fc800078e0016 */
[----:B------:R-:W-:Y:S01]  /*2730*/  IMAD R41, R10, R21, R9 ;  /* 0x000000150a297224 */ /* 0x000fe200078e0209 */
[----:B------:R-:W-:Y:S01]  /*2740*/  IADD3.X R10, PT, PT, RZ, R2, RZ, P6, !PT ;  /* 0x00000002ff0a7210 */ /* 0x000fe200037fe4ff */
[--C-:B------:R-:W-:Y:S01]  /*2750*/  IMAD.X R22, RZ, RZ, R2.reuse, P3 ;  /* 0x000000ffff167224 */ /* 0x100fe200018e0602 */
[----:B------:R-:W-:Y:S01]  /*2760*/  IADD3 R32, P3, PT, RZ, -R8, RZ ;  /* 0x80000008ff207210 */ /* 0x000fe20007f7e0ff */
[--C-:B------:R-:W-:Y:S01]  /*2770*/  IMAD.X R9, RZ, RZ, R2.reuse, P4 ;  /* 0x000000ffff097224 */ /* 0x100fe200020e0602 */
[----:B------:R-:W-:Y:S01]  /*2780*/  IADD3 R35, P4, PT, RZ, -R45, RZ ;  /* 0x8000002dff237210 */ /* 0x000fe20007f9e0ff */
[----:B------:R-:W-:Y:S01]  /*2790*/  IMAD.X R12, RZ, RZ, R2, P5 ;  /* 0x000000ffff0c7224 */ /* 0x000fe200028e0602 */
[----:B------:R-:W-:Y:S01]  /*27a0*/  IADD3.X R47, PT, PT, RZ, ~R22, RZ, P3, !PT ;  /* 0x80000016ff2f7210 */ /* 0x000fe20001ffe4ff */
[----:B------:R-:W-:Y:S01]  /*27b0*/  IMAD R25, R25, UR6, RZ ;  /* 0x0000000619197c24 */ /* 0x000fe2000f8e02ff */
[----:B------:R-:W-:Y:S01]  /*27c0*/  IADD3 R42, P3, PT, R0, 0x7, RZ ;  /* 0x00000007002a7810 */ /* 0x000fe20007f7e0ff */
[----:B------:R-:W-:Y:S01]  /*27d0*/  IMAD.X R34, RZ, RZ, ~R9, P4 ;  /* 0x000000ffff227224 */ /* 0x000fe200020e0e09 */
[----:B------:R-:W-:Y:S01]  /*27e0*/  IADD3 R39, P5, PT, RZ, -R43, RZ ;  /* 0x8000002bff277210 */ /* 0x000fe20007fbe0ff */
[----:B------:R-:W-:Y:S01]  /*27f0*/  IMAD R47, R47, UR12, RZ ;  /* 0x0000000c2f2f7c24 */ /* 0x000fe2000f8e02ff */
[----:B------:R-:W-:Y:S01]  /*2800*/  IADD3.X R11, PT, PT, RZ, R2, RZ, P3, !PT ;  /* 0x00000002ff0b7210 */ /* 0x000fe20001ffe4ff */
[----:B------:R-:W-:Y:S01]  /*2810*/  IMAD R34, R34, UR12, RZ ;  /* 0x0000000c22227c24 */ /* 0x000fe2000f8e02ff */
[----:B------:R-:W-:Y:S01]  /*2820*/  IADD3 R31, P3, PT, RZ, -R42, RZ ;  /* 0x8000002aff1f7210 */ /* 0x000fe20007f7e0ff */
[----:B------:R-:W-:Y:S01]  /*2830*/  IMAD R47, R32, UR13, R47 ;  /* 0x0000000d202f7c24 */ /* 0x000fe2000f8e022f */
[----:B------:R-:W-:Y:S01]  /*2840*/  IADD3 R37, P6, PT, RZ, -R44, RZ ;  /* 0x8000002cff257210 */ /* 0x000fe20007fde0ff */
[C---:B------:R-:W-:Y:S01]  /*2850*/  IMAD R53, R35.reuse, UR13, R34 ;  /* 0x0000000d23357c24 */ /* 0x040fe2000f8e0222 */
[----:B------:R-:W-:Y:S01]  /*2860*/  IADD3.X R30, PT, PT, RZ, ~R11, RZ, P3, !PT ;  /* 0x8000000bff1e7210 */ /* 0x000fe20001ffe4ff */
[----:B------:R-:W-:Y:S01]  /*2870*/  IMAD.WIDE.U32 R34, R35, UR12, R14 ;  /* 0x0000000c23227c25 */ /* 0x000fe2000f8e000e */
[----:B------:R-:W-:-:S02]  /*2880*/  IADD3.X R36, PT, PT, RZ, ~R10, RZ, P6, !PT ;  /* 0x8000000aff247210 */ /* 0x000fc400037fe4ff */
[----:B------:R-:W-:Y:S01]  /*2890*/  IADD3 R41, PT, PT, R19, R41, RZ ;  /* 0x0000002913297210 */ /* 0x000fe20007ffe0ff */
[----:B------:R-:W-:Y:S01]  /*28a0*/  IMAD R30, R30, UR12, RZ ;  /* 0x0000000c1e1e7c24 */ /* 0x000fe2000f8e02ff */
[----:B------:R-:W-:Y:S01]  /*28b0*/  IADD3 R35, PT, PT, R35, R53, RZ ;  /* 0x0000003523237210 */ /* 0x000fe20007ffe0ff */
[----:B------:R-:W-:-:S04]  /*28c0*/  IMAD.WIDE.U32 R32, R32, UR12, R14 ;  /* 0x0000000c20207c25 */ /* 0x000fc8000f8e000e */
[C---:B------:R-:W-:Y:S02]  /*28d0*/  IMAD R49, R31.reuse, UR13, R30 ;  /* 0x0000000d1f317c24 */ /* 0x040fe4000f8e021e */
[----:B------:R-:W-:Y:S02]  /*28e0*/  IMAD.X R50, RZ, RZ, ~R12, P5 ;  /* 0x000000ffff327224 */ /* 0x000fe400028e0e0c */
[----:B------:R-:W-:-:S04]  /*28f0*/  IMAD.WIDE.U32 R30, R31, UR12, R14 ;  /* 0x0000000c1f1e7c25 */ /* 0x000fc8000f8e000e */
[----:B------:R-:W-:Y:S02]  /*2900*/  IMAD.IADD R47, R33, 0x1, R47 ;  /* 0x00000001212f7824 */ /* 0x000fe400078e022f */
[-C--:B------:R-:W-:Y:S02]  /*2910*/  IMAD R35, R35, R20.reuse, RZ ;  /* 0x0000001423237224 */ /* 0x080fe400078e02ff */
[----:B------:R-:W-:Y:S02]  /*2920*/  IMAD R50, R50, UR12, RZ ;  /* 0x0000000c32327c24 */ /* 0x000fe4000f8e02ff */
[----:B------:R-:W-:Y:S02]  /*2930*/  IMAD.IADD R49, R31, 0x1, R49 ;  /* 0x000000011f317824 */ /* 0x000fe400078e0231 */
[----:B------:R-:W-:Y:S02]  /*2940*/  IMAD R36, R36, UR12, RZ ;  /* 0x0000000c24247c24 */ /* 0x000fe4000f8e02ff */
[----:B------:R-:W-:-:S02]  /*2950*/  IMAD R47, R47, R20, RZ ;  /* 0x000000142f2f7224 */ /* 0x000fc400078e02ff */
[C---:B------:R-:W-:Y:S02]  /*2960*/  IMAD R31, R34.reuse, R21, R35 ;  /* 0x00000015221f7224 */ /* 0x040fe400078e0223 */
[----:B------:R-:W-:-:S04]  /*2970*/  IMAD.WIDE.U32 R34, R34, R20, RZ ;  /* 0x0000001422227225 */ /* 0x000fc800078e00ff */
[----:B------:R-:W-:Y:S02]  /*2980*/  IMAD R50, R39, UR13, R50 ;  /* 0x0000000d27327c24 */ /* 0x000fe4000f8e0232 */
[----:B------:R-:W-:Y:S02]  /*2990*/  IMAD R51, R37, UR13, R36 ;  /* 0x0000000d25337c24 */ /* 0x000fe4000f8e0224 */
[----:B------:R-:W-:-:S04]  /*29a0*/  IMAD.WIDE.U32 R38, R39, UR12, R14 ;  /* 0x0000000c27267c25 */ /* 0x000fc8000f8e000e */
[----:B------:R-:W-:Y:S01]  /*29b0*/  IMAD R47, R32, R21, R47 ;  /* 0x00000015202f7224 */ /* 0x000fe200078e022f */
[----:B------:R-:W-:Y:S01]  /*29c0*/  IADD3 R50, PT, PT, R39, R50, RZ ;  /* 0x0000003227327210 */ /* 0x000fe20007ffe0ff */
[----:B------:R-:W-:-:S04]  /*29d0*/  IMAD.WIDE.U32 R36, R37, UR12, R14 ;  /* 0x0000000c25247c25 */ /* 0x000fc8000f8e000e */
[----:B------:R-:W-:-:S04]  /*29e0*/  IMAD.WIDE.U32 R32, R32, R20, RZ ;  /* 0x0000001420207225 */ /* 0x000fc800078e00ff */
[----:B------:R-:W-:Y:S01]  /*29f0*/  IMAD.IADD R35, R35, 0x1, R31 ;  /* 0x0000000123237824 */ /* 0x000fe200078e021f */
[----:B------:R-:W-:Y:S01]  /*2a00*/  IADD3 R33, PT, PT, R33, R47, RZ ;  /* 0x0000002f21217210 */ /* 0x000fe20007ffe0ff */
[----:B------:R-:W-:Y:S02]  /*2a10*/  IMAD R31, R22, UR6, RZ ;  /* 0x00000006161f7c24 */ /* 0x000fe4000f8e02ff */
[----:B------:R-:W-:Y:S02]  /*2a20*/  IMAD R22, R46, UR7, R25 ;  /* 0x000000072e167c24 */ /* 0x000fe4000f8e0219 */
[----:B------:R-:W-:Y:S02]  /*2a30*/  IMAD R25, R2, UR12, RZ ;  /* 0x0000000c02197c24 */ /* 0x000fe4000f8e02ff */
[----:B------:R-:W-:Y:S02]  /*2a40*/  IMAD.IADD R48, R37, 0x1, R51 ;  /* 0x0000000125307824 */ /* 0x000fe400078e0233 */
[----:B------:R-:W-:-:S02]  /*2a50*/  IMAD R49, R49, R20, RZ ;  /* 0x0000001431317224 */ /* 0x000fc400078e02ff */
[C---:B------:R-:W-:Y:S02]  /*2a60*/  IMAD R25, R0.reuse, UR13, R25 ;  /* 0x0000000d00197c24 */ /* 0x040fe4000f8e0219 */
[----:B0-----:R-:W-:Y:S01]  /*2a70*/  IMAD.WIDE.U32 R28, R0, UR12, R28 ;  /* 0x0000000c001c7c25 */ /* 0x001fe2000f8e001c */
[----:B------:R-:W0:Y:S03]  /*2a80*/  LDCU.64 UR12, c[0x0][0x5f0] ;  /* 0x0000be00ff0c77ac */ /* 0x000e260008000a00 */
[-C--:B------:R-:W-:Y:S02]  /*2a90*/  IMAD R48, R48, R20.reuse, RZ ;  /* 0x0000001430307224 */ /* 0x080fe400078e02ff */
[C---:B------:R-:W-:Y:S02]  /*2aa0*/  IMAD R49, R30.reuse, R21, R49 ;  /* 0x000000151e317224 */ /* 0x040fe400078e0231 */
[----:B------:R-:W-:-:S04]  /*2ab0*/  IMAD.WIDE.U32 R52, R30, R20, RZ ;  /* 0x000000141e347225 */ /* 0x000fc800078e00ff */
[----:B------:R-:W-:Y:S01]  /*2ac0*/  IMAD.WIDE.U32 R26, R46, UR6, R26 ;  /* 0x000000062e1a7c25 */ /* 0x000fe2000f8e001a */
[----:B------:R-:W-:-:S03]  /*2ad0*/  IADD3 R53, PT, PT, R53, R49, RZ ;  /* 0x0000003135357210 */ /* 0x000fc60007ffe0ff */
[----:B------:R-:W-:Y:S02]  /*2ae0*/  IMAD R50, R50, R20, RZ ;  /* 0x0000001432327224 */ /* 0x000fe400078e02ff */
[----:B------:R-:W-:Y:S02]  /*2af0*/  IMAD R46, R9, UR6, RZ ;  /* 0x00000006092e7c24 */ /* 0x000fe4000f8e02ff */
[C---:B------:R-:W-:Y:S02]  /*2b00*/  IMAD R30, R8.reuse, UR7, R31 ;  /* 0x00000007081e7c24 */ /* 0x040fe4000f8e021f */
[----:B------:R-:W-:-:S04]  /*2b10*/  IMAD.WIDE.U32 R8, R8, UR6, R32 ;  /* 0x0000000608087c25 */ /* 0x000fc8000f8e0020 */
[----:B------:R-:W-:Y:S01]  /*2b20*/  IMAD R33, R10, UR6, RZ ;  /* 0x000000060a217c24 */ /* 0x000fe2000f8e02ff */
[----:B------:R-:W-:Y:S01]  /*2b30*/  IADD3 R10, P3, PT, R14, -R28, RZ ;  /* 0x8000001c0e0a7210 */ /* 0x000fe20007f7e0ff */
[----:B------:R-:W-:Y:S01]  /*2b40*/  IMAD.IADD R29, R29, 0x1, R25 ;  /* 0x000000011d1d7824 */ /* 0x000fe200078e0219 */
[----:B------:R-:W-:Y:S01]  /*2b50*/  IADD3.X R25, PT, PT, R23, UR7, RZ, P2, !PT ;  /* 0x0000000717197c10 */ /* 0x000fe200097fe4ff */
[C---:B------:R-:W-:Y:S02]  /*2b60*/  IMAD R48, R36.reuse, R21, R48 ;  /* 0x0000001524307224 */ /* 0x040fe400078e0230 */
[----:B------:R-:W-:Y:S01]  /*2b70*/  IMAD.WIDE.U32 R36, R36, R20, RZ ;  /* 0x0000001424247225 */ /* 0x000fe200078e00ff */
[----:B------:R-:W-:-:S03]  /*2b80*/  IADD3.X R29, PT, PT, R15, ~R29, RZ, P3, !PT ;  /* 0x8000001d0f1d7210 */ /* 0x000fc60001ffe4ff */
[C---:B------:R-:W-:Y:S01]  /*2b90*/  IMAD R50, R38.reuse, R21, R50 ;  /* 0x0000001526327224 */ /* 0x040fe200078e0232 */
[----:B------:R-:W-:Y:S01]  /*2ba0*/  IADD3 R37, PT, PT, R37, R48, RZ ;  /* 0x0000003025257210 */ /* 0x000fe20007ffe0ff */
[----:B------:R-:W-:-:S04]  /*2bb0*/  IMAD.WIDE.U32 R38, R38, R20, RZ ;  /* 0x0000001426267225 */ /* 0x000fc800078e00ff */
[----:B------:R-:W-:Y:S02]  /*2bc0*/  IMAD R28, R12, UR6, RZ ;  /* 0x000000060c1c7c24 */ /* 0x000fe4000f8e02ff */
[----:B------:R-:W-:Y:S02]  /*2bd0*/  IMAD R12, R44, UR7, R33 ;  /* 0x000000072c0c7c24 */ /* 0x000fe4000f8e0221 */
[----:B------:R-:W-:Y:S02]  /*2be0*/  IMAD.IADD R39, R39, 0x1, R50 ;  /* 0x0000000127277824 */ /* 0x000fe400078e0232 */
[----:B------:R-:W-:Y:S02]  /*2bf0*/  IMAD R33, R11, UR6, RZ ;  /* 0x000000060b217c24 */ /* 0x000fe4000f8e02ff */
[----:B------:R-:W-:Y:S02]  /*2c00*/  IMAD R29, R29, R20, RZ ;  /* 0x000000141d1d7224 */ /* 0x000fe400078e02ff */
[----:B------:R-:W-:-:S02]  /*2c10*/  IMAD R11, R43, UR7, R28 ;  /* 0x000000072b0b7c24 */ /* 0x000fc4000f8e021c */
[----:B------:R-:W-:-:S04]  /*2c20*/  IMAD.WIDE.U32 R38, R43, UR6, R38 ;  /* 0x000000062b267c25 */ /* 0x000fc8000f8e0026 */
[----:B------:R-:W-:Y:S01]  /*2c30*/  IMAD R23, R42, UR7, R33 ;  /* 0x000000072a177c24 */ /* 0x000fe2000f8e0221 */
[----:B------:R-:W-:Y:S01]  /*2c40*/  IADD3 R11, PT, PT, R39, R11, RZ ;  /* 0x0000000b270b7210 */ /* 0x000fe20007ffe0ff */
[----:B------:R-:W-:-:S04]  /*2c50*/  IMAD.WIDE.U32 R34, R45, UR6, R34 ;  /* 0x000000062d227c25 */ /* 0x000fc8000f8e0022 */
[----:B------:R-:W-:-:S04]  /*2c60*/  IMAD.WIDE.U32 R36, R44, UR6, R36 ;  /* 0x000000062c247c25 */ /* 0x000fc8000f8e0024 */
[----:B------:R-:W-:Y:S01]  /*2c70*/  IMAD.WIDE.U32 R42, R42, UR6, R52 ;  /* 0x000000062a2a7c25 */ /* 0x000fe2000f8e0034 */
[----:B------:R-:W-:-:S03]  /*2c80*/  USHF.L.U64.HI UR6, UR6, 0x3, UR7 ;  /* 0x0000000306067899 */ /* 0x000fc60008010207 */
[----:B------:R-:W-:Y:S02]  /*2c90*/  IMAD R31, R45, UR7, R46 ;  /* 0x000000072d1f7c24 */ /* 0x000fe4000f8e022e */
[----:B------:R-:W-:Y:S01]  /*2ca0*/  IMAD.WIDE.U32 R24, R10, R20, R24 ;  /* 0x000000140a187225 */ /* 0x000fe200078e0018 */
[----:B------:R-:W-:Y:S02]  /*2cb0*/  IADD3.X R40, PT, PT, ~R40, UR6, RZ, P1, !PT ;  /* 0x0000000628287c10 */ /* 0x000fe40008ffe5ff */
[----:B------:R-:W-:Y:S01]  /*2cc0*/  IADD3 R33, PT, PT, R35, R31, RZ ;  /* 0x0000001f23217210 */ /* 0x000fe20007ffe0ff */
[----:B------:R-:W-:Y:S01]  /*2cd0*/  IMAD R29, R10, R21, R29 ;  /* 0x000000150a1d7224 */ /* 0x000fe200078e021d */
[----:B0-----:R-:W-:Y:S01]  /*2ce0*/  MOV R10, UR13 ;  /* 0x0000000d000a7c02 */ /* 0x001fe20008000f00 */
[----:B------:R-:W-:Y:S01]  /*2cf0*/  IMAD.MOV.U32 R21, RZ, RZ, R13 ;  /* 0x000000ffff157224 */ /* 0x000fe200078e000d */
[----:B------:R-:W-:Y:S01]  /*2d00*/  LOP3.LUT R13, R5, 0xfffffff8, RZ, 0xc0, !PT ;  /* 0xfffffff8050d7812 */ /* 0x000fe200078ec0ff */
[----:B------:R-:W-:Y:S01]  /*2d10*/  IMAD.IADD R28, R25, 0x1, R29 ;  /* 0x00000001191c7824 */ /* 0x000fe200078e021d */
[----:B------:R-:W-:Y:S01]  /*2d20*/  IADD3 R29, PT, PT, R27, R22, RZ ;  /* 0x000000161b1d7210 */ /* 0x000fe20007ffe0ff */
[----:B------:R-:W-:-:S02]  /*2d30*/  IMAD.U32 R20, RZ, RZ, UR12 ;  /* 0x0000000cff147e24 */ /* 0x000fc4000f8e00ff */
[----:B------:R-:W-:Y:S02]  /*2d40*/  IMAD.IADD R32, R9, 0x1, R30 ;  /* 0x0000000109207824 */ /* 0x000fe400078e021e */
[----:B------:R-:W-:Y:S02]  /*2d50*/  IMAD.IADD R12, R37, 0x1, R12 ;  /* 0x00000001250c7824 */ /* 0x000fe400078e020c */
[----:B------:R-:W-:-:S07]  /*2d60*/  IMAD.IADD R44, R43, 0x1, R23 ;  /* 0x000000012b2c7824 */ /* 0x000fce00078e0217 */
.L_x_318:
[----:B------:R-:W-:-:S04]  /*2d70*/  IADD3 R22, P1, PT, R20, R18, RZ ;  /* 0x0000001214167210 */ /* 0x000fc80007f3e0ff */
[----:B------:R-:W-:Y:S02]  /*2d80*/  IADD3.X R23, PT, PT, R10, R41, RZ, P1, !PT ;  /* 0x000000290a177210 */ /* 0x000fe40000ffe4ff */
[----:B------:R-:W-:-:S03]  /*2d90*/  IADD3 R46, P1, PT, R20, R24, RZ ;  /* 0x00000018142e7210 */ /* 0x000fc60007f3e0ff */
[----:B------:R0:W2:Y:S02]  /*2da0*/  LDG.E.S8 R45, desc[UR8][R22.64] ;  /* 0x00000008162d7981 */ /* 0x0000a4000c1e1300 */
[----:B------:R-:W-:Y:S01]  /*2db0*/  IMAD.X R47, R10, 0x1, R28, P1 ;  /* 0x000000010a2f7824 */ /* 0x000fe200008e061c */
[----:B------:R-:W-:-:S04]  /*2dc0*/  IADD3 R30, P1, PT, R20, R26, RZ ;  /* 0x0000001a141e7210 */ /* 0x000fc80007f3e0ff */
[----:B------:R-:W3:Y:S01]  /*2dd0*/  LDG.E.S8 R46, desc[UR8][R46.64] ;  /* 0x000000082e2e7981 */ /* 0x000ee2000c1e1300 */
[----:B------:R-:W-:Y:S02]  /*2de0*/  IADD3.X R31, PT, PT, R10, R29, RZ, P1, !PT ;  /* 0x0000001d0a1f7210 */ /* 0x000fe40000ffe4ff */
[----:B0-----:R-:W-:-:S03]  /*2df0*/  IADD3 R22, P1, PT, R20, R8, RZ ;  /* 0x0000000814167210 */ /* 0x001fc60007f3e0ff */
[----:B------:R0:W4:Y:S02]  /*2e00*/  LDG.E.S8 R48, desc[UR8][R30.64] ;  /* 0x000000081e307981 */ /* 0x000124000c1e1300 */
[----:B------:R-:W-:-:S05]  /*2e10*/  IMAD.X R23, R10, 0x1, R32, P1 ;  /* 0x000000010a177824 */ /* 0x000fca00008e0620 */
[----:B------:R1:W4:Y:S01]  /*2e20*/  LDG.E.S8 R49, desc[UR8][R22.64] ;  /* 0x0000000816317981 */ /* 0x000322000c1e1300 */
[----:B0-----:R-:W-:-:S04]  /*2e30*/  IADD3 R30, P1, PT, R20, R34, RZ ;  /* 0x00000022141e7210 */ /* 0x001fc80007f3e0ff */
[----:B------:R-:W-:Y:S02]  /*2e40*/  IADD3.X R31, PT, PT, R10, R33, RZ, P1, !PT ;  /* 0x000000210a1f7210 */ /* 0x000fe40000ffe4ff */
[----:B-1----:R-:W-:-:S03]  /*2e50*/  IADD3 R22, P1, PT, R20, R36, RZ ;  /* 0x0000002414167210 */ /* 0x002fc60007f3e0ff */
[----:B------:R0:W4:Y:S02]  /*2e60*/  LDG.E.S8 R50, desc[UR8][R30.64] ;  /* 0x000000081e327981 */ /* 0x000124000c1e1300 */
[----:B------:R-:W-:-:S05]  /*2e70*/  IMAD.X R23, R10, 0x1, R12, P1 ;  /* 0x000000010a177824 */ /* 0x000fca00008e060c */
[----:B------:R1:W4:Y:S01]  /*2e80*/  LDG.E.S8 R47, desc[UR8][R22.64] ;  /* 0x00000008162f7981 */ /* 0x000322000c1e1300 */
[----:B0-----:R-:W-:-:S04]  /*2e90*/  IADD3 R30, P1, PT, R20, R38, RZ ;  /* 0x00000026141e7210 */ /* 0x001fc80007f3e0ff */
[----:B------:R-:W-:-:S05]  /*2ea0*/  IADD3.X R31, PT, PT, R10, R11, RZ, P1, !PT ;  /* 0x0000000b0a1f7210 */ /* 0x000fca0000ffe4ff */
[----:B------:R-:W4:Y:S01]  /*2eb0*/  LDG.E.S8 R51, desc[UR8][R30.64] ;  /* 0x000000081e337981 */ /* 0x000f22000c1e1300 */
[----:B-1----:R-:W-:-:S05]  /*2ec0*/  IADD3 R22, P1, PT, R20, R42, RZ ;  /* 0x0000002a14167210 */ /* 0x002fca0007f3e0ff */
[----:B------:R-:W-:-:S05]  /*2ed0*/  IMAD.X R23, R10, 0x1, R44, P1 ;  /* 0x000000010a177824 */ /* 0x000fca00008e062c */
[----:B------:R0:W4:Y:S01]  /*2ee0*/  LDG.E.S8 R52, desc[UR8][R22.64] ;  /* 0x0000000816347981 */ /* 0x000122000c1e1300 */
[----:B-----5:R-:W-:-:S04]  /*2ef0*/  LOP3.LUT R3, R3, 0xffff, RZ, 0xc0, !PT ;  /* 0x0000ffff03037812 */ /* 0x020fc800078ec0ff */
[----:B------:R-:W-:Y:S02]  /*2f00*/  PRMT R3, R3, 0x8880, RZ ;  /* 0x0000888003037816 */ /* 0x000fe400000000ff */
[----:B------:R-:W-:-:S04]  /*2f10*/  IADD3 R13, P2, PT, R13, -0x8, RZ ;  /* 0xfffffff80d0d7810 */ /* 0x000fc80007f5e0ff */
[----:B------:R-:W-:Y:S02]  /*2f20*/  IADD3.X R21, PT, PT, R21, -0x1, RZ, P2, !PT ;  /* 0xffffffff15157810 */ /* 0x000fe400017fe4ff */
[----:B------:R-:W-:Y:S02]  /*2f30*/  IADD3 R20, P4, PT, R20, R7, RZ ;  /* 0x0000000714147210 */ /* 0x000fe40007f9e0ff */
[----:B------:R-:W-:-:S03]  /*2f40*/  IADD3 R0, P3, PT, R0, 0x8, RZ ;  /* 0x0000000800007810 */ /* 0x000fc60007f7e0ff */
[----:B------:R-:W-:Y:S01]  /*2f50*/  IMAD.X R10, R10, 0x1, R40, P4 ;  /* 0x000000010a0a7824 */ /* 0x000fe200020e0628 */
[----:B------:R-:W-:Y:S02]  /*2f60*/  IADD3.X R2, PT, PT, RZ, R2, RZ, P3, !PT ;  /* 0x00000002ff027210 */ /* 0x000fe40001ffe4ff */
[----:B--2---:R-:W-:-:S04]  /*2f70*/  IADD3 R45, PT, PT, -R45, RZ, RZ ;  /* 0x000000ff2d2d7210 */ /* 0x004fc80007ffe1ff */
[----:B------:R-:W-:Y:S01]  /*2f80*/  ISETP.NE.AND P1, PT, R3, R45, PT ;  /* 0x0000002d0300720c */ /* 0x000fe20003f25270 */
[----:B---3--:R-:W-:-:S03]  /*2f90*/  IMAD.MOV R46, RZ, RZ, -R46 ;  /* 0x000000ffff2e7224 */ /* 0x008fc600078e0a2e */
[----:B------:R-:W-:-:S04]  /*2fa0*/  SEL R3, RZ, 0x1, !P1 ;  /* 0x00000001ff037807 */ /* 0x000fc80004800000 */
[----:B------:R-:W-:Y:S02]  /*2fb0*/  ISETP.NE.AND P1, PT, R3, R46, PT ;  /* 0x0000002e0300720c */ /* 0x000fe40003f25270 */
[----:B----4-:R-:W-:Y:S02]  /*2fc0*/  IADD3 R48, PT, PT, -R48, RZ, RZ ;  /* 0x000000ff30307210 */ /* 0x010fe40007ffe1ff */
[----:B------:R-:W-:-:S04]  /*2fd0*/  SEL R3, RZ, 0x1, !P1 ;  /* 0x00000001ff037807 */ /* 0x000fc80004800000 */
[----:B------:R-:W-:Y:S01]  /*2fe0*/  ISETP.NE.AND P1, PT, R3, R48, PT ;  /* 0x000000300300720c */ /* 0x000fe20003f25270 */
[----:B0-----:R-:W-:-:S03]  /*2ff0*/  IMAD.MOV R22, RZ, RZ, -R49 ;  /* 0x000000ffff167224 */ /* 0x001fc600078e0a31 */
[----:B------:R-:W-:-:S04]  /*3000*/  SEL R3, RZ, 0x1, !P1 ;  /* 0x00000001ff037807 */ /* 0x000fc80004800000 */
[----:B------:R-:W-:Y:S02]  /*3010*/  ISETP.NE.AND P1, PT, R3, R22, PT ;  /* 0x000000160300720c */ /* 0x000fe40003f25270 */
[----:B------:R-:W-:Y:S02]  /*3020*/  IADD3 R50, PT, PT, -R50, RZ, RZ ;  /* 0x000000ff32327210 */ /* 0x000fe40007ffe1ff */
[----:B------:R-:W-:-:S04]  /*3030*/  SEL R3, RZ, 0x1, !P1 ;  /* 0x00000001ff037807 */ /* 0x000fc80004800000 */
[----:B------:R-:W-:Y:S01]  /*3040*/  ISETP.NE.AND P1, PT, R3, R50, PT ;  /* 0x000000320300720c */ /* 0x000fe20003f25270 */
[----:B------:R-:W-:-:S03]  /*3050*/  IMAD.MOV R22, RZ, RZ, -R47 ;  /* 0x000000ffff167224 */ /* 0x000fc600078e0a2f */
[----:B------:R-:W-:-:S04]  /*3060*/  SEL R3, RZ, 0x1, !P1 ;  /* 0x00000001ff037807 */ /* 0x000fc80004800000 */
[----:B------:R-:W-:-:S04]  /*3070*/  ISETP.NE.AND P1, PT, R3, R22, PT ;  /* 0x000000160300720c */ /* 0x000fc80003f25270 */
[----:B------:R-:W-:Y:S02]  /*3080*/  SEL R3, RZ, 0x1, !P1 ;  /* 0x00000001ff037807 */ /* 0x000fe40004800000 */
[----:B------:R-:W-:-:S04]  /*3090*/  IADD3 R22, PT, PT, -R51, RZ, RZ ;  /* 0x000000ff33167210 */ /* 0x000fc80007ffe1ff */
[----:B------:R-:W-:-:S04]  /*30a0*/  ISETP.NE.AND P1, PT, R3, R22, PT ;  /* 0x000000160300720c */ /* 0x000fc80003f25270 */
[----:B------:R-:W-:Y:S02]  /*30b0*/  SEL R3, RZ, 0x1, !P1 ;  /* 0x00000001ff037807 */ /* 0x000fe40004800000 */
[----:B------:R-:W-:-:S04]  /*30c0*/  ISETP.NE.U32.AND P1, PT, R13, RZ, PT ;  /* 0x000000ff0d00720c */ /* 0x000fc80003f25070 */
[----:B------:R-:W-:Y:S01]  /*30d0*/  ISETP.NE.AND.EX P1, PT, R21, RZ, PT, P1 ;  /* 0x000000ff1500720c */ /* 0x000fe20003f25310 */
[----:B------:R-:W-:-:S05]  /*30e0*/  IMAD.MOV R52, RZ, RZ, -R52 ;  /* 0x000000ffff347224 */ /* 0x000fca00078e0a34 */
[----:B------:R-:W-:-:S04]  /*30f0*/  ISETP.NE.AND P2, PT, R3, R52, PT ;  /* 0x000000340300720c */ /* 0x000fc80003f45270 */
[----:B------:R-:W-:-:S03]  /*3100*/  SEL R3, RZ, 0x1, !P2 ;  /* 0x00000001ff037807 */ /* 0x000fc60005000000 */
[----:B------:R-:W-:Y:S06]  /*3110*/  @P1 BRA `(.L_x_318) ;  /* 0xfffffffc00141947 */ /* 0x000fec000383ffff */
.L_x_317:
[----:B------:R-:W-:Y:S05]  /*3120*/  BSYNC.RECONVERGENT B2 ;  /* 0x0000000000027941 */ /* 0x000fea0003800200 */
.L_x_316:
        /* <DEDUP_REMOVED lines=23> */
[----:B-1----:R-:W-:-:S03]  /*32a0*/  IMAD.WIDE.U32 R6, R0, UR6, R6 ;  /* 0x0000000600067c25 */ /* 0x002fc6000f8e0006 */
[----:B------:R-:W-:Y:S01]  /*32b0*/  IADD3 R11, PT, PT, R11, R19, RZ ;  /* 0x000000130b0b7210 */ /* 0x000fe20007ffe0ff */
[----:B------:R-:W-:Y:S01]  /*32c0*/  IMAD R25, R0, UR7, R23 ;  /* 0x0000000700197c24 */ /* 0x000fe2000f8e0217 */
[----:B------:R-:W-:Y:S01]  /*32d0*/  IADD3 R27, P2, PT, R14, -R6, RZ ;  /* 0x800000060e1b7210 */ /* 0x000fe20007f5e0ff */
[----:B------:R-:W-:Y:S01]  /*32e0*/  IMAD.IADD R13, R9, 0x1, R13 ;  /* 0x00000001090d7824 */ /* 0x000fe200078e020d */
[----:B------:R-:W-:Y:S01]  /*32f0*/  IADD3 R23, P1, PT, R6, UR6, RZ ;  /* 0x0000000606177c10 */ /* 0x000fe2000ff3e0ff */
[----:B------:R-:W-:Y:S01]  /*3300*/  IMAD.IADD R25, R7, 0x1, R25 ;  /* 0x0000000107197824 */ /* 0x000fe200078e0219 */
[----:B------:R-:W-:Y:S01]  /*3310*/  IADD3 R6, P3, PT, R10, UR12, RZ ;  /* 0x0000000c0a067c10 */ /* 0x000fe2000ff7e0ff */
[----:B---3--:R-:W-:Y:S02]  /*3320*/  IMAD R7, R13, UR14, RZ ;  /* 0x0000000e0d077c24 */ /* 0x008fe4000f8e02ff */
[----:B------:R-:W-:Y:S01]  /*3330*/  IMAD.WIDE.U32 R12, R8, UR14, R10 ;  /* 0x0000000e080c7c25 */ /* 0x000fe2000f8e000a */
[----:B------:R-:W-:-:S02]  /*3340*/  IADD3.X R10, PT, PT, R15, ~R25, RZ, P2, !PT ;  /* 0x800000190f0a7210 */ /* 0x000fc400017fe4ff */
[----:B------:R-:W-:Y:S01]  /*3350*/  IADD3.X R25, PT, PT, R25, UR7, RZ, P1, !PT ;  /* 0x0000000719197c10 */ /* 0x000fe20008ffe4ff */
[----:B------:R-:W-:Y:S01]  /*3360*/  IMAD R9, R8, UR15, R7 ;  /* 0x0000000f08097c24 */ /* 0x000fe2000f8e0207 */
[----:B------:R-:W-:Y:S02]  /*3370*/  IADD3.X R7, PT, PT, R11, UR13, RZ, P3, !PT ;  /* 0x0000000d0b077c10 */ /* 0x000fe40009ffe4ff */
[----:B----4-:R-:W-:Y:S01]  /*3380*/  IADD3 R8, P1, PT, R12, UR16, RZ ;  /* 0x000000100c087c10 */ /* 0x010fe2000ff3e0ff */
[----:B------:R-:W-:Y:S01]  /*3390*/  IMAD R12, R10, UR14, RZ ;  /* 0x0000000e0a0c7c24 */ /* 0x000fe2000f8e02ff */
[----:B------:R-:W-:Y:S01]  /*33a0*/  IADD3 R19, P2, PT, R14, -R23, RZ ;  /* 0x800000170e137210 */ /* 0x000fe20007f5e0ff */
[----:B------:R-:W-:Y:S01]  /*33b0*/  IMAD.WIDE.U32 R10, R27, UR14, R6 ;  /* 0x0000000e1b0a7c25 */ /* 0x000fe2000f8e0006 */
[----:B------:R-:W-:-:S03]  /*33c0*/  IADD3.X R9, PT, PT, R9, UR17, R13, P1, !PT ;  /* 0x0000001109097c10 */ /* 0x000fc60008ffe40d */
[----:B------:R-:W-:Y:S01]  /*33d0*/  IMAD R27, R27, UR15, R12 ;  /* 0x0000000f1b1b7c24 */ /* 0x000fe2000f8e020c */
[----:B------:R-:W-:Y:S01]  /*33e0*/  IADD3 R12, P3, PT, R6, UR12, RZ ;  /* 0x0000000c060c7c10 */ /* 0x000fe2000ff7e0ff */
[----:B------:R-:W-:Y:S01]  /*33f0*/  IMAD.X R18, R15, 0x1, ~R25, P2 ;  /* 0x000000010f127824 */ /* 0x000fe200010e0e19 */
[----:B------:R-:W-:Y:S01]  /*3400*/  IADD3 R6, P1, PT, R10, UR16, RZ ;  /* 0x000000100a067c10 */ /* 0x000fe2000ff3e0ff */
[----:B------:R0:W2:Y:S01]  /*3410*/  LDG.E.S8 R20, desc[UR8][R8.64] ;  /* 0x0000000808147981 */ /* 0x0000a2000c1e1300 */
[----:B------:R-:W-:Y:S01]  /*3420*/  IADD3.X R13, PT, PT, R7, UR13, RZ, P3, !PT ;  /* 0x0000000d070d7c10 */ /* 0x000fe20009ffe4ff */
[----:B------:R-:W-:Y:S01]  /*3430*/  IMAD R10, R18, UR14, RZ ;  /* 0x0000000e120a7c24 */ /* 0x000fe2000f8e02ff */
[----:B------:R-:W-:Y:S02]  /*3440*/  IADD3.X R7, PT, PT, R27, UR17, R11, P1, !PT ;  /* 0x000000111b077c10 */ /* 0x000fe40008ffe40b */
[----:B------:R-:W-:Y:S01]  /*3450*/  IADD3 R23, P1, P2, R14, -UR6, -R23 ;  /* 0x800000060e177c10 */ /* 0x000fe2000fa3e817 */
[C---:B------:R-:W-:Y:S01]  /*3460*/  IMAD R27, R19.reuse, UR15, R10 ;  /* 0x0000000f131b7c24 */ /* 0x040fe2000f8e020a */
[----:B------:R-:W-:Y:S01]  /*3470*/  IADD3 R18, P3, PT, R12, UR12, RZ ;  /* 0x0000000c0c127c10 */ /* 0x000fe2000ff7e0ff */
[----:B------:R-:W-:Y:S01]  /*3480*/  IMAD.WIDE.U32 R10, R19, UR14, R12 ;  /* 0x0000000e130a7c25 */ /* 0x000fe2000f8e000c */
[----:B------:R-:W-:Y:S01]  /*3490*/  IADD3.X R12, PT, PT, R15, ~UR7, ~R25, P1, P2 ;  /* 0x800000070f0c7c10 */ /* 0x000fe20008fe4c19 */
[----:B------:R-:W3:Y:S01]  /*34a0*/  LDG.E.S8 R6, desc[UR8][R6.64] ;  /* 0x0000000806067981 */ /* 0x000ee2000c1e1300 */
[----:B------:R-:W-:-:S02]  /*34b0*/  IADD3.X R19, PT, PT, R13, UR13, RZ, P3, !PT ;  /* 0x0000000d0d137c10 */ /* 0x000fc40009ffe4ff */
[----:B0-----:R-:W-:Y:S01]  /*34c0*/  IADD3 R8, P1, PT, R10, UR16, RZ ;  /* 0x000000100a087c10 */ /* 0x001fe2000ff3e0ff */
[----:B------:R-:W-:Y:S02]  /*34d0*/  IMAD R10, R12, UR14, RZ ;  /* 0x0000000e0c0a7c24 */ /* 0x000fe4000f8e02ff */
        /* <DEDUP_REMOVED lines=9> */
[----:B------:R-:W-:-:S04]  /*3570*/  IADD3 R0, P2, PT, R0, 0x4, RZ ;  /* 0x0000000400007810 */ /* 0x000fc80007f5e0ff */
[----:B------:R-:W-:Y:S02]  /*3580*/  IADD3.X R2, PT, PT, RZ, R2, RZ, P2, !PT ;  /* 0x00000002ff027210 */ /* 0x000fe400017fe4ff */
[----:B--2---:R-:W-:-:S04]  /*3590*/  IADD3 R20, PT, PT, -R20, RZ, RZ ;  /* 0x000000ff14147210 */ /* 0x004fc80007ffe1ff */
[----:B------:R-:W-:-:S04]  /*35a0*/  ISETP.NE.AND P1, PT, R3, R20, PT ;  /* 0x000000140300720c */ /* 0x000fc80003f25270 */
[----:B------:R-:W-:Y:S01]  /*35b0*/  SEL R3, RZ, 0x1, !P1 ;  /* 0x00000001ff037807 */ /* 0x000fe20004800000 */
[----:B---3--:R-:W-:-:S05]  /*35c0*/  IMAD.MOV R6, RZ, RZ, -R6 ;  /* 0x000000ffff067224 */ /* 0x008fca00078e0a06 */
[----:B------:R-:W-:-:S04]  /*35d0*/  ISETP.NE.AND P1, PT, R3, R6, PT ;  /* 0x000000060300720c */ /* 0x000fc80003f25270 */
[----:B------:R-:W-:Y:S02]  /*35e0*/  SEL R3, RZ, 0x1, !P1 ;  /* 0x00000001ff037807 */ /* 0x000fe40004800000 */
[----:B----4-:R-:W-:-:S04]  /*35f0*/  IADD3 R8, PT, PT, -R8, RZ, RZ ;  /* 0x000000ff08087210 */ /* 0x010fc80007ffe1ff */
[----:B------:R-:W-:Y:S01]  /*3600*/  ISETP.NE.AND P1, PT, R3, R8, PT ;  /* 0x000000080300720c */ /* 0x000fe20003f25270 */
[----:B------:R-:W-:-:S03]  /*3610*/  IMAD.MOV R10, RZ, RZ, -R10 ;  /* 0x000000ffff0a7224 */ /* 0x000fc600078e0a0a */
[----:B------:R-:W-:-:S04]  /*3620*/  SEL R3, RZ, 0x1, !P1 ;  /* 0x00000001ff037807 */ /* 0x000fc80004800000 */
[----:B------:R-:W-:-:S04]  /*3630*/  ISETP.NE.AND P1, PT, R3, R10, PT ;  /* 0x0000000a0300720c */ /* 0x000fc80003f25270 */
[----:B------:R-:W-:-:S09]  /*3640*/  SEL R3, RZ, 0x1, !P1 ;  /* 0x00000001ff037807 */ /* 0x000fd20004800000 */
.L_x_322:
[----:B------:R-:W-:Y:S05]  /*3650*/  BSYNC.RECONVERGENT B3 ;  /* 0x0000000000037941 */ /* 0x000fea0003800200 */
.L_x_321:
        /* <DEDUP_REMOVED lines=11> */
[----:B------:R-:W2:Y:S04]  /*3710*/  LDCU.64 UR6, c[0x0][0x608] ;  /* 0x0000c100ff0677ac */ /* 0x000ea80008000a00 */
[----:B------:R-:W-:Y:S01]  /*3720*/  IMAD.X R5, RZ, RZ, ~R2, P1 ;  /* 0x000000ffff057224 */ /* 0x000fe200008e0e02 */
[----:B------:R-:W3:Y:S01]  /*3730*/  LDCU.64 UR14, c[0x0][0x620] ;  /* 0x0000c400ff0e77ac */ /* 0x000ee20008000a00 */
[----:B------:R-:W4:Y:S01]  /*3740*/  LDCU.64 UR16, c[0x0][0x5f0] ;  /* 0x0000be00ff1077ac */ /* 0x000f220008000a00 */
[----:B0-----:R-:W-:-:S02]  /*3750*/  IMAD R13, R2, UR12, RZ ;  /* 0x0000000c020d7c24 */ /* 0x001fc4000f8e02ff */
[----:B------:R-:W-:-:S04]  /*3760*/  IMAD.WIDE.U32 R8, R0, UR12, RZ ;  /* 0x0000000c00087c25 */ /* 0x000fc8000f8e00ff */
[----:B--2---:R-:W-:Y:S01]  /*3770*/  IMAD R6, R5, UR6, RZ ;  /* 0x0000000605067c24 */ /* 0x004fe2000f8e02ff */
[----:B------:R-:W-:Y:S01]  /*3780*/  IADD3 R12, P2, PT, R8, UR12, RZ ;  /* 0x0000000c080c7c10 */ /* 0x000fe2000ff5e0ff */
[----:B------:R-:W-:Y:S02]  /*3790*/  IMAD R19, R2, UR6, RZ ;  /* 0x0000000602137c24 */ /* 0x000fe4000f8e02ff */
[----:B------:R-:W-:Y:S02]  /*37a0*/  IMAD R13, R0, UR13, R13 ;  /* 0x0000000d000d7c24 */ /* 0x000fe4000f8e020d */
[C---:B------:R-:W-:Y:S02]  /*37b0*/  IMAD R5, R7.reuse, UR7, R6 ;  /* 0x0000000707057c24 */ /* 0x040fe4000f8e0206 */
[----:B------:R-:W-:Y:S01]  /*37c0*/  IMAD.WIDE.U32 R6, R7, UR6, R14 ;  /* 0x0000000607067c25 */ /* 0x000fe2000f8e000e */
[----:B------:R-:W-:-:S03]  /*37d0*/  IADD3 R9, PT, PT, R9, R13, RZ ;  /* 0x0000000d09097210 */ /* 0x000fc60007ffe0ff */
[----:B-1----:R-:W-:Y:S01]  /*37e0*/  IMAD.WIDE.U32 R10, R0, UR6, R10 ;  /* 0x00000006000a7c25 */ /* 0x002fe2000f8e000a */
[----:B------:R-:W-:-:S03]  /*37f0*/  IADD3.X R13, PT, PT, R9, UR13, RZ, P2, !PT ;  /* 0x0000000d090d7c10 */ /* 0x000fc600097fe4ff */
[----:B------:R-:W-:Y:S01]  /*3800*/  IMAD R19, R0, UR7, R19 ;  /* 0x0000000700137c24 */ /* 0x000fe2000f8e0213 */
[----:B------:R-:W-:Y:S01]  /*3810*/  IADD3 R21, P1, PT, R14, -R10, RZ ;  /* 0x8000000a0e157210 */ /* 0x000fe20007f3e0ff */
[----:B------:R-:W-:Y:S02]  /*3820*/  IMAD.IADD R5, R7, 0x1, R5 ;  /* 0x0000000107057824 */ /* 0x000fe400078e0205 */
[----:B---3--:R-:W-:Y:S01]  /*3830*/  IMAD.WIDE.U32 R8, R6, UR14, R8 ;  /* 0x0000000e06087c25 */ /* 0x008fe2000f8e0008 */
[----:B------:R-:W-:-:S03]  /*3840*/  IADD3 R19, PT, PT, R11, R19, RZ ;  /* 0x000000130b137210 */ /* 0x000fc60007ffe0ff */
[----:B------:R-:W-:Y:S02]  /*3850*/  IMAD R5, R5, UR14, RZ ;  /* 0x0000000e05057c24 */ /* 0x000fe4000f8e02ff */
[----:B------:R-:W-:Y:S02]  /*3860*/  IMAD.X R19, R15, 0x1, ~R19, P1 ;  /* 0x000000010f137824 */ /* 0x000fe400008e0e13 */
[----:B------:R-:W-:Y:S01]  /*3870*/  IMAD R5, R6, UR15, R5 ;  /* 0x0000000f06057c24 */ /* 0x000fe2000f8e0205 */
[----:B----4-:R-:W-:Y:S01]  /*3880*/  IADD3 R6, P1, PT, R8, UR16, RZ ;  /* 0x0000001008067c10 */ /* 0x010fe2000ff3e0ff */
[----:B------:R-:W-:Y:S02]  /*3890*/  IMAD R8, R19, UR14, RZ ;  /* 0x0000000e13087c24 */ /* 0x000fe4000f8e02ff */
[----:B------:R-:W-:Y:S01]  /*38a0*/  IMAD.WIDE.U32 R12, R21, UR14, R12 ;  /* 0x0000000e150c7c25 */ /* 0x000fe2000f8e000c */
[----:B------:R-:W-:-:S03]  /*38b0*/  IADD3.X R7, PT, PT, R5, UR17, R9, P1, !PT ;  /* 0x0000001105077c10 */ /* 0x000fc60008ffe409 */
[----:B------:R-:W-:Y:S01]  /*38c0*/  IMAD R21, R21, UR15, R8 ;  /* 0x0000000f15157c24 */ /* 0x000fe2000f8e0208 */
[----:B------:R-:W-:Y:S01]  /*38d0*/  IADD3 R8, P1, PT, R12, UR16, RZ ;  /* 0x000000100c087c10 */ /* 0x000fe2000ff3e0ff */
[----:B------:R-:W2:Y:S03]  /*38e0*/  LDG.E.S8 R6, desc[UR8][R6.64] ;  /* 0x0000000806067981 */ /* 0x000ea6000c1e1300 */
[----:B------:R-:W-:-:S05]  /*38f0*/  IADD3.X R9, PT, PT, R21, UR17, R13, P1, !PT ;  /* 0x0000001115097c10 */ /* 0x000fca0008ffe40d */
[----:B------:R-:W3:Y:S01]  /*3900*/  LDG.E.S8 R8, desc[UR8][R8.64] ;  /* 0x0000000808087981 */ /* 0x000ee2000c1e1300 */
[----:B-----5:R-:W-:Y:S02]  /*3910*/  LOP3.LUT R3, R3, 0xffff, RZ, 0xc0, !PT ;  /* 0x0000ffff03037812 */ /* 0x020fe400078ec0ff */
[----:B------:R-:W-:Y:S02]  /*3920*/  IADD3 R0, P2, PT, R0, 0x2, RZ ;  /* 0x0000000200007810 */ /* 0x000fe40007f5e0ff */
[----:B------:R-:W-:Y:S02]  /*3930*/  PRMT R3, R3, 0x8880, RZ ;  /* 0x0000888003037816 */ /* 0x000fe400000000ff */
[----:B------:R-:W-:Y:S02]  /*3940*/  IADD3.X R2, PT, PT, RZ, R2, RZ, P2, !PT ;  /* 0x00000002ff027210 */ /* 0x000fe400017fe4ff */
[----:B--2---:R-:W-:-:S04]  /*3950*/  IADD3 R10, PT, PT, -R6, RZ, RZ ;  /* 0x000000ff060a7210 */ /* 0x004fc80007ffe1ff */
[----:B------:R-:W-:Y:S01]  /*3960*/  ISETP.NE.AND P1, PT, R3, R10, PT ;  /* 0x0000000a0300720c */ /* 0x000fe20003f25270 */
[----:B---3--:R-:W-:-:S03]  /*3970*/  IMAD.MOV R10, RZ, RZ, -R8 ;  /* 0x000000ffff0a7224 */ /* 0x008fc600078e0a08 */
[----:B------:R-:W-:-:S04]  /*3980*/  SEL R3, RZ, 0x1, !P1 ;  /* 0x00000001ff037807 */ /* 0x000fc80004800000 */
[----:B------:R-:W-:-:S04]  /*3990*/  ISETP.NE.AND P1, PT, R3, R10, PT ;  /* 0x0000000a0300720c */ /* 0x000fc80003f25270 */
[----:B------:R-:W-:-:S09]  /*39a0*/  SEL R3, RZ, 0x1, !P1 ;  /* 0x00000001ff037807 */ /* 0x000fd20004800000 */
.L_x_324:
[----:B------:R-:W-:Y:S05]  /*39b0*/  BSYNC.RECONVERGENT B3 ;  /* 0x0000000000037941 */ /* 0x000fea0003800200 */
.L_x_323:
        /* <DEDUP_REMOVED lines=9> */
[----:B------:R-:W0:Y:S04]  /*3a50*/  LDCU.64 UR6, c[0x0][0x618] ;  /* 0x0000c300ff0677ac */ /* 0x000e280008000a00 */
[----:B------:R-:W-:-:S05]  /*3a60*/  IADD3 R5, PT, PT, R15, R5, RZ ;  /* 0x000000050f057210 */ /* 0x000fca0007ffe0ff */
[----:B-1----:R-:W-:-:S04]  /*3a70*/  IMAD R5, R5, UR12, RZ ;  /* 0x0000000c05057c24 */ /* 0x002fc8000f8e02ff */
[C---:B------:R-:W-:Y:S02]  /*3a80*/  IMAD R5, R14.reuse, UR13, R5 ;  /* 0x0000000d0e057c24 */ /* 0x040fe4000f8e0205 */
[----:B------:R-:W-:-:S04]  /*3a90*/  IMAD.WIDE.U32 R14, R14, UR12, RZ ;  /* 0x0000000c0e0e7c25 */ /* 0x000fc8000f8e00ff */
[----:B------:R-:W-:Y:S02]  /*3aa0*/  IMAD.IADD R15, R15, 0x1, R5 ;  /* 0x000000010f0f7824 */ /* 0x000fe400078e0205 */
[----:B0-----:R-:W-:Y:S02]  /*3ab0*/  IMAD R5, R2, UR6, RZ ;  /* 0x0000000602057c24 */ /* 0x001fe4000f8e02ff */
[----:B------:R-:W-:-:S04]  /*3ac0*/  IMAD.WIDE.U32 R6, R0, UR6, R14 ;  /* 0x0000000600067c25 */ /* 0x000fc8000f8e000e */
[----:B------:R-:W-:Y:S01]  /*3ad0*/  IMAD R5, R0, UR7, R5 ;  /* 0x0000000700057c24 */ /* 0x000fe2000f8e0205 */
[----:B--2---:R-:W-:-:S04]  /*3ae0*/  IADD3 R6, P0, PT, R6, UR14, RZ ;  /* 0x0000000e06067c10 */ /* 0x004fc8000ff1e0ff */
[----:B------:R-:W-:-:S05]  /*3af0*/  IADD3.X R7, PT, PT, R7, UR15, R5, P0, !PT ;  /* 0x0000000f07077c10 */ /* 0x000fca00087fe405 */
[----:B------:R-:W2:Y:S01]  /*3b00*/  LDG.E.S8 R6, desc[UR8][R6.64] ;  /* 0x0000000806067981 */ /* 0x000ea2000c1e1300 */
[----:B-----5:R-:W-:-:S04]  /*3b10*/  LOP3.LUT R3, R3, 0xffff, RZ, 0xc0, !PT ;  /* 0x0000ffff03037812 */ /* 0x020fc800078ec0ff */
[----:B------:R-:W-:Y:S02]  /*3b20*/  PRMT R3, R3, 0x8880, RZ ;  /* 0x0000888003037816 */ /* 0x000fe400000000ff */
[----:B--2---:R-:W-:-:S04]  /*3b30*/  IADD3 R0, PT, PT, -R6, RZ, RZ ;  /* 0x000000ff06007210 */ /* 0x004fc80007ffe1ff */
[----:B------:R-:W-:-:S04]  /*3b40*/  ISETP.NE.AND P0, PT, R3, R0, PT ;  /* 0x000000000300720c */ /* 0x000fc80003f05270 */
[----:B------:R-:W-:-:S09]  /*3b50*/  SEL R3, RZ, 0x1, !P0 ;  /* 0x00000001ff037807 */ /* 0x000fd20004000000 */
.L_x_320:
[----:B------:R-:W-:Y:S05]  /*3b60*/  BSYNC.RECONVERGENT B2 ;  /* 0x0000000000027941 */ /* 0x000fea0003800200 */
.L_x_319:
[----:B-----5:R0:W-:Y:S02]  /*3b70*/  STG.E.U8 desc[UR8][R16.64], R3 ;  /* 0x0000000310007986 */ /* 0x0201e4000c101108 */
.L_x_315:
[----:B------:R-:W-:Y:S05]  /*3b80*/  BSYNC.RECONVERGENT B1 ;  /* 0x0000000000017941 */ /* 0x000fea0003800200 */
.L_x_314:
[----:B------:R-:W-:-:S07]  /*3b90*/  VIADD R4, R4, 0x80 ;  /* 0x0000008004047836 */ /* 0x000fce0000000000 */
.L_x_309:
[----:B------:R-:W-:Y:S05]  /*3ba0*/  BSYNC.RECONVERGENT B0 ;  /* 0x0000000000007941 */ /* 0x000fea0003800200 */
.L_x_308:
        /* <DEDUP_REMOVED lines=38> */
.L_x_328:
[----:B------:R-:W-:-:S07]  /*3e10*/  MOV R5, 0x3e30 ;  /* 0x00003e3000057802 */ /* 0x000fce0000000f00 */
[----:B------:R-:W-:Y:S05]  /*3e20*/  CALL.REL.NOINC `($__internal_1_$__cuda_sm20_div_s64) ;  /* 0x0000025000cc7944 */ /* 0x000fea0003c00000 */
.L_x_327:
        /* <DEDUP_REMOVED lines=37> */
.L_x_329:
[----:B------:R-:W-:Y:S01]  /*4080*/  MOV R10, R14 ;  /* 0x0000000e000a7202 */ /* 0x000fe20000000f00 */
[----:B------:R-:W-:Y:S01]  /*4090*/  IMAD.MOV.U32 R3, RZ, RZ, R15 ;  /* 0x000000ffff037224 */ /* 0x000fe200078e000f */
[----:B------:R-:W-:-:S07]  /*40a0*/  MOV R5, 0x40c0 ;  /* 0x000040c000057802 */ /* 0x000fce0000000f00 */
[----:B------:R-:W-:Y:S05]  /*40b0*/  CALL.REL.NOINC `($__internal_1_$__cuda_sm20_div_s64) ;  /* 0x0000025000287944 */ /* 0x000fea0003c00000 */
.L_x_330:
        /* <DEDUP_REMOVED lines=45> */
[----:B------:R-:W-:Y:S01]  /*4390*/  IMAD.WIDE.U32 R22, R2, UR6, RZ ;  /* 0x0000000602167c25 */ /* 0x000fe2000f8e00ff */
[----:B------:R-:W-:-:S03]  /*43a0*/  IADD3 R29, PT, PT, R41, R9, RZ ;  /* 0x00000009291d7210 */ /* 0x000fc60007ffe0ff */
[----:B------:R-:W-:Y:S01]  /*43b0*/  IMAD R19, R2, UR7, R19 ;  /* 0x0000000702137c24 */ /* 0x000fe2000f8e0213 */
[----:B------:R-:W-:Y:S01]  /*43c0*/  IADD3 R24, P2, PT, R22, UR6, RZ ;  /* 0x0000000616187c10 */ /* 0x000fe2000ff5e0ff */
[----:B------:R-:W-:-:S03]  /*43d0*/  IMAD.WIDE.U32 R10, R11, UR12, R14 ;  /* 0x0000000c0b0a7c25 */ /* 0x000fc6000f8e000e */
        /* <DEDUP_REMOVED lines=8> */
[----:B------:R-:W-:Y:S02]  /*4460*/  IADD3 R8, P3, PT, R2, 0x3, RZ ;  /* 0x0000000302087810 */ /* 0x000fe40007f7e0ff */
        /* <DEDUP_REMOVED lines=54> */
[----:B0-----:R-:W-:Y:S01]  /*47d0*/  IMAD.WIDE.U32 R28, R2, UR12, R28 ;  /* 0x0000000c021c7c25 */ /* 0x001fe2000f8e001c */
[----:B------:R-:W0:Y:S03]  /*47e0*/  LDCU.64 UR12, c[0x0][0x5f0] ;  /* 0x0000be00ff0c77ac */ /* 0x000e260008000a00 */
        /* <DEDUP_REMOVED lines=34> */
[----:B0-----:R-:W-:Y:S02]  /*4a10*/  MOV R20, UR12 ;  /* 0x0000000c00147c02 */ /* 0x001fe40008000f00 */
        /* <DEDUP_REMOVED lines=12> */
.L_x_335:
        /* <DEDUP_REMOVED lines=59> */
.L_x_334:
[----:B------:R-:W-:Y:S05]  /*4e90*/  BSYNC.RECONVERGENT B2 ;  /* 0x0000000000027941 */ /* 0x000fea0003800200 */
.L_x_333:
        /* <DEDUP_REMOVED lines=82> */
.L_x_339:
[----:B------:R-:W-:Y:S05]  /*53c0*/  BSYNC.RECONVERGENT B3 ;  /* 0x0000000000037941 */ /* 0x000fea0003800200 */
.L_x_338:
        /* <DEDUP_REMOVED lines=53> */
.L_x_341:
[----:B------:R-:W-:Y:S05]  /*5720*/  BSYNC.RECONVERGENT B3 ;  /* 0x0000000000037941 */ /* 0x000fea0003800200 */
.L_x_340:
        /* <DEDUP_REMOVED lines=26> */
.L_x_337:
[----:B------:R-:W-:Y:S05]  /*58d0*/  BSYNC.RECONVERGENT B2 ;  /* 0x0000000000027941 */ /* 0x000fea0003800200 */
.L_x_336:
[----:B-----5:R0:W-:Y:S02]  /*58e0*/  STG.E.U8 desc[UR8][R16.64], R3 ;  /* 0x0000000310007986 */ /* 0x0201e4000c101108 */
.L_x_332:
[----:B------:R-:W-:Y:S05]  /*58f0*/  BSYNC.RECONVERGENT B1 ;  /* 0x0000000000017941 */ /* 0x000fea0003800200 */
.L_x_331:
[----:B------:R-:W-:-:S07]  /*5900*/  IADD3 R4, PT, PT, R4, 0x80, RZ ;  /* 0x0000008004047810 */ /* 0x000fce0007ffe0ff */
.L_x_326:
[----:B------:R-:W-:Y:S05]  /*5910*/  BSYNC.RECONVERGENT B0 ;  /* 0x0000000000007941 */ /* 0x000fea0003800200 */
.L_x_325:
        /* <DEDUP_REMOVED lines=38> */
.L_x_345:
[----:B------:R-:W-:-:S07]  /*5b80*/  MOV R5, 0x5ba0 ;  /* 0x00005ba000057802 */ /* 0x000fce0000000f00 */
[----:B------:R-:W-:Y:S05]  /*5b90*/  CALL.REL.NOINC `($__internal_1_$__cuda_sm20_div_s64) ;  /* 0x0000023400707944 */ /* 0x000fea0003c00000 */
.L_x_344:
        /* <DEDUP_REMOVED lines=37> */
.L_x_346:
[----:B------:R-:W-:Y:S01]  /*5df0*/  IMAD.MOV.U32 R10, RZ, RZ, R14 ;  /* 0x000000ffff0a7224 */ /* 0x000fe200078e000e */
[----:B------:R-:W-:Y:S02]  /*5e00*/  MOV R3, R15 ;  /* 0x0000000f00037202 */ /* 0x000fe40000000f00 */
[----:B------:R-:W-:-:S07]  /*5e10*/  MOV R5, 0x5e30 ;  /* 0x00005e3000057802 */ /* 0x000fce0000000f00 */
[----:B------:R-:W-:Y:S05]  /*5e20*/  CALL.REL.NOINC `($__internal_1_$__cuda_sm20_div_s64) ;  /* 0x0000023000cc7944 */ /* 0x000fea0003c00000 */
.L_x_347:
        /* <DEDUP_REMOVED lines=162> */
.L_x_352:
        /* <DEDUP_REMOVED lines=59> */
.L_x_351:
[----:B------:R-:W-:Y:S05]  /*6c00*/  BSYNC.RECONVERGENT B2 ;  /* 0x0000000000027941 */ /* 0x000fea0003800200 */
.L_x_350:
        /* <DEDUP_REMOVED lines=82> */
.L_x_356:
[----:B------:R-:W-:Y:S05]  /*7130*/  BSYNC.RECONVERGENT B3 ;  /* 0x0000000000037941 */ /* 0x000fea0003800200 */
.L_x_355:
        /* <DEDUP_REMOVED lines=53> */
.L_x_358:
[----:B------:R-:W-:Y:S05]  /*7490*/  BSYNC.RECONVERGENT B3 ;  /* 0x0000000000037941 */ /* 0x000fea0003800200 */
.L_x_357:
        /* <DEDUP_REMOVED lines=26> */
.L_x_354:
[----:B------:R-:W-:Y:S05]  /*7640*/  BSYNC.RECONVERGENT B2 ;  /* 0x0000000000027941 */ /* 0x000fea0003800200 */
.L_x_353:
[----:B-----5:R0:W-:Y:S02]  /*7650*/  STG.E.U8 desc[UR8][R16.64], R3 ;  /* 0x0000000310007986 */ /* 0x0201e4000c101108 */
.L_x_349:
[----:B------:R-:W-:Y:S05]  /*7660*/  BSYNC.RECONVERGENT B1 ;  /* 0x0000000000017941 */ /* 0x000fea0003800200 */
.L_x_348:
[----:B------:R-:W-:-:S07]  /*7670*/  VIADD R4, R4, 0x80 ;  /* 0x0000008004047836 */ /* 0x000fce0000000000 */
.L_x_343:
[----:B------:R-:W-:Y:S05]  /*7680*/  BSYNC.RECONVERGENT B0 ;  /* 0x0000000000007941 */ /* 0x000fea0003800200 */
.L_x_342:
        /* <DEDUP_REMOVED lines=38> */
.L_x_362:
[----:B------:R-:W-:-:S07]  /*78f0*/  MOV R5, 0x7910 ;  /* 0x0000791000057802 */ /* 0x000fce0000000f00 */
[----:B------:R-:W-:Y:S05]  /*7900*/  CALL.REL.NOINC `($__internal_1_$__cuda_sm20_div_s64) ;  /* 0x0000021800147944 */ /* 0x000fea0003c00000 */
.L_x_361:
        /* <DEDUP_REMOVED lines=37> */
.L_x_363:
[----:B------:R-:W-:Y:S01]  /*7b60*/  MOV R10, R14 ;  /* 0x0000000e000a7202 */ /* 0x000fe20000000f00 */
[----:B------:R-:W-:Y:S01]  /*7b70*/  IMAD.MOV.U32 R3, RZ, RZ, R15 ;  /* 0x000000ffff037224 */ /* 0x000fe200078e000f */
[----:B------:R-:W-:-:S07]  /*7b80*/  MOV R5, 0x7ba0 ;  /* 0x00007ba000057802 */ /* 0x000fce0000000f00 */
[----:B------:R-:W-:Y:S05]  /*7b90*/  CALL.REL.NOINC `($__internal_1_$__cuda_sm20_div_s64) ;  /* 0x0000021400707944 */ /* 0x000fea0003c00000 */
.L_x_364:
        /* <DEDUP_REMOVED lines=162> */
.L_x_369:
        /* <DEDUP_REMOVED lines=59> */
.L_x_368:
[----:B------:R-:W-:Y:S05]  /*8970*/  BSYNC.RECONVERGENT B2 ;  /* 0x0000000000027941 */ /* 0x000fea0003800200 */
.L_x_367:
        /* <DEDUP_REMOVED lines=82> */
.L_x_373:
[----:B------:R-:W-:Y:S05]  /*8ea0*/  BSYNC.RECONVERGENT B3 ;  /* 0x0000000000037941 */ /* 0x000fea0003800200 */
.L_x_372:
        /* <DEDUP_REMOVED lines=53> */
.L_x_375:
[----:B------:R-:W-:Y:S05]  /*9200*/  BSYNC.RECONVERGENT B3 ;  /* 0x0000000000037941 */ /* 0x000fea0003800200 */
.L_x_374:
        /* <DEDUP_REMOVED lines=26> */
.L_x_371:
[----:B------:R-:W-:Y:S05]  /*93b0*/  BSYNC.RECONVERGENT B2 ;  /* 0x0000000000027941 */ /* 0x000fea0003800200 */
.L_x_370:
[----:B-----5:R0:W-:Y:S02]  /*93c0*/  STG.E.U8 desc[UR8][R16.64], R3 ;  /* 0x0000000310007986 */ /* 0x0201e4000c101108 */
.L_x_366:
[----:B------:R-:W-:Y:S05]  /*93d0*/  BSYNC.RECONVERGENT B1 ;  /* 0x0000000000017941 */ /* 0x000fea0003800200 */
.L_x_365:
[----:B------:R-:W-:-:S07]  /*93e0*/  IADD3 R4, PT, PT, R4, 0x80, RZ ;  /* 0x0000008004047810 */ /* 0x000fce0007ffe0ff */
.L_x_360:
[----:B------:R-:W-:Y:S05]  /*93f0*/  BSYNC.RECONVERGENT B0 ;  /* 0x0000000000007941 */ /* 0x000fea0003800200 */
.L_x_359:
        /* <DEDUP_REMOVED lines=38> */
.L_x_379:
[----:B------:R-:W-:-:S07]  /*9660*/  MOV R5, 0x9680 ;  /* 0x0000968000057802 */ /* 0x000fce0000000f00 */
[----:B------:R-:W-:Y:S05]  /*9670*/  CALL.REL.NOINC `($__internal_1_$__cuda_sm20_div_s64) ;  /* 0x000001f800b87944 */ /* 0x000fea0003c00000 */
.L_x_378:
        /* <DEDUP_REMOVED lines=37> */
.L_x_380:
[----:B------:R-:W-:Y:S01]  /*98d0*/  IMAD.MOV.U32 R10, RZ, RZ, R14 ;  /* 0x000000ffff0a7224 */ /* 0x000fe200078e000e */
[----:B------:R-:W-:Y:S02]  /*98e0*/  MOV R3, R15 ;  /* 0x0000000f00037202 */ /* 0x000fe40000000f00 */
[----:B------:R-:W-:-:S07]  /*98f0*/  MOV R5, 0x9910 ;  /* 0x0000991000057802 */ /* 0x000fce0000000f00 */
[----:B------:R-:W-:Y:S05]  /*9900*/  CALL.REL.NOINC `($__internal_1_$__cuda_sm20_div_s64) ;  /* 0x000001f800147944 */ /* 0x000fea0003c00000 */
.L_x_381:
        /* <DEDUP_REMOVED lines=162> */
.L_x_386:
        /* <DEDUP_REMOVED lines=59> */
.L_x_385:
[----:B------:R-:W-:Y:S05]  /*a6e0*/  BSYNC.RECONVERGENT B2 ;  /* 0x0000000000027941 */ /* 0x000fea0003800200 */
.L_x_384:
        /* <DEDUP_REMOVED lines=82> */
.L_x_390:
[----:B------:R-:W-:Y:S05]  /*ac10*/  BSYNC.RECONVERGENT B3 ;  /* 0x0000000000037941 */ /* 0x000fea0003800200 */
.L_x_389:
        /* <DEDUP_REMOVED lines=53> */
.L_x_392:
[----:B------:R-:W-:Y:S05]  /*af70*/  BSYNC.RECONVERGENT B3 ;  /* 0x0000000000037941 */ /* 0x000fea0003800200 */
.L_x_391:
        /* <DEDUP_REMOVED lines=26> */
.L_x_388:
[----:B------:R-:W-:Y:S05]  /*b120*/  BSYNC.RECONVERGENT B2 ;  /* 0x0000000000027941 */ /* 0x000fea0003800200 */
.L_x_387:
[----:B-----5:R0:W-:Y:S02]  /*b130*/  STG.E.U8 desc[UR8][R16.64], R3 ;  /* 0x0000000310007986 */ /* 0x0201e4000c101108 */
.L_x_383:
[----:B------:R-:W-:Y:S05]  /*b140*/  BSYNC.RECONVERGENT B1 ;  /* 0x0000000000017941 */ /* 0x000fea0003800200 */
.L_x_382:
[----:B------:R-:W-:-:S07]  /*b150*/  VIADD R4, R4, 0x80 ;  /* 0x0000008004047836 */ /* 0x000fce0000000000 */
.L_x_377:
[----:B------:R-:W-:Y:S05]  /*b160*/  BSYNC.RECONVERGENT B0 ;  /* 0x0000000000007941 */ /* 0x000fea0003800200 */
.L_x_376:
        /* <DEDUP_REMOVED lines=38> */
.L_x_396:
[----:B------:R-:W-:-:S07]  /*b3d0*/  MOV R5, 0xb3f0 ;  /* 0x0000b3f000057802 */ /* 0x000fce0000000f00 */
[----:B------:R-:W-:Y:S05]  /*b3e0*/  CALL.REL.NOINC `($__internal_1_$__cuda_sm20_div_s64) ;  /* 0x000001dc005c7944 */ /* 0x000fea0003c00000 */
.L_x_395:
        /* <DEDUP_REMOVED lines=37> */
.L_x_397:
[----:B------:R-:W-:Y:S01]  /*b640*/  MOV R10, R14 ;  /* 0x0000000e000a7202 */ /* 0x000fe20000000f00 */
[----:B------:R-:W-:Y:S01]  /*b650*/  IMAD.MOV.U32 R3, RZ, RZ, R15 ;  /* 0x000000ffff037224 */ /* 0x000fe200078e000f */
[----:B------:R-:W-:-:S07]  /*b660*/  MOV R5, 0xb680 ;  /* 0x0000b68000057802 */ /* 0x000fce0000000f00 */
[----:B------:R-:W-:Y:S05]  /*b670*/  CALL.REL.NOINC `($__internal_1_$__cuda_sm20_div_s64) ;  /* 0x000001d800b87944 */ /* 0x000fea0003c00000 */
.L_x_398:
        /* <DEDUP_REMOVED lines=162> */
.L_x_403:
        /* <DEDUP_REMOVED lines=59> */
.L_x_402:
[----:B------:R-:W-:Y:S05]  /*c450*/  BSYNC.RECONVERGENT B2 ;  /* 0x0000000000027941 */ /* 0x000fea0003800200 */
.L_x_401:
        /* <DEDUP_REMOVED lines=82> */
.L_x_407:
[----:B------:R-:W-:Y:S05]  /*c980*/  BSYNC.RECONVERGENT B3 ;  /* 0x0000000000037941 */ /* 0x000fea0003800200 */
.L_x_406:
        /* <DEDUP_REMOVED lines=53> */
.L_x_409:
[----:B------:R-:W-:Y:S05]  /*cce0*/  BSYNC.RECONVERGENT B3 ;  /* 0x0000000000037941 */ /* 0x000fea0003800200 */
.L_x_408:
        /* <DEDUP_REMOVED lines=26> */
.L_x_405:
[----:B------:R-:W-:Y:S05]  /*ce90*/  BSYNC.RECONVERGENT B2 ;  /* 0x0000000000027941 */ /* 0x000fea0003800200 */
.L_x_404:
[----:B-----5:R0:W-:Y:S02]  /*cea0*/  STG.E.U8 desc[UR8][R16.64], R3 ;  /* 0x0000000310007986 */ /* 0x0201e4000c101108 */
.L_x_400:
[----:B------:R-:W-:Y:S05]  /*ceb0*/  BSYNC.RECONVERGENT B1 ;  /* 0x0000000000017941 */ /* 0x000fea0003800200 */
.L_x_399:
[----:B------:R-:W-:-:S07]  /*cec0*/  IADD3 R4, PT, PT, R4, 0x80, RZ ;  /* 0x0000008004047810 */ /* 0x000fce0007ffe0ff */
.L_x_394:
[----:B------:R-:W-:Y:S05]  /*ced0*/  BSYNC.RECONVERGENT B0 ;  /* 0x0000000000007941 */ /* 0x000fea0003800200 */
.L_x_393:
        /* <DEDUP_REMOVED lines=37> */
.L_x_411:
[----:B------:R-:W-:-:S07]  /*d130*/  MOV R5, 0xd150 ;  /* 0x0000d15000057802 */ /* 0x000fce0000000f00 */
[----:B------:R-:W-:Y:S05]  /*d140*/  CALL.REL.NOINC `($__internal_1_$__cuda_sm20_div_s64) ;  /* 0x000001c000047944 */ /* 0x000fea0003c00000 */
.L_x_410:
        /* <DEDUP_REMOVED lines=37> */
.L_x_412:
[----:B------:R-:W-:Y:S01]  /*d3a0*/  IMAD.MOV.U32 R10, RZ, RZ, R14 ;  /* 0x000000ffff0a7224 */ /* 0x000fe200078e000e */
[----:B------:R-:W-:Y:S02]  /*d3b0*/  MOV R3, R15 ;  /* 0x0000000f00037202 */ /* 0x000fe40000000f00 */
[----:B------:R-:W-:-:S07]  /*d3c0*/  MOV R5, 0xd3e0 ;  /* 0x0000d3e000057802 */ /* 0x000fce0000000f00 */
[----:B------:R-:W-:Y:S05]  /*d3d0*/  CALL.REL.NOINC `($__internal_1_$__cuda_sm20_div_s64) ;  /* 0x000001bc00607944 */ /* 0x000fea0003c00000 */
.L_x_413:
        /* <DEDUP_REMOVED lines=9> */
[----:B0-----:R0:W5:Y:S01]  /*d470*/  LDG.E.U8 R3, desc[UR8][R18.64] ;  /* 0x0000000812037981 */ /* 0x001162000c1e1100 */
[----:B------:R-:W-:Y:S01]  /*d480*/  IADD3 R6, P0, PT, R5, -R2, RZ ;  /* 0x8000000205067210 */ /* 0x000fe20007f1e0ff */
[----:B------:R-:W-:Y:S03]  /*d490*/  BSSY.RECONVERGENT B0, `(.L_x_414) ;  /* 0x00000d1000007945 */ /* 0x000fe60003800200 */
[C---:B------:R-:W-:Y:S01]  /*d4a0*/  ISETP.GE.U32.AND P1, PT, R6.reuse, 0x7, PT ;  /* 0x000000070600780c */ /* 0x040fe20003f26070 */
        /* <DEDUP_REMOVED lines=13> */
[C---:B------:R-:W-:Y:S01]  /*d580*/  IADD3 R44, P4, PT, R2.reuse, 0x4, RZ ;  /* 0x00000004022c7810 */ /* 0x040fe20007f9e0ff */
[--C-:B------:R-:W-:Y:S01]  /*d590*/  IMAD.X R27, RZ, RZ, R0.reuse, P1 ;  /* 0x000000ffff1b7224 */ /* 0x100fe200008e0600 */
[----:B------:R-:W-:Y:S01]  /*d5a0*/  IADD3 R11, P1, PT, RZ, -R45, RZ ;  /* 0x8000002dff0b7210 */ /* 0x000fe20007f3e0ff */
[----:B------:R-:W-:Y:S01]  /*d5b0*/  IMAD.X R8, RZ, RZ, ~R0, P2 ;  /* 0x000000ffff087224 */ /* 0x000fe200010e0e00 */
[----:B------:R-:W-:Y:S02]  /*d5c0*/  IADD3 R42, P5, PT, R2, 0x6, RZ ;  /* 0x00000006022a7810 */ /* 0x000fe40007fbe0ff */
[----:B------:R-:W-:-:S02]  /*d5d0*/  IADD3.X R6, PT, PT, RZ, ~R27, RZ, P1, !PT ;  /* 0x8000001bff067210 */ /* 0x000fc40000ffe4ff */
[----:B------:R-:W-:-:S03]  /*d5e0*/  IADD3 R43, P6, PT, R2, 0x5, RZ ;  /* 0x00000005022b7810 */ /* 0x000fc60007fde0ff */
[----:B0-----:R-:W-:Y:S02]  /*d5f0*/  IMAD R6, R6, UR6, RZ ;  /* 0x0000000606067c24 */ /* 0x001fe4000f8e02ff */
[----:B------:R-:W-:Y:S02]  /*d600*/  IMAD R8, R8, UR6, RZ ;  /* 0x0000000608087c24 */ /* 0x000fe4000f8e02ff */
[C---:B------:R-:W-:Y:S01]  /*d610*/  IMAD R7, R11.reuse, UR7, R6 ;  /* 0x000000070b077c24 */ /* 0x040fe2000f8e0206 */
[----:B--2---:R-:W-:Y:S01]  /*d620*/  USHF.L.U32 UR10, UR4, 0x3, URZ ;  /* 0x00000003040a7899 */ /* 0x004fe200080006ff */
[----:B------:R-:W-:-:S04]  /*d630*/  IMAD.WIDE.U32 R10, R11, UR6, R14 ;  /* 0x000000060b0a7c25 */ /* 0x000fc8000f8e000e */
[C---:B-1----:R-:W-:Y:S01]  /*d640*/  IMAD R6, R20.reuse, UR7, RZ ;  /* 0x0000000714067c24 */ /* 0x042fe2000f8e02ff */
[----:B------:R-:W-:Y:S01]  /*d650*/  IADD3 R7, PT, PT, R11, R7, RZ ;  /* 0x000000070b077210 */ /* 0x000fe20007ffe0ff */
[----:B------:R-:W-:Y:S02]  /*d660*/  IMAD R17, R9, UR7, R8 ;  /* 0x0000000709117c24 */ /* 0x000fe4000f8e0208 */
[----:B------:R-:W-:-:S04]  /*d670*/  IMAD.WIDE.U32 R40, R20, UR6, RZ ;  /* 0x0000000614287c25 */ /* 0x000fc8000f8e00ff */
[----:B------:R-:W-:Y:S01]  /*d680*/  IMAD R11, R21, UR6, R6 ;  /* 0x00000006150b7c24 */ /* 0x000fe2000f8e0206 */
[----:B------:R-:W-:Y:S01]  /*d690*/  LEA R6, P1, -R40, UR10, 0x3 ;  /* 0x0000000a28067c11 */ /* 0x000fe2000f8219ff */
[----:B------:R-:W-:-:S04]  /*d6a0*/  IMAD.WIDE.U32 R8, R9, UR6, R14 ;  /* 0x0000000609087c25 */ /* 0x000fc8000f8e000e */
[-C--:B------:R-:W-:Y:S01]  /*d6b0*/  IMAD R7, R7, R20.reuse, RZ ;  /* 0x0000001407077224 */ /* 0x080fe200078e02ff */
[----:B------:R-:W-:Y:S01]  /*d6c0*/  IADD3 R9, PT, PT, R9, R17, RZ ;  /* 0x0000001109097210 */ /* 0x000fe20007ffe0ff */
[----:B------:R-:W-:Y:S02]  /*d6d0*/  IMAD R13, R0, UR4, RZ ;  /* 0x00000004000d7c24 */ /* 0x000fe4000f8e02ff */
[----:B------:R-:W-:Y:S02]  /*d6e0*/  IMAD.IADD R29, R41, 0x1, R11 ;  /* 0x00000001291d7824 */ /* 0x000fe400078e020b */
[----:B------:R-:W-:Y:S01]  /*d6f0*/  IMAD R11, R10, R21, R7 ;  /* 0x000000150a0b7224 */ /* 0x000fe200078e0207 */
[C---:B------:R-:W-:Y:S01]  /*d700*/  IADD3 R7, P3, PT, R2.reuse, 0x3, RZ ;  /* 0x0000000302077810 */ /* 0x040fe20007f7e0ff */
[----:B------:R-:W-:Y:S01]  /*d710*/  IMAD.WIDE.U32 R22, R2, UR4, RZ ;  /* 0x0000000402167c25 */ /* 0x000fe2000f8e00ff */
[----:B------:R-:W-:Y:S02]  /*d720*/  SHF.L.U64.HI R40, R40, 0x3, R29 ;  /* 0x0000000328287819 */ /* 0x000fe4000001021d */
[----:B------:R-:W0:Y:S01]  /*d730*/  LDC.64 R28, c[0x0][0x608] ;  /* 0x00018200ff1c7b82 */ /* 0x000e220000000a00 */
[----:B------:R-:W-:Y:S01]  /*d740*/  IMAD R13, R2, UR5, R13 ;  /* 0x00000005020d7c24 */ /* 0x000fe2000f8e020d */
[----:B------:R-:W-:Y:S01]  /*d750*/  IADD3 R26, P2, PT, R22, UR4, RZ ;  /* 0x00000004161a7c10 */ /* 0x000fe2000ff5e0ff */
[----:B------:R-:W-:-:S02]  /*d760*/  IMAD R9, R9, R20, RZ ;  /* 0x0000001409097224 */ /* 0x000fc400078e02ff */
[----:B------:R-:W-:Y:S02]  /*d770*/  IMAD.IADD R23, R23, 0x1, R13 ;  /* 0x0000000117177824 */ /* 0x000fe400078e020d */
[----:B------:R-:W-:Y:S01]  /*d780*/  IMAD.X R13, RZ, RZ, R0, P3 ;  /* 0x000000ffff0d7224 */ /* 0x000fe200018e0600 */
[----:B------:R-:W-:Y:S01]  /*d790*/  IADD3 R32, P3, PT, RZ, -R7, RZ ;  /* 0x80000007ff207210 */ /* 0x000fe20007f7e0ff */
[----:B------:R-:W-:-:S03]  /*d7a0*/  IMAD.WIDE.U32 R16, R8, R20, R22 ;  /* 0x0000001408107225 */ /* 0x000fc600078e0016 */
[----:B------:R-:W-:Y:S01]  /*d7b0*/  IADD3.X R49, PT, PT, RZ, ~R13, RZ, P3, !PT ;  /* 0x8000000dff317210 */ /* 0x000fe20001ffe4ff */
[----:B------:R-:W-:Y:S01]  /*d7c0*/  IMAD.WIDE.U32 R24, R10, R20, RZ ;  /* 0x000000140a187225 */ /* 0x000fe200078e00ff */
[----:B------:R-:W-:-:S03]  /*d7d0*/  IADD3 R41, P3, PT, R2, 0x7, RZ ;  /* 0x0000000702297810 */ /* 0x000fc60007f7e0ff */
[----:B------:R-:W-:Y:S01]  /*d7e0*/  IMAD R22, R8, R21, R9 ;  /* 0x0000001508167224 */ /* 0x000fe200078e0209 */
[----:B------:R-:W-:Y:S01]  /*d7f0*/  IADD3 R25, PT, PT, R25, R11, RZ ;  /* 0x0000000b19197210 */ /* 0x000fe20007ffe0ff */
[--C-:B------:R-:W-:Y:S01]  /*d800*/  IMAD.X R8, RZ, RZ, R0.reuse, P4 ;  /* 0x000000ffff087224 */ /* 0x100fe200020e0600 */
[----:B------:R-:W-:Y:S01]  /*d810*/  IADD3 R35, P4, PT, RZ, -R44, RZ ;  /* 0x8000002cff237210 */ /* 0x000fe20007f9e0ff */
[----:B------:R-:W-:Y:S01]  /*d820*/  IMAD.X R11, RZ, RZ, R0, P5 ;  /* 0x000000ffff0b7224 */ /* 0x000fe200028e0600 */
[----:B------:R-:W-:Y:S01]  /*d830*/  IADD3.X R10, PT, PT, RZ, R0, RZ, P3, !PT ;  /* 0x00000000ff0a7210 */ /* 0x000fe20001ffe4ff */
[----:B------:R-:W-:Y:S01]  /*d840*/  IMAD R49, R49, UR6, RZ ;  /* 0x0000000631317c24 */ /* 0x000fe2000f8e02ff */
[----:B------:R-:W-:Y:S01]  /*d850*/  IADD3 R39, P5, PT, RZ, -R42, RZ ;  /* 0x8000002aff277210 */ /* 0x000fe20007fbe0ff */
[----:B------:R-:W-:Y:S01]  /*d860*/  IMAD.X R30, RZ, RZ, ~R8, P4 ;  /* 0x000000ffff1e7224 */ /* 0x000fe200020e0e08 */
[----:B------:R-:W-:Y:S01]  /*d870*/  IADD3 R31, P3, PT, RZ, -R41, RZ ;  /* 0x80000029ff1f7210 */ /* 0x000fe20007f7e0ff */
[----:B------:R-:W-:Y:S01]  /*d880*/  IMAD R49, R32, UR7, R49 ;  /* 0x0000000720317c24 */ /* 0x000fe2000f8e0231 */
[----:B------:R-:W-:Y:S01]  /*d890*/  IADD3.X R9, PT, PT, RZ, R0, RZ, P6, !PT ;  /* 0x00000000ff097210 */ /* 0x000fe200037fe4ff */
[----:B------:R-:W-:Y:S01]  /*d8a0*/  IMAD R30, R30, UR6, RZ ;  /* 0x000000061e1e7c24 */ /* 0x000fe2000f8e02ff */
[----:B------:R-:W-:Y:S01]  /*d8b0*/  IADD3.X R48, PT, PT, RZ, ~R10, RZ, P3, !PT ;  /* 0x8000000aff307210 */ /* 0x000fe20001ffe4ff */
[----:B------:R-:W-:Y:S01]  /*d8c0*/  IMAD.X R38, RZ, RZ, ~R11, P5 ;  /* 0x000000ffff267224 */ /* 0x000fe200028e0e0b */
[----:B------:R-:W-:Y:S01]  /*d8d0*/  IADD3 R37, P6, PT, RZ, -R43, RZ ;  /* 0x8000002bff257210 */ /* 0x000fe20007fde0ff */
[----:B------:R-:W-:-:S03]  /*d8e0*/  IMAD.WIDE.U32 R32, R32, UR6, R14 ;  /* 0x0000000620207c25 */ /* 0x000fc6000f8e000e */
[----:B------:R-:W-:Y:S01]  /*d8f0*/  IADD3.X R36, PT, PT, RZ, ~R9, RZ, P6, !PT ;  /* 0x80000009ff247210 */ /* 0x000fe200037fe4ff */
[----:B------:R-:W-:Y:S02]  /*d900*/  IMAD R51, R35, UR7, R30 ;  /* 0x0000000723337c24 */ /* 0x000fe4000f8e021e */
[----:B------:R-:W-:Y:S02]  /*d910*/  IMAD R30, R38, UR6, RZ ;  /* 0x00000006261e7c24 */ /* 0x000fe4000f8e02ff */
[----:B------:R-:W-:Y:S02]  /*d920*/  IMAD R48, R48, UR6, RZ ;  /* 0x0000000630307c24 */ /* 0x000fe4000f8e02ff */
[----:B------:R-:W-:Y:S02]  /*d930*/  IMAD.IADD R33, R33, 0x1, R49 ;  /* 0x0000000121217824 */ /* 0x000fe400078e0231 */
[----:B------:R-:W-:Y:S02]  /*d940*/  IMAD R49, R39, UR7, R30 ;  /* 0x0000000727317c24 */ /* 0x000fe4000f8e021e */
[----:B------:R-:W-:-:S02]  /*d950*/  IMAD R48, R31, UR7, R48 ;  /* 0x000000071f307c24 */ /* 0x000fc4000f8e0230 */
[----:B------:R-:W-:-:S04]  /*d960*/  IMAD.WIDE.U32 R30, R31, UR6, R14 ;  /* 0x000000061f1e7c25 */ /* 0x000fc8000f8e000e */
[----:B------:R-:W-:Y:S02]  /*d970*/  IMAD.IADD R48, R31, 0x1, R48 ;  /* 0x000000011f307824 */ /* 0x000fe400078e0230 */
[----:B------:R-:W-:Y:S02]  /*d980*/  IMAD R36, R36, UR6, RZ ;  /* 0x0000000624247c24 */ /* 0x000fe4000f8e02ff */
[----:B------:R-:W-:-:S04]  /*d990*/  IMAD.WIDE.U32 R34, R35, UR6, R14 ;  /* 0x0000000623227c25 */ /* 0x000fc8000f8e000e */
[----:B------:R-:W-:Y:S01]  /*d9a0*/  IMAD R48, R48, R20, RZ ;  /* 0x0000001430307224 */ /* 0x000fe200078e02ff */
[----:B------:R-:W-:Y:S01]  /*d9b0*/  IADD3 R35, PT, PT, R35, R51, RZ ;  /* 0x0000003323237210 */ /* 0x000fe20007ffe0ff */
[----:B------:R-:W-:-:S04]  /*d9c0*/  IMAD.WIDE.U32 R38, R39, UR6, R14 ;  /* 0x0000000627267c25 */ /* 0x000fc8000f8e000e */
[----:B------:R-:W-:Y:S01]  /*d9d0*/  IMAD R46, R33, R20, RZ ;  /* 0x00000014212e7224 */ /* 0x000fe200078e02ff */
[----:B------:R-:W-:Y:S01]  /*d9e0*/  IADD3 R49, PT, PT, R39, R49, RZ ;  /* 0x0000003127317210 */ /* 0x000fe20007ffe0ff */
[C---:B------:R-:W-:Y:S02]  /*d9f0*/  IMAD R47, R37.reuse, UR7, R36 ;  /* 0x00000007252f7c24 */ /* 0x040fe4000f8e0224 */
[----:B------:R-:W-:-:S04]  /*da00*/  IMAD.WIDE.U32 R36, R37, UR6, R14 ;  /* 0x0000000625247c25 */ /* 0x000fc8000f8e000e */
[C---:B------:R-:W-:Y:S02]  /*da10*/  IMAD R48, R30.reuse, R21, R48 ;  /* 0x000000151e307224 */ /* 0x040fe400078e0230 */
[----:B------:R-:W-:-:S04]  /*da20*/  IMAD.WIDE.U32 R50, R30, R20, RZ ;  /* 0x000000141e327225 */ /* 0x000fc800078e00ff */
[C---:B------:R-:W-:Y:S02]  /*da30*/  IMAD R46, R32.reuse, R21, R46 ;  /* 0x00000015202e7224 */ /* 0x040fe400078e022e */
[----:B------:R-:W-:Y:S02]  /*da40*/  IMAD R30, R27, UR4, RZ ;  /* 0x000000041b1e7c24 */ /* 0x000fe4000f8e02ff */
[----:B------:R-:W-:-:S04]  /*da50*/  IMAD.WIDE.U32 R32, R32, R20, RZ ;  /* 0x0000001420207225 */ /* 0x000fc800078e00ff */
[----:B------:R-:W-:Y:S01]  /*da60*/  IMAD R27, R0, UR6, RZ ;  /* 0x00000006001b7c24 */ /* 0x000fe2000f8e02ff */
[----:B------:R-:W-:Y:S01]  /*da70*/  IADD3 R33, PT, PT, R33, R46, RZ ;  /* 0x0000002e21217210 */ /* 0x000fe20007ffe0ff */
[----:B------:R-:W-:Y:S02]  /*da80*/  IMAD.IADD R47, R37, 0x1, R47 ;  /* 0x00000001252f7824 */ /* 0x000fe400078e022f */
[C---:B------:R-:W-:Y:S02]  /*da90*/  IMAD R27, R2.reuse, UR7, R27 ;  /* 0x00000007021b7c24 */ /* 0x040fe4000f8e021b */
[----:B0-----:R-:W-:Y:S01]  /*daa0*/  IMAD.WIDE.U32 R28, R2, UR6, R28 ;  /* 0x00000006021c7c25 */ /* 0x001fe2000f8e001c */
[----:B------:R-:W0:Y:S03]  /*dab0*/  LDCU.64 UR6, c[0x0][0x5f0] ;  /* 0x0000be00ff0677ac */ /* 0x000e260008000a00 */
[-C--:B------:R-:W-:Y:S01]  /*dac0*/  IMAD R47, R47, R20.reuse, RZ ;  /* 0x000000142f2f7224 */ /* 0x080fe200078e02ff */
[----:B------:R-:W-:Y:S01]  /*dad0*/  IADD3 R29, PT, PT, R29, R27, RZ ;  /* 0x0000001b1d1d7210 */ /* 0x000fe20007ffe0ff */
[----:B------:R-:W-:-:S02]  /*dae0*/  IMAD R49, R49, R20, RZ ;  /* 0x0000001431317224 */ /* 0x000fc400078e02ff */
[----:B------:R-:W-:Y:S02]  /*daf0*/  IMAD R46, R13, UR4, RZ ;  /* 0x000000040d2e7c24 */ /* 0x000fe4000f8e02ff */
[----:B------:R-:W-:Y:S02]  /*db00*/  IMAD R35, R35, R20, RZ ;  /* 0x0000001423237224 */ /* 0x000fe400078e02ff */
[----:B------:R-:W-:Y:S02]  /*db10*/  IMAD R13, R45, UR5, R30 ;  /* 0x000000052d0d7c24 */ /* 0x000fe4000f8e021e */
[----:B------:R-:W-:Y:S01]  /*db20*/  IMAD R30, R9, UR4, RZ ;  /* 0x00000004091e7c24 */ /* 0x000fe2000f8e02ff */
[----:B------:R-:W-:Y:S01]  /*db30*/  IADD3 R9, P3, PT, R14, -R28, RZ ;  /* 0x8000001c0e097210 */ /* 0x000fe20007f7e0ff */
[-C--:B------:R-:W-:Y:S02]  /*db40*/  IMAD R47, R36, R21.reuse, R47 ;  /* 0x00000015242f7224 */ /* 0x080fe400078e022f */
[----:B------:R-:W-:-:S02]  /*db50*/  IMAD R49, R38, R21, R49 ;  /* 0x0000001526317224 */ /* 0x000fc400078e0231 */
[----:B------:R-:W-:-:S04]  /*db60*/  IMAD.WIDE.U32 R36, R36, R20, RZ ;  /* 0x0000001424247225 */ /* 0x000fc800078e00ff */
[----:B------:R-:W-:Y:S01]  /*db70*/  IMAD.WIDE.U32 R38, R38, R20, RZ ;  /* 0x0000001426267225 */ /* 0x000fe200078e00ff */
[----:B------:R-:W-:-:S03]  /*db80*/  IADD3 R37, PT, PT, R37, R47, RZ ;  /* 0x0000002f25257210 */ /* 0x000fc60007ffe0ff */
[C---:B------:R-:W-:Y:S02]  /*db90*/  IMAD R31, R34.reuse, R21, R35 ;  /* 0x00000015221f7224 */ /* 0x040fe400078e0223 */
[----:B------:R-:W-:Y:S02]  /*dba0*/  IMAD R27, R11, UR4, RZ ;  /* 0x000000040b1b7c24 */ /* 0x000fe4000f8e02ff */
[----:B------:R-:W-:-:S04]  /*dbb0*/  IMAD.WIDE.U32 R34, R34, R20, RZ ;  /* 0x0000001422227225 */ /* 0x000fc800078e00ff */
[----:B------:R-:W-:Y:S02]  /*dbc0*/  IMAD R28, R10, UR4, RZ ;  /* 0x000000040a1c7c24 */ /* 0x000fe4000f8e02ff */
[----:B------:R-:W-:Y:S01]  /*dbd0*/  IMAD.IADD R39, R39, 0x1, R49 ;  /* 0x0000000127277824 */ /* 0x000fe200078e0231 */
[----:B------:R-:W-:Y:S01]  /*dbe0*/  IADD3 R49, PT, PT, R51, R48, RZ ;  /* 0x0000003033317210 */ /* 0x000fe20007ffe0ff */
[----:B------:R-:W-:Y:S02]  /*dbf0*/  IMAD.X R29, R15, 0x1, ~R29, P3 ;  /* 0x000000010f1d7824 */ /* 0x000fe400018e0e1d */
[----:B------:R-:W-:Y:S01]  /*dc00*/  IMAD R10, R42, UR5, R27 ;  /* 0x000000052a0a7c24 */ /* 0x000fe2000f8e021b */
[----:B------:R-:W-:Y:S01]  /*dc10*/  IADD3.X R27, PT, PT, R23, UR5, RZ, P2, !PT ;  /* 0x00000005171b7c10 */ /* 0x000fe200097fe4ff */
[----:B------:R-:W-:Y:S02]  /*dc20*/  IMAD.IADD R35, R35, 0x1, R31 ;  /* 0x0000000123237824 */ /* 0x000fe400078e021f */
[----:B------:R-:W-:-:S02]  /*dc30*/  IMAD.MOV.U32 R48, RZ, RZ, R50 ;  /* 0x000000ffff307224 */ /* 0x000fc400078e0032 */
[----:B------:R-:W-:Y:S02]  /*dc40*/  IMAD R23, R41, UR5, R28 ;  /* 0x0000000529177c24 */ /* 0x000fe4000f8e021c */
[----:B------:R-:W-:Y:S02]  /*dc50*/  IMAD R31, R8, UR4, RZ ;  /* 0x00000004081f7c24 */ /* 0x000fe4000f8e02ff */
[----:B------:R-:W-:Y:S02]  /*dc60*/  IMAD R28, R29, R20, RZ ;  /* 0x000000141d1c7224 */ /* 0x000fe400078e02ff */
[----:B------:R-:W-:-:S04]  /*dc70*/  IMAD.WIDE.U32 R24, R45, UR4, R24 ;  /* 0x000000042d187c25 */ /* 0x000fc8000f8e0018 */
[----:B------:R-:W-:Y:S01]  /*dc80*/  IMAD.WIDE.U32 R32, R7, UR4, R32 ;  /* 0x0000000407207c25 */ /* 0x000fe2000f8e0020 */
[----:B------:R-:W-:-:S03]  /*dc90*/  IADD3 R13, PT, PT, R25, R13, RZ ;  /* 0x0000000d190d7210 */ /* 0x000fc60007ffe0ff */
[----:B------:R-:W-:-:S04]  /*dca0*/  IMAD.WIDE.U32 R34, R44, UR4, R34 ;  /* 0x000000042c227c25 */ /* 0x000fc8000f8e0022 */
[----:B------:R-:W-:-:S04]  /*dcb0*/  IMAD.WIDE.U32 R36, R43, UR4, R36 ;  /* 0x000000042b247c25 */ /* 0x000fc8000f8e0024 */
[----:B------:R-:W-:-:S04]  /*dcc0*/  IMAD.WIDE.U32 R38, R42, UR4, R38 ;  /* 0x000000042a267c25 */ /* 0x000fc8000f8e0026 */
[----:B------:R-:W-:Y:S01]  /*dcd0*/  IMAD.WIDE.U32 R48, R41, UR4, R48 ;  /* 0x0000000429307c25 */ /* 0x000fe2000f8e0030 */
[----:B------:R-:W-:Y:S01]  /*dce0*/  USHF.L.U64.HI UR4, UR4, 0x3, UR5 ;  /* 0x0000000304047899 */ /* 0x000fe20008010205 */
[----:B------:R-:W-:Y:S02]  /*dcf0*/  IADD3 R41, PT, PT, R39, R10, RZ ;  /* 0x0000000a27297210 */ /* 0x000fe40007ffe0ff */
[----:B------:R-:W-:Y:S02]  /*dd00*/  IMAD R8, R7, UR5, R46 ;  /* 0x0000000507087c24 */ /* 0x000fe4000f8e022e */
[----:B------:R-:W-:Y:S01]  /*dd10*/  IMAD R7, R44, UR5, R31 ;  /* 0x000000052c077c24 */ /* 0x000fe2000f8e021f */
[----:B------:R-:W-:Y:S01]  /*dd20*/  IADD3.X R40, PT, PT, ~R40, UR4, RZ, P1, !PT ;  /* 0x0000000428287c10 */ /* 0x000fe20008ffe5ff */
[----:B------:R-:W-:-:S03]  /*dd30*/  IMAD.WIDE.U32 R26, R9, R20, R26 ;  /* 0x00000014091a7225 */ /* 0x000fc600078e001a */
[----:B------:R-:W-:Y:S01]  /*dd40*/  IADD3 R7, PT, PT, R35, R7, RZ ;  /* 0x0000000723077210 */ /* 0x000fe20007ffe0ff */
[----:B------:R-:W-:Y:S01]  /*dd50*/  IMAD R29, R9, R21, R28 ;  /* 0x00000015091d7224 */ /* 0x000fe200078e021c */
[----:B------:R-:W-:Y:S01]  /*dd60*/  IADD3 R28, PT, PT, R17, R22, RZ ;  /* 0x00000016111c7210 */ /* 0x000fe20007ffe0ff */
[----:B------:R-:W-:Y:S01]  /*dd70*/  IMAD R11, R43, UR5, R30 ;  /* 0x000000052b0b7c24 */ /* 0x000fe2000f8e021e */
[----:B0-----:R-:W-:Y:S01]  /*dd80*/  MOV R9, UR6 ;  /* 0x0000000600097c02 */ /* 0x001fe20008000f00 */
[----:B------:R-:W-:Y:S01]  /*dd90*/  IMAD.IADD R22, R27, 0x1, R29 ;  /* 0x000000011b167824 */ /* 0x000fe200078e021d */
[----:B------:R-:W-:Y:S01]  /*dda0*/  LOP3.LUT R21, R4, 0xfffffff8, RZ, 0xc0, !PT ;  /* 0xfffffff804157812 */ /* 0x000fe200078ec0ff */
[----:B------:R-:W-:Y:S02]  /*ddb0*/  IMAD.U32 R20, RZ, RZ, UR7 ;  /* 0x00000007ff147e24 */ /* 0x000fe4000f8e00ff */
[----:B------:R-:W-:Y:S02]  /*ddc0*/  IMAD.IADD R8, R33, 0x1, R8 ;  /* 0x0000000121087824 */ /* 0x000fe400078e0208 */
[----:B------:R-:W-:-:S02]  /*ddd0*/  IMAD.IADD R29, R37, 0x1, R11 ;  /* 0x00000001251d7824 */ /* 0x000fc400078e020b */
[----:B------:R-:W-:-:S07]  /*dde0*/  IMAD.IADD R23, R49, 0x1, R23 ;  /* 0x0000000131177824 */ /* 0x000fce00078e0217 */
.L_x_416:
[----:B------:R-:W-:-:S04]  /*ddf0*/  IADD3 R42, P1, PT, R9, R16, RZ ;  /* 0x00000010092a7210 */ /* 0x000fc80007f3e0ff */
[----:B------:R-:W-:Y:S02]  /*de00*/  IADD3.X R43, PT, PT, R20, R28, RZ, P1, !PT ;  /* 0x0000001c142b7210 */ /* 0x000fe40000ffe4ff */
[----:B------:R-:W-:-:S03]  /*de10*/  IADD3 R30, P1, PT, R9, R26, RZ ;  /* 0x0000001a091e7210 */ /* 0x000fc60007f3e0ff */
[----:B------:R-:W2:Y:S02]  /*de20*/  LDG.E.S8 R42, desc[UR8][R42.64] ;  /* 0x000000082a2a7981 */ /* 0x000ea4000c1e1300 */
[----:B------:R-:W-:Y:S01]  /*de30*/  IMAD.X R31, R20, 0x1, R22, P1 ;  /* 0x00000001141f7824 */ /* 0x000fe200008e0616 */
[----:B------:R-:W-:-:S04]  /*de40*/  IADD3 R10, P1, PT, R9, R24, RZ ;  /* 0x00000018090a7210 */ /* 0x000fc80007f3e0ff */
[----:B------:R0:W3:Y:S01]  /*de50*/  LDG.E.S8 R44, desc[UR8][R30.64] ;  /* 0x000000081e2c7981 */ /* 0x0000e2000c1e1300 */
        /* <DEDUP_REMOVED lines=32> */
[----:B------:R-:W-:-:S04]  /*e060*/  ISETP.NE.AND P1, PT, R3, R10, PT ;  /* 0x0000000a0300720c */ /* 0x000fc80003f25270 */
[----:B------:R-:W-:Y:S01]  /*e070*/  SEL R3, RZ, 0x1, !P1 ;  /* 0x00000001ff037807 */ /* 0x000fe20004800000 */
[----:B------:R-:W-:-:S05]  /*e080*/  IMAD.MOV R46, RZ, RZ, -R46 ;  /* 0x000000ffff2e7224 */ /* 0x000fca00078e0a2e */
[----:B------:R-:W-:Y:S02]  /*e090*/  ISETP.NE.AND P1, PT, R3, R46, PT ;  /* 0x0000002e0300720c */ /* 0x000fe40003f25270 */
[----:B------:R-:W-:Y:S02]  /*e0a0*/  IADD3 R10, PT, PT, -R43, RZ, RZ ;  /* 0x000000ff2b0a7210 */ /* 0x000fe40007ffe1ff */
        /* <DEDUP_REMOVED lines=15> */
.L_x_415:
[----:B------:R-:W-:Y:S05]  /*e1a0*/  BSYNC.RECONVERGENT B0 ;  /* 0x0000000000007941 */ /* 0x000fea0003800200 */
.L_x_414:
        /* <DEDUP_REMOVED lines=9> */
[----:B------:R-:W0:Y:S01]  /*e240*/  LDC.64 R10, c[0x0][0x608] ;  /* 0x00018200ff0a7b82 */ /* 0x000e220000000a00 */
[----:B------:R-:W1:Y:S01]  /*e250*/  LDCU.64 UR6, c[0x0][0x618] ;  /* 0x0000c300ff0677ac */ /* 0x000e620008000a00 */
[----:B------:R-:W-:Y:S01]  /*e260*/  IADD3 R7, P1, PT, RZ, -R2, RZ ;  /* 0x80000002ff077210 */ /* 0x000fe20007f3e0ff */
[----:B------:R-:W2:Y:S03]  /*e270*/  LDCU.64 UR4, c[0x0][0x608] ;  /* 0x0000c100ff0477ac */ /* 0x000ea60008000a00 */
[----:B------:R-:W-:Y:S01]  /*e280*/  IADD3.X R5, PT, PT, RZ, ~R0, RZ, P1, !PT ;  /* 0x80000000ff057210 */ /* 0x000fe20000ffe4ff */
[----:B------:R-:W3:Y:S01]  /*e290*/  LDCU.64 UR10, c[0x0][0x620] ;  /* 0x0000c400ff0a77ac */ /* 0x000ee20008000a00 */
[----:B------:R-:W4:Y:S01]  /*e2a0*/  LDCU.64 UR12, c[0x0][0x5f0] ;  /* 0x0000be00ff0c77ac */ /* 0x000f220008000a00 */
[----:B-1----:R-:W-:Y:S02]  /*e2b0*/  IMAD R13, R0, UR6, RZ ;  /* 0x00000006000d7c24 */ /* 0x002fe4000f8e02ff */
        /* <DEDUP_REMOVED lines=8> */
[----:B0-----:R-:W-:Y:S01]  /*e340*/  IMAD.WIDE.U32 R10, R2, UR4, R10 ;  /* 0x00000004020a7c25 */ /* 0x001fe2000f8e000a */
[----:B------:R-:W-:-:S03]  /*e350*/  IADD3.X R13, PT, PT, R9, UR7, RZ, P3, !PT ;  /* 0x00000007090d7c10 */ /* 0x000fc60009ffe4ff */
[----:B------:R-:W-:Y:S01]  /*e360*/  IMAD R17, R2, UR5, R17 ;  /* 0x0000000502117c24 */ /* 0x000fe2000f8e0211 */
[----:B------:R-:W-:Y:S01]  /*e370*/  IADD3 R25, P2, PT, R14, -R10, RZ ;  /* 0x8000000a0e197210 */ /* 0x000fe20007f5e0ff */
[----:B------:R-:W-:Y:S01]  /*e380*/  IMAD.IADD R5, R7, 0x1, R5 ;  /* 0x0000000107057824 */ /* 0x000fe200078e0205 */
[----:B------:R-:W-:Y:S01]  /*e390*/  IADD3 R21, P1, PT, R10, UR4, RZ ;  /* 0x000000040a157c10 */ /* 0x000fe2000ff3e0ff */
[----:B------:R-:W-:Y:S02]  /*e3a0*/  IMAD.IADD R23, R11, 0x1, R17 ;  /* 0x000000010b177824 */ /* 0x000fe400078e0211 */
[----:B---3--:R-:W-:Y:S02]  /*e3b0*/  IMAD R5, R5, UR10, RZ ;  /* 0x0000000a05057c24 */ /* 0x008fe4000f8e02ff */
[C---:B------:R-:W-:Y:S01]  /*e3c0*/  IMAD.WIDE.U32 R10, R6.reuse, UR10, R8 ;  /* 0x0000000a060a7c25 */ /* 0x040fe2000f8e0008 */
[----:B------:R-:W-:Y:S02]  /*e3d0*/  IADD3.X R7, PT, PT, R15, ~R23, RZ, P2, !PT ;  /* 0x800000170f077210 */ /* 0x000fe400017fe4ff */
[----:B------:R-:W-:Y:S01]  /*e3e0*/  IADD3.X R23, PT, PT, R23, UR5, RZ, P1, !PT ;  /* 0x0000000517177c10 */ /* 0x000fe20008ffe4ff */
[----:B------:R-:W-:Y:S01]  /*e3f0*/  IMAD R5, R6, UR11, R5 ;  /* 0x0000000b06057c24 */ /* 0x000fe2000f8e0205 */
[----:B----4-:R-:W-:Y:S01]  /*e400*/  IADD3 R6, P1, PT, R10, UR12, RZ ;  /* 0x0000000c0a067c10 */ /* 0x010fe2000ff3e0ff */
[----:B------:R-:W-:Y:S01]  /*e410*/  IMAD R10, R7, UR10, RZ ;  /* 0x0000000a070a7c24 */ /* 0x000fe2000f8e02ff */
[----:B------:R-:W-:Y:S01]  /*e420*/  IADD3 R17, P2, PT, R14, -R21, RZ ;  /* 0x800000150e117210 */ /* 0x000fe20007f5e0ff */
[----:B------:R-:W-:Y:S01]  /*e430*/  IMAD.WIDE.U32 R8, R25, UR10, R12 ;  /* 0x0000000a19087c25 */ /* 0x000fe2000f8e000c */
[----:B------:R-:W-:-:S02]  /*e440*/  IADD3.X R7, PT, PT, R5, UR13, R11, P1, !PT ;  /* 0x0000000d05077c10 */ /* 0x000fc40008ffe40b */
[----:B------:R-:W-:Y:S01]  /*e450*/  IADD3 R12, P3, PT, R12, UR6, RZ ;  /* 0x000000060c0c7c10 */ /* 0x000fe2000ff7e0ff */
[----:B------:R-:W-:Y:S01]  /*e460*/  IMAD R25, R25, UR11, R10 ;  /* 0x0000000b19197c24 */ /* 0x000fe2000f8e020a */
[----:B------:R-:W-:Y:S01]  /*e470*/  IADD3 R8, P1, PT, R8, UR12, RZ ;  /* 0x0000000c08087c10 */ /* 0x000fe2000ff3e0ff */
[----:B------:R-:W-:Y:S01]  /*e480*/  IMAD.X R10, R15, 0x1, ~R23, P2 ;  /* 0x000000010f0a7824 */ /* 0x000fe200010e0e17 */
[----:B------:R-:W-:Y:S01]  /*e490*/  IADD3.X R13, PT, PT, R13, UR7, RZ, P3, !PT ;  /* 0x000000070d0d7c10 */ /* 0x000fe20009ffe4ff */
[----:B------:R0:W2:Y:S01]  /*e4a0*/  LDG.E.S8 R5, desc[UR8][R6.64] ;  /* 0x0000000806057981 */ /* 0x0000a2000c1e1300 */
[----:B------:R-:W-:Y:S01]  /*e4b0*/  IADD3.X R9, PT, PT, R25, UR13, R9, P1, !PT ;  /* 0x0000000d19097c10 */ /* 0x000fe20008ffe409 */
[----:B------:R-:W-:Y:S01]  /*e4c0*/  IMAD R10, R10, UR10, RZ ;  /* 0x0000000a0a0a7c24 */ /* 0x000fe2000f8e02ff */
[----:B------:R-:W-:Y:S02]  /*e4d0*/  IADD3 R21, P1, P2, R14, -UR4, -R21 ;  /* 0x800000040e157c10 */ /* 0x000fe4000fa3e815 */
[----:B------:R-:W-:Y:S01]  /*e4e0*/  IADD3 R16, P3, PT, R12, UR6, RZ ;  /* 0x000000060c107c10 */ /* 0x000fe2000ff7e0ff */
[C---:B------:R-:W-:Y:S01]  /*e4f0*/  IMAD R25, R17.reuse, UR11, R10 ;  /* 0x0000000b11197c24 */ /* 0x040fe2000f8e020a */
[----:B------:R-:W3:Y:S01]  /*e500*/  LDG.E.S8 R8, desc[UR8][R8.64] ;  /* 0x0000000808087981 */ /* 0x000ee2000c1e1300 */
[----:B------:R-:W-:Y:S01]  /*e510*/  IMAD.WIDE.U32 R10, R17, UR10, R12 ;  /* 0x0000000a110a7c25 */ /* 0x000fe2000f8e000c */
[----:B------:R-:W-:-:S02]  /*e520*/  IADD3.X R12, PT, PT, R15, ~UR5, ~R23, P1, P2 ;  /* 0x800000050f0c7c10 */ /* 0x000fc40008fe4c17 */
[----:B------:R-:W-:Y:S02]  /*e530*/  IADD3.X R17, PT, PT, R13, UR7, RZ, P3, !PT ;  /* 0x000000070d117c10 */ /* 0x000fe40009ffe4ff */
        /* <DEDUP_REMOVED lines=14> */
[----:B------:R-:W-:Y:S01]  /*e620*/  ISETP.NE.AND P1, PT, R3, R12, PT ;  /* 0x0000000c0300720c */ /* 0x000fe20003f25270 */
[----:B---3--:R-:W-:-:S03]  /*e630*/  IMAD.MOV R8, RZ, RZ, -R8 ;  /* 0x000000ffff087224 */ /* 0x008fc600078e0a08 */
[----:B------:R-:W-:-:S04]  /*e640*/  SEL R3, RZ, 0x1, !P1 ;  /* 0x00000001ff037807 */ /* 0x000fc80004800000 */
        /* <DEDUP_REMOVED lines=8> */
.L_x_420:
[----:B------:R-:W-:Y:S05]  /*e6d0*/  BSYNC.RECONVERGENT B1 ;  /* 0x0000000000017941 */ /* 0x000fea0003800200 */
.L_x_419:
        /* <DEDUP_REMOVED lines=24> */
[----:B-1----:R-:W-:-:S04]  /*e860*/  IMAD.WIDE.U32 R8, R2, UR4, R8 ;  /* 0x0000000402087c25 */ /* 0x002fc8000f8e0008 */
[----:B------:R-:W-:Y:S01]  /*e870*/  IMAD R17, R2, UR5, R17 ;  /* 0x0000000502117c24 */ /* 0x000fe2000f8e0211 */
[----:B------:R-:W-:Y:S01]  /*e880*/  IADD3 R13, P1, PT, R14, -R8, RZ ;  /* 0x800000080e0d7210 */ /* 0x000fe20007f3e0ff */
[----:B------:R-:W-:Y:S01]  /*e890*/  IMAD.IADD R5, R5, 0x1, R11 ;  /* 0x0000000105057824 */ /* 0x000fe200078e020b */
[----:B------:R-:W-:Y:S01]  /*e8a0*/  IADD3.X R11, PT, PT, R7, UR7, RZ, P2, !PT ;  /* 0x00000007070b7c10 */ /* 0x000fe200097fe4ff */
        /* <DEDUP_REMOVED lines=24> */
.L_x_422:
[----:B------:R-:W-:Y:S05]  /*ea30*/  BSYNC.RECONVERGENT B1 ;  /* 0x0000000000017941 */ /* 0x000fea0003800200 */
.L_x_421:
        /* <DEDUP_REMOVED lines=26> */
.L_x_418:
[----:B------:R-:W-:Y:S05]  /*ebe0*/  BSYNC.RECONVERGENT B0 ;  /* 0x0000000000007941 */ /* 0x000fea0003800200 */
.L_x_417:
[----:B-----5:R-:W-:Y:S01]  /*ebf0*/  STG.E.U8 desc[UR8][R18.64], R3 ;  /* 0x0000000312007986 */ /* 0x020fe2000c101108 */
[----:B------:R-:W-:Y:S05]  /*ec00*/  EXIT ;  /* 0x000000000000794d */ /* 0x000fea0003800000 */
.L_x_290:
[----:B------:R-:W0:Y:S01]  /*ec10*/  LDCU UR6, c[0x0][0x380] ;  /* 0x00007000ff0677ac */ /* 0x000e220008000800 */
[----:B------:R-:W-:Y:S01]  /*ec20*/  VIADD R2, R2, 0xffffffff ;  /* 0xffffffff02027836 */ /* 0x000fe20000000000 */
[----:B------:R-:W-:Y:S04]  /*ec30*/  BSSY.RECONVERGENT B0, `(.L_x_423) ;  /* 0x000034b000007945 */ /* 0x000fe80003800200 */
[----:B------:R-:W-:-:S04]  /*ec40*/  VIMNMX.U32 R0, PT, PT, R2, 0x18, PT ;  /* 0x0000001802007848 */ /* 0x000fc80003fe0000 */
[----:B------:R-:W-:Y:S02]  /*ec50*/  IADD3 R0, PT, PT, R0, 0x1, RZ ;  /* 0x0000000100007810 */ /* 0x000fe40007ffe0ff */
[----:B0-----:R-:W-:-:S13]  /*ec60*/  ISETP.GE.AND P0, PT, R4, UR6, PT ;  /* 0x0000000604007c0c */ /* 0x001fda000bf06270 */
[----:B------:R-:W-:Y:S05]  /*ec70*/  @P0 BRA `(.L_x_424) ;  /* 0x0000003400180947 */ /* 0x000fea0003800000 */
[----:B------:R-:W0:Y:S01]  /*ec80*/  LDCU.64 UR6, c[0x0][0x390] ;  /* 0x00007200ff0677ac */ /* 0x000e220008000a00 */
[----:B------:R-:W-:Y:S01]  /*ec90*/  MOV R7, R4 ;  /* 0x0000000400077202 */ /* 0x000fe20000000f00 */
[----:B------:R-:W-:Y:S01]  /*eca0*/  IMAD.MOV.U32 R6, RZ, RZ, RZ ;  /* 0x000000ffff067224 */ /* 0x000fe200078e00ff */
[----:B------:R-:W-:Y:S01]  /*ecb0*/  ISETP.NE.AND P0, PT, R2, RZ, PT ;  /* 0x000000ff0200720c */ /* 0x000fe20003f05270 */
[----:B------:R-:W1:Y:S01]  /*ecc0*/  LDCU UR12, c[0x0][0x38c] ;  /* 0x00007180ff0c77ac */ /* 0x000e620008000800 */
[----:B------:R-:W2:Y:S01]  /*ecd0*/  LDCU.64 UR14, c[0x0][0x4b8] ;  /* 0x00009700ff0e77ac */ /* 0x000ea20008000a00 */
        /* <DEDUP_REMOVED lines=329> */
[----:B------:R-:W1:Y:S08]  /*10170*/  @P0 LDC.64 R16, c[0x0][0x5d8] ;  /* 0x00017600ff100b82 */ /* 0x000e700000000a00 */
[----:B------:R-:W5:Y:S01]  /*10180*/  @P0 LDC R12, c[0x0][0x5e0] ;  /* 0x00017800ff0c0b82 */ /* 0x000f620000000800 */
[----:B---3--:R-:W-:-:S05]  /*10190*/  @P0 IMAD.HI.U32 R6, R9, R10, R8 ;  /* 0x0000000a09060227 */ /* 0x008fca00078e0008 */
[----:B------:R-:W-:-:S05]  /*101a0*/  @P0 SHF.R.U32.HI R6, RZ, R11, R6 ;  /* 0x0000000bff060219 */ /* 0x000fca0000011606 */
[----:B------:R-:W-:Y:S02]  /*101b0*/  @P0 IMAD.MOV R8, RZ, RZ, -R6 ;  /* 0x000000ffff080224 */ /* 0x000fe400078e0a06 */
[----:B------:R-:W-:Y:S02]  /*101c0*/  IMAD R6, R5, UR12, R7 ;  /* 0x0000000c05067c24 */ /* 0x000fe4000f8e0207 */
[----:B0-----:R-:W-:Y:S02]  /*101d0*/  @P0 IMAD R8, R8, R15, R9 ;  /* 0x0000000f08080224 */ /* 0x001fe400078e0209 */
[C---:B--2---:R-:W-:Y:S02]  /*101e0*/  IMAD R13, R6.reuse, UR7, R13 ;  /* 0x00000007060d7c24 */ /* 0x044fe4000f8e020d */
[C---:B----4-:R-:W-:Y:S02]  /*101f0*/  IMAD R14, R6.reuse, UR14, R14 ;  /* 0x0000000e060e7c24 */ /* 0x050fe4000f8e020e */
[----:B------:R-:W-:-:S02]  /*10200*/  IMAD R3, R6, UR15, R3 ;  /* 0x0000000f06037c24 */ /* 0x000fc4000f8e0203 */
[C---:B-1----:R-:W-:Y:S02]  /*10210*/  @P0 IMAD R13, R8.reuse, R16, R13 ;  /* 0x00000010080d0224 */ /* 0x042fe400078e020d */
[C---:B------:R-:W-:Y:S02]  /*10220*/  @P0 IMAD R14, R8.reuse, R17, R14 ;  /* 0x00000011080e0224 */ /* 0x040fe400078e020e */
[----:B-----5:R-:W-:-:S07]  /*10230*/  @P0 IMAD R3, R8, R12, R3 ;  /* 0x0000000c08030224 */ /* 0x020fce00078e0203 */
.L_x_425:
        /* <DEDUP_REMOVED lines=37> */
.L_x_428:
[----:B------:R-:W-:-:S07]  /*10490*/  MOV R5, 0x104b0 ;  /* 0x000104b000057802 */ /* 0x000fce0000000f00 */
[----:B------:R-:W-:Y:S05]  /*104a0*/  CALL.REL.NOINC `($__internal_1_$__cuda_sm20_div_s64) ;  /* 0x0000018c002c7944 */ /* 0x000fea0003c00000 */
.L_x_427:
[----:B------:R-:W-:Y:S05]  /*104b0*/  BSYNC.RECONVERGENT B1 ;  /* 0x0000000000017941 */ /* 0x000fea0003800200 */
.L_x_426:
        /* <DEDUP_REMOVED lines=20> */
[----:B------:R-:W-:Y:S01]  /*10600*/  IMAD.MOV.U32 R8, RZ, RZ, RZ ;  /* 0x000000ffff087224 */ /* 0x000fe200078e00ff */
[----:B------:R-:W-:-:S06]  /*10610*/  ISETP.NE.U32.AND P2, PT, R6, RZ, PT ;  /* 0x000000ff0600720c */ /* 0x000fcc0003f45070 */
[----:B0-----:R-:W0:Y:S02]  /*10620*/  MUFU.RCP R5, R5 ;  /* 0x0000000500057308 */ /* 0x001e240000001000 */
[----:B0-----:R-:W-:-:S06]  /*10630*/  VIADD R9, R5, 0xffffffe ;  /* 0x0ffffffe05097836 */ /* 0x001fcc0000000000 */
[----:B------:R-:W0:Y:S02]  /*10640*/  F2I.FTZ.U32.TRUNC.NTZ R9, R9 ;  /* 0x0000000900097305 */ /* 0x000e24000021f000 */
[----:B0-----:R-:W-:-:S05]  /*10650*/  IADD3 R3, PT, PT, RZ, -R9, RZ ;  /* 0x80000009ff037210 */ /* 0x001fca0007ffe0ff */
[----:B------:R-:W-:-:S04]  /*10660*/  IMAD R3, R3, R6, RZ ;  /* 0x0000000603037224 */ /* 0x000fc800078e02ff */
[----:B------:R-:W-:-:S04]  /*10670*/  IMAD.HI.U32 R3, R9, R3, R8 ;  /* 0x0000000309037227 */ /* 0x000fc800078e0008 */
[----:B------:R-:W-:Y:S02]  /*10680*/  HFMA2 R9, -RZ, RZ, 0, 0 ;  /* 0x00000000ff097431 */ /* 0x000fe400000001ff */
[----:B------:R-:W-:-:S05]  /*10690*/  IMAD.HI.U32 R8, R3, R18, RZ ;  /* 0x0000001203087227 */ /* 0x000fca00078e00ff */
[----:B------:R-:W-:-:S05]  /*106a0*/  IADD3 R3, PT, PT, -R8, RZ, RZ ;  /* 0x000000ff08037210 */ /* 0x000fca0007ffe1ff */
[----:B------:R-:W-:-:S05]  /*106b0*/  IMAD R3, R6, R3, R18 ;  /* 0x0000000306037224 */ /* 0x000fca00078e0212 */
[----:B------:R-:W-:-:S13]  /*106c0*/  ISETP.GE.U32.AND P0, PT, R3, R6, PT ;  /* 0x000000060300720c */ /* 0x000fda0003f06070 */
[----:B------:R-:W-:Y:S01]  /*106d0*/  @P0 IMAD.IADD R3, R3, 0x1, -R6 ;  /* 0x0000000103030824 */ /* 0x000fe200078e0a06 */
[----:B------:R-:W-:-:S04]  /*106e0*/  @P0 IADD3 R8, PT, PT, R8, 0x1, RZ ;  /* 0x0000000108080810 */ /* 0x000fc80007ffe0ff */
[----:B------:R-:W-:-:S13]  /*106f0*/  ISETP.GE.U32.AND P1, PT, R3, R6, PT ;  /* 0x000000060300720c */ /* 0x000fda0003f26070 */
[----:B------:R-:W-:Y:S01]  /*10700*/  @P1 VIADD R8, R8, 0x1 ;  /* 0x0000000108081836 */ /* 0x000fe20000000000 */
[----:B------:R-:W-:Y:S01]  /*10710*/  @!P2 LOP3.LUT R8, RZ, R6, RZ, 0x33, !PT ;  /* 0x00000006ff08a212 */ /* 0x000fe200078e33ff */
[----:B------:R-:W-:Y:S06]  /*10720*/  BRA `(.L_x_431) ;  /* 0x0000000000107947 */ /* 0x000fec0003800000 */
.L_x_430:
[----:B------:R-:W-:Y:S01]  /*10730*/  IMAD.MOV.U32 R10, RZ, RZ, R18 ;  /* 0x000000ffff0a7224 */ /* 0x000fe200078e0012 */
[----:B------:R-:W-:Y:S02]  /*10740*/  MOV R3, R19 ;  /* 0x0000001300037202 */ /* 0x000fe40000000f00 */
[----:B------:R-:W-:-:S07]  /*10750*/  MOV R5, 0x10770 ;  /* 0x0001077000057802 */ /* 0x000fce0000000f00 */
[----:B------:R-:W-:Y:S05]  /*10760*/  CALL.REL.NOINC `($__internal_1_$__cuda_sm20_div_s64) ;  /* 0x00000188007c7944 */ /* 0x000fea0003c00000 */
.L_x_431:
[----:B------:R-:W-:Y:S05]  /*10770*/  BSYNC.RECONVERGENT B1 ;  /* 0x0000000000017941 */ /* 0x000fea0003800200 */
.L_x_429:
        /* <DEDUP_REMOVED lines=12> */
[----:B------:R0:W5:Y:S01]  /*10840*/  LDG.E.U8 R3, desc[UR8][R22.64] ;  /* 0x0000000816037981 */ /* 0x000162000c1e1100 */
        /* <DEDUP_REMOVED lines=16> */
[----:B------:R-:W-:Y:S02]  /*10950*/  IADD3.X R40, PT, PT, RZ, R16, RZ, P1, !PT ;  /* 0x00000010ff287210 */ /* 0x000fe40000ffe4ff */
[----:B------:R-:W-:Y:S01]  /*10960*/  IADD3 R20, P1, PT, RZ, -R46, RZ ;  /* 0x8000002eff147210 */ /* 0x000fe20007f3e0ff */
[----:B------:R-:W-:Y:S01]  /*10970*/  IMAD.X R9, RZ, RZ, ~R16, P2 ;  /* 0x000000ffff097224 */ /* 0x000fe200010e0e10 */
[----:B------:R-:W-:-:S02]  /*10980*/  IADD3 R45, P3, PT, R15, 0x3, RZ ;  /* 0x000000030f2d7810 */ /* 0x000fc40007f7e0ff */
[----:B------:R-:W-:Y:S02]  /*10990*/  IADD3.X R7, PT, PT, RZ, ~R40, RZ, P1, !PT ;  /* 0x80000028ff077210 */ /* 0x000fe40000ffe4ff */
[C---:B------:R-:W-:Y:S02]  /*109a0*/  IADD3 R44, P6, PT, R15.reuse, 0x4, RZ ;  /* 0x000000040f2c7810 */ /* 0x040fe40007fde0ff */
[----:B------:R-:W-:Y:S01]  /*109b0*/  IADD3 R42, P5, PT, R15, 0x6, RZ ;  /* 0x000000060f2a7810 */ /* 0x000fe20007fbe0ff */
[----:B0-----:R-:W-:Y:S02]  /*109c0*/  IMAD R9, R9, UR12, RZ ;  /* 0x0000000c09097c24 */ /* 0x001fe4000f8e02ff */
[----:B------:R-:W-:Y:S02]  /*109d0*/  IMAD R7, R7, UR12, RZ ;  /* 0x0000000c07077c24 */ /* 0x000fe4000f8e02ff */
[----:B------:R-:W-:Y:S01]  /*109e0*/  IMAD R27, R10, UR13, R9 ;  /* 0x0000000d0a1b7c24 */ /* 0x000fe2000f8e0209 */
[----:B--2---:R-:W-:-:S02]  /*109f0*/  USHF.L.U32 UR14, UR6, 0x3, URZ ;  /* 0x00000003060e7899 */ /* 0x004fc400080006ff */
[----:B------:R-:W-:Y:S02]  /*10a00*/  IMAD R8, R16, UR6, RZ ;  /* 0x0000000610087c24 */ /* 0x000fe4000f8e02ff */
[----:B------:R-:W-:-:S04]  /*10a10*/  IMAD.WIDE.U32 R10, R10, UR12, R18 ;  /* 0x0000000c0a0a7c25 */ /* 0x000fc8000f8e0012 */
[----:B------:R-:W-:Y:S02]  /*10a20*/  IMAD R17, R20, UR13, R7 ;  /* 0x0000000d14117c24 */ /* 0x000fe4000f8e0207 */
[----:B------:R-:W-:-:S04]  /*10a30*/  IMAD.WIDE.U32 R12, R15, UR6, RZ ;  /* 0x000000060f0c7c25 */ /* 0x000fc8000f8e00ff */
[----:B------:R-:W-:Y:S01]  /*10a40*/  IMAD R9, R15, UR7, R8 ;  /* 0x000000070f097c24 */ /* 0x000fe2000f8e0208 */
[----:B------:R-:W-:Y:S01]  /*10a50*/  IADD3 R26, P2, PT, R12, UR6, RZ ;  /* 0x000000060c1a7c10 */ /* 0x000fe2000ff5e0ff */
[----:B------:R-:W-:Y:S02]  /*10a60*/  IMAD.IADD R7, R11, 0x1, R27 ;  /* 0x000000010b077824 */ /* 0x000fe400078e021b */
[----:B------:R-:W-:Y:S01]  /*10a70*/  IMAD.WIDE.U32 R20, R20, UR12, R18 ;  /* 0x0000000c14147c25 */ /* 0x000fe2000f8e0012 */
[----:B------:R-:W-:-:S03]  /*10a80*/  IADD3 R13, PT, PT, R13, R9, RZ ;  /* 0x000000090d0d7210 */ /* 0x000fc60007ffe0ff */
[-C--:B-1----:R-:W-:Y:S02]  /*10a90*/  IMAD R7, R7, R24.reuse, RZ ;  /* 0x0000001807077224 */ /* 0x082fe400078e02ff */
[----:B------:R-:W-:Y:S02]  /*10aa0*/  IMAD.IADD R11, R21, 0x1, R17 ;  /* 0x00000001150b7824 */ /* 0x000fe400078e0211 */
[----:B------:R-:W-:Y:S02]  /*10ab0*/  IMAD R27, R10, R25, R7 ;  /* 0x000000190a1b7224 */ /* 0x000fe400078e0207 */
[-C--:B------:R-:W-:Y:S02]  /*10ac0*/  IMAD R7, R11, R24.reuse, RZ ;  /* 0x000000180b077224 */ /* 0x080fe400078e02ff */
[----:B------:R-:W-:Y:S02]  /*10ad0*/  IMAD R28, R24, UR13, RZ ;  /* 0x0000000d181c7c24 */ /* 0x000fe4000f8e02ff */
[----:B------:R-:W-:-:S04]  /*10ae0*/  IMAD.WIDE.U32 R8, R10, R24, R12 ;  /* 0x000000180a087225 */ /* 0x000fc800078e000c */
[----:B------:R-:W-:Y:S01]  /*10af0*/  IMAD R17, R20, R25, R7 ;  /* 0x0000001914117224 */ /* 0x000fe200078e0207 */
[----:B------:R-:W-:Y:S01]  /*10b00*/  IADD3 R7, P4, PT, R14, R8, RZ ;  /* 0x000000080e077210 */ /* 0x000fe20007f9e0ff */
[----:B------:R-:W-:-:S03]  /*10b10*/  IMAD.WIDE.U32 R10, R24, UR12, RZ ;  /* 0x0000000c180a7c25 */ /* 0x000fc6000f8e00ff */
[----:B------:R-:W-:Y:S01]  /*10b20*/  IADD3.X R9, PT, PT, R9, R27, RZ, P4, !PT ;  /* 0x0000001b09097210 */ /* 0x000fe200027fe4ff */
[----:B------:R-:W-:Y:S01]  /*10b30*/  IMAD R29, R25, UR12, R28 ;  /* 0x0000000c191d7c24 */ /* 0x000fe2000f8e021c */
[----:B------:R-:W-:Y:S01]  /*10b40*/  IADD3 R51, P4, PT, RZ, -R45, RZ ;  /* 0x8000002dff337210 */ /* 0x000fe20007f9e0ff */
[----:B------:R-:W-:Y:S01]  /*10b50*/  IMAD.WIDE.U32 R20, R20, R24, RZ ;  /* 0x0000001814147225 */ /* 0x000fe200078e00ff */
[C---:B------:R-:W-:Y:S02]  /*10b60*/  LEA R8, P1, -R10.reuse, UR14, 0x3 ;  /* 0x0000000e0a087c11 */ /* 0x040fe4000f8219ff */
[----:B------:R-:W-:Y:S01]  /*10b70*/  IADD3 R29, PT, PT, R11, R29, RZ ;  /* 0x0000001d0b1d7210 */ /* 0x000fe20007ffe0ff */
[----:B------:R-:W-:Y:S02]  /*10b80*/  IMAD.IADD R21, R21, 0x1, R17 ;  /* 0x0000000115157824 */ /* 0x000fe400078e0211 */
[--C-:B------:R-:W-:Y:S01]  /*10b90*/  IMAD.X R17, RZ, RZ, R16.reuse, P3 ;  /* 0x000000ffff117224 */ /* 0x100fe200018e0610 */
[----:B------:R-:W-:Y:S01]  /*10ba0*/  SHF.L.U64.HI R39, R10, 0x3, R29 ;  /* 0x000000030a277819 */ /* 0x000fe2000001021d */
[--C-:B------:R-:W-:Y:S01]  /*10bb0*/  IMAD.X R27, RZ, RZ, R16.reuse, P6 ;  /* 0x000000ffff1b7224 */ /* 0x100fe200030e0610 */
[----:B------:R-:W-:Y:S01]  /*10bc0*/  IADD3 R43, P3, PT, R15, 0x5, RZ ;  /* 0x000000050f2b7810 */ /* 0x000fe20007f7e0ff */
[----:B------:R-:W-:Y:S01]  /*10bd0*/  IMAD.X R41, RZ, RZ, R16, P5 ;  /* 0x000000ffff297224 */ /* 0x000fe200028e0610 */
[----:B------:R-:W-:Y:S01]  /*10be0*/  IADD3.X R10, PT, PT, RZ, ~R17, RZ, P4, !PT ;  /* 0x80000011ff0a7210 */ /* 0x000fe200027fe4ff */
[----:B------:R-:W-:Y:S01]  /*10bf0*/  IMAD R40, R40, UR6, RZ ;  /* 0x0000000628287c24 */ /* 0x000fe2000f8e02ff */
[----:B------:R-:W-:Y:S01]  /*10c00*/  IADD3 R29, P6, PT, RZ, -R44, RZ ;  /* 0x8000002cff1d7210 */ /* 0x000fe20007fde0ff */
[----:B------:R-:W-:Y:S01]  /*10c10*/  IMAD.WIDE.U32 R20, R46, UR6, R20 ;  /* 0x000000062e147c25 */ /* 0x000fe2000f8e0014 */
[----:B------:R-:W-:-:S02]  /*10c20*/  IADD3.X R12, PT, PT, RZ, R16, RZ, P3, !PT ;  /* 0x00000010ff0c7210 */ /* 0x000fc40001ffe4ff */
[----:B------:R-:W-:Y:S01]  /*10c30*/  IADD3.X R28, PT, PT, RZ, ~R27, RZ, P6, !PT ;  /* 0x8000001bff1c7210 */ /* 0x000fe200037fe4ff */
[----:B------:R-:W-:Y:S01]  /*10c40*/  IMAD R10, R10, UR12, RZ ;  /* 0x0000000c0a0a7c24 */ /* 0x000fe2000f8e02ff */
[----:B------:R-:W-:Y:S01]  /*10c50*/  IADD3 R31, P3, PT, RZ, -R43, RZ ;  /* 0x8000002bff1f7210 */ /* 0x000fe20007f7e0ff */
[----:B------:R-:W-:Y:S01]  /*10c60*/  IMAD R27, R27, UR6, RZ ;  /* 0x000000061b1b7c24 */ /* 0x000fe2000f8e02ff */
[----:B------:R-:W-:Y:S01]  /*10c70*/  IADD3 R33, P5, PT, RZ, -R42, RZ ;  /* 0x8000002aff217210 */ /* 0x000fe20007fbe0ff */
[----:B------:R-:W-:Y:S01]  /*10c80*/  IMAD R35, R51, UR13, R10 ;  /* 0x0000000d33237c24 */ /* 0x000fe2000f8e020a */
[----:B------:R-:W-:Y:S01]  /*10c90*/  IADD3 R11, P4, PT, R15, 0x7, RZ ;  /* 0x000000070f0b7810 */ /* 0x000fe20007f9e0ff */
        /* <DEDUP_REMOVED lines=8> */
[----:B------:R-:W-:Y:S02]  /*10d20*/  IMAD R35, R35, R24, RZ ;  /* 0x0000001823237224 */ /* 0x000fe400078e02ff */
[----:B------:R-:W-:Y:S02]  /*10d30*/  IMAD R34, R31, UR13, R34 ;  /* 0x0000000d1f227c24 */ /* 0x000fe4000f8e0222 */
[----:B------:R-:W-:Y:S02]  /*10d40*/  IMAD.IADD R29, R29, 0x1, R37 ;  /* 0x000000011d1d7824 */ /* 0x000fe400078e0225 */
[----:B------:R-:W-:Y:S02]  /*10d50*/  IMAD R35, R50, R25, R35 ;  /* 0x0000001932237224 */ /* 0x000fe400078e0223 */
[----:B------:R-:W-:-:S04]  /*10d60*/  IMAD.WIDE.U32 R30, R31, UR12, R18 ;  /* 0x0000000c1f1e7c25 */ /* 0x000fc8000f8e0012 */
[----:B------:R-:W-:Y:S01]  /*10d70*/  IMAD.WIDE.U32 R50, R50, R24, RZ ;  /* 0x0000001832327225 */ /* 0x000fe200078e00ff */
[----:B------:R-:W-:-:S03]  /*10d80*/  IADD3 R31, PT, PT, R31, R34, RZ ;  /* 0x000000221f1f7210 */ /* 0x000fc60007ffe0ff */
[----:B------:R-:W-:Y:S01]  /*10d90*/  IMAD R32, R32, UR12, RZ ;  /* 0x0000000c20207c24 */ /* 0x000fe2000f8e02ff */
[----:B------:R-:W-:Y:S01]  /*10da0*/  IADD3 R35, PT, PT, R51, R35, RZ ;  /* 0x0000002333237210 */ /* 0x000fe20007ffe0ff */
[----:B------:R-:W-:Y:S02]  /*10db0*/  IMAD R29, R29, R24, RZ ;  /* 0x000000181d1d7224 */ /* 0x000fe400078e02ff */
[C---:B------:R-:W-:Y:S02]  /*10dc0*/  IMAD R47, R33.reuse, UR13, R32 ;  /* 0x0000000d212f7c24 */ /* 0x040fe4000f8e0220 */
[----:B------:R-:W-:Y:S02]  /*10dd0*/  IMAD.MOV.U32 R34, RZ, RZ, R50 ;  /* 0x000000ffff227224 */ /* 0x000fe400078e0032 */
[----:B------:R-:W-:-:S04]  /*10de0*/  IMAD.WIDE.U32 R32, R33, UR12, R18 ;  /* 0x0000000c21207c25 */ /* 0x000fc8000f8e0012 */
[C---:B------:R-:W-:Y:S01]  /*10df0*/  IMAD R29, R28.reuse, R25, R29 ;  /* 0x000000191c1d7224 */ /* 0x040fe200078e021d */
[----:B------:R-:W-:Y:S01]  /*10e00*/  IADD3 R47, PT, PT, R33, R47, RZ ;  /* 0x0000002f212f7210 */ /* 0x000fe20007ffe0ff */
[----:B------:R-:W-:-:S04]  /*10e10*/  IMAD.WIDE.U32 R50, R28, R24, RZ ;  /* 0x000000181c327225 */ /* 0x000fc800078e00ff */
[----:B------:R-:W-:Y:S01]  /*10e20*/  IMAD.X R10, RZ, RZ, R16, P4 ;  /* 0x000000ffff0a7224 */ /* 0x000fe200020e0610 */
[----:B------:R-:W-:Y:S01]  /*10e30*/  IADD3 R36, P4, PT, RZ, -R11, RZ ;  /* 0x8000000bff247210 */ /* 0x000fe20007f9e0ff */
[-C--:B------:R-:W-:Y:S01]  /*10e40*/  IMAD R47, R47, R24.reuse, RZ ;  /* 0x000000182f2f7224 */ /* 0x080fe200078e02ff */
[----:B------:R-:W-:Y:S01]  /*10e50*/  IADD3 R51, PT, PT, R51, R29, RZ ;  /* 0x0000001d33337210 */ /* 0x000fe20007ffe0ff */
[----:B------:R-:W-:Y:S01]  /*10e60*/  IMAD R31, R31, R24, RZ ;  /* 0x000000181f1f7224 */ /* 0x000fe200078e02ff */
[----:B------:R-:W0:Y:S01]  /*10e70*/  LDC.64 R28, c[0x0][0x608] ;  /* 0x00018200ff1c7b82 */ /* 0x000e220000000a00 */
[----:B------:R-:W-:Y:S02]  /*10e80*/  IMAD.X R48, RZ, RZ, ~R10, P4 ;  /* 0x000000ffff307224 */ /* 0x000fe400020e0e0a */
[----:B------:R-:W-:Y:S02]  /*10e90*/  IMAD R47, R32, R25, R47 ;  /* 0x00000019202f7224 */ /* 0x000fe400078e022f */
[----:B------:R-:W-:-:S02]  /*10ea0*/  IMAD R48, R48, UR12, RZ ;  /* 0x0000000c30307c24 */ /* 0x000fc4000f8e02ff */
[----:B------:R-:W-:-:S04]  /*10eb0*/  IMAD.WIDE.U32 R32, R32, R24, RZ ;  /* 0x0000001820207225 */ /* 0x000fc800078e00ff */
[C---:B------:R-:W-:Y:S01]  /*10ec0*/  IMAD R31, R30.reuse, R25, R31 ;  /* 0x000000191e1f7224 */ /* 0x040fe200078e021f */
[----:B------:R-:W-:Y:S01]  /*10ed0*/  IADD3 R33, PT, PT, R33, R47, RZ ;  /* 0x0000002f21217210 */ /* 0x000fe20007ffe0ff */
[----:B------:R-:W-:-:S04]  /*10ee0*/  IMAD.WIDE.U32 R52, R30, R24, RZ ;  /* 0x000000181e347225 */ /* 0x000fc800078e00ff */
[C---:B------:R-:W-:Y:S02]  /*10ef0*/  IMAD R48, R36.reuse, UR13, R48 ;  /* 0x0000000d24307c24 */ /* 0x040fe4000f8e0230 */
[----:B------:R-:W-:-:S04]  /*10f00*/  IMAD.WIDE.U32 R36, R36, UR12, R18 ;  /* 0x0000000c24247c25 */ /* 0x000fc8000f8e0012 */
[----:B------:R-:W-:Y:S02]  /*10f10*/  IMAD.IADD R53, R53, 0x1, R31 ;  /* 0x0000000135357824 */ /* 0x000fe400078e021f */
[----:B------:R-:W-:Y:S02]  /*10f20*/  IMAD R31, R41, UR6, RZ ;  /* 0x00000006291f7c24 */ /* 0x000fe4000f8e02ff */
[----:B------:R-:W-:Y:S02]  /*10f30*/  IMAD.IADD R48, R37, 0x1, R48 ;  /* 0x0000000125307824 */ /* 0x000fe400078e0230 */
[----:B------:R-:W-:Y:S02]  /*10f40*/  IMAD R30, R17, UR6, RZ ;  /* 0x00000006111e7c24 */ /* 0x000fe4000f8e02ff */
[C---:B------:R-:W-:Y:S02]  /*10f50*/  IMAD R31, R42.reuse, UR7, R31 ;  /* 0x000000072a1f7c24 */ /* 0x040fe4000f8e021f */
[----:B------:R-:W-:-:S04]  /*10f60*/  IMAD.WIDE.U32 R32, R42, UR6, R32 ;  /* 0x000000062a207c25 */ /* 0x000fc8000f8e0020 */
[----:B------:R-:W-:Y:S02]  /*10f70*/  IMAD R42, R16, UR12, RZ ;  /* 0x0000000c102a7c24 */ /* 0x000fe4000f8e02ff */
[----:B------:R-:W-:Y:S02]  /*10f80*/  IMAD R48, R48, R24, RZ ;  /* 0x0000001830307224 */ /* 0x000fe400078e02ff */
[----:B------:R-:W-:Y:S02]  /*10f90*/  IMAD R17, R45, UR7, R30 ;  /* 0x000000072d117c24 */ /* 0x000fe4000f8e021e */
[----:B------:R-:W-:Y:S02]  /*10fa0*/  IMAD R40, R46, UR7, R40 ;  /* 0x000000072e287c24 */ /* 0x000fe4000f8e0228 */
[----:B------:R-:W-:Y:S02]  /*10fb0*/  IMAD R30, R12, UR6, RZ ;  /* 0x000000060c1e7c24 */ /* 0x000fe4000f8e02ff */
[----:B------:R-:W-:-:S02]  /*10fc0*/  IMAD R12, R44, UR7, R27 ;  /* 0x000000072c0c7c24 */ /* 0x000fc4000f8e021b */
[----:B------:R-:W-:Y:S01]  /*10fd0*/  IMAD R46, R10, UR6, RZ ;  /* 0x000000060a2e7c24 */ /* 0x000fe2000f8e02ff */
[----:B------:R-:W-:Y:S01]  /*10fe0*/  IADD3 R10, P3, PT, R14, R20, RZ ;  /* 0x000000140e0a7210 */ /* 0x000fe20007f7e0ff */
[----:B0-----:R-:W-:-:S03]  /*10ff0*/  IMAD.WIDE.U32 R28, R15, UR12, R28 ;  /* 0x0000000c0f1c7c25 */ /* 0x001fc6000f8e001c */
[----:B------:R-:W-:Y:S01]  /*11000*/  IADD3.X R40, PT, PT, R21, R40, RZ, P3, !PT ;  /* 0x0000002815287210 */ /* 0x000fe20001ffe4ff */
[----:B------:R-:W-:Y:S01]  /*11010*/  IMAD R27, R15, UR13, R42 ;  /* 0x0000000d0f1b7c24 */ /* 0x000fe2000f8e022a */
[----:B------:R-:W-:Y:S01]  /*11020*/  IADD3 R21, P3, PT, R18, -R28, RZ ;  /* 0x8000001c12157210 */ /* 0x000fe20007f7e0ff */
[C---:B------:R-:W-:Y:S01]  /*11030*/  IMAD R48, R36.reuse, R25, R48 ;  /* 0x0000001924307224 */ /* 0x040fe200078e0230 */
[----:B------:R-:W0:Y:S01]  /*11040*/  LDCU.64 UR12, c[0x0][0x5f0] ;  /* 0x0000be00ff0c77ac */ /* 0x000e220008000a00 */
[----:B------:R-:W-:-:S04]  /*11050*/  IMAD.WIDE.U32 R36, R36, R24, RZ ;  /* 0x0000001824247225 */ /* 0x000fc800078e00ff */
[----:B------:R-:W-:-:S04]  /*11060*/  IMAD.WIDE.U32 R34, R45, UR6, R34 ;  /* 0x000000062d227c25 */ /* 0x000fc8000f8e0022 */
[----:B------:R-:W-:-:S04]  /*11070*/  IMAD.WIDE.U32 R44, R44, UR6, R50 ;  /* 0x000000062c2c7c25 */ /* 0x000fc8000f8e0032 */
[----:B------:R-:W-:Y:S01]  /*11080*/  IMAD.IADD R29, R29, 0x1, R27 ;  /* 0x000000011d1d7824 */ /* 0x000fe200078e021b */
[C---:B------:R-:W-:Y:S01]  /*11090*/  IADD3 R20, P5, PT, R14.reuse, R44, RZ ;  /* 0x0000002c0e147210 */ /* 0x040fe20007fbe0ff */
[----:B------:R-:W-:Y:S01]  /*110a0*/  IMAD.IADD R37, R37, 0x1, R48 ;  /* 0x0000000125257824 */ /* 0x000fe200078e0230 */
[----:B------:R-:W-:Y:S01]  /*110b0*/  IADD3.X R27, PT, PT, R13, UR7, RZ, P2, !PT ;  /* 0x000000070d1b7c10 */ /* 0x000fe200097fe4ff */
[----:B------:R-:W-:Y:S01]  /*110c0*/  IMAD.WIDE.U32 R52, R43, UR6, R52 ;  /* 0x000000062b347c25 */ /* 0x000fe2000f8e0034 */
[----:B------:R-:W-:Y:S02]  /*110d0*/  IADD3.X R13, PT, PT, R19, ~R29, RZ, P3, !PT ;  /* 0x8000001d130d7210 */ /* 0x000fe40001ffe4ff */
[----:B------:R-:W-:Y:S01]  /*110e0*/  IADD3.X R44, PT, PT, R45, R12, RZ, P5, !PT ;  /* 0x0000000c2d2c7210 */ /* 0x000fe20002ffe4ff */
[C---:B------:R-:W-:Y:S01]  /*110f0*/  IMAD R41, R11.reuse, UR7, R46 ;  /* 0x000000070b297c24 */ /* 0x040fe2000f8e022e */
[C---:B------:R-:W-:Y:S01]  /*11100*/  IADD3 R12, P2, PT, R14.reuse, R52, RZ ;  /* 0x000000340e0c7210 */ /* 0x040fe20007f5e0ff */
[----:B------:R-:W-:Y:S01]  /*11110*/  IMAD.WIDE.U32 R36, R11, UR6, R36 ;  /* 0x000000060b247c25 */ /* 0x000fe2000f8e0024 */
[----:B------:R-:W-:Y:S01]  /*11120*/  IADD3 R11, P4, PT, R14, R34, RZ ;  /* 0x000000220e0b7210 */ /* 0x000fe20007f9e0ff */
[----:B------:R-:W-:Y:S01]  /*11130*/  USHF.L.U64.HI UR6, UR6, 0x3, UR7 ;  /* 0x0000000306067899 */ /* 0x000fe20008010207 */
[----:B------:R-:W-:Y:S01]  /*11140*/  LOP3.LUT R45, R5, 0xfffffff8, RZ, 0xc0, !PT ;  /* 0xfffffff8052d7812 */ /* 0x000fe200078ec0ff */
[----:B------:R-:W-:-:S02]  /*11150*/  IMAD R30, R43, UR7, R30 ;  /* 0x000000072b1e7c24 */ /* 0x000fc4000f8e021e */
[----:B------:R-:W-:Y:S01]  /*11160*/  IMAD R28, R13, R24, RZ ;  /* 0x000000180d1c7224 */ /* 0x000fe200078e02ff */
[----:B------:R-:W-:Y:S01]  /*11170*/  IADD3 R13, P3, PT, R14, R32, RZ ;  /* 0x000000200e0d7210 */ /* 0x000fe20007f7e0ff */
[----:B------:R-:W-:Y:S01]  /*11180*/  IMAD.WIDE.U32 R26, R21, R24, R26 ;  /* 0x00000018151a7225 */ /* 0x000fe200078e001a */
[----:B------:R-:W-:-:S03]  /*11190*/  IADD3.X R39, PT, PT, ~R39, UR6, RZ, P1, !PT ;  /* 0x0000000627277c10 */ /* 0x000fc60008ffe5ff */
[----:B------:R-:W-:Y:S01]  /*111a0*/  IMAD.X R17, R35, 0x1, R17, P4 ;  /* 0x0000000123117824 */ /* 0x000fe200020e0611 */
[C---:B------:R-:W-:Y:S01]  /*111b0*/  IADD3 R34, P4, PT, R14.reuse, R36, RZ ;  /* 0x000000240e227210 */ /* 0x040fe20007f9e0ff */
[----:B------:R-:W-:Y:S01]  /*111c0*/  IMAD.X R52, R53, 0x1, R30, P2 ;  /* 0x0000000135347824 */ /* 0x000fe200010e061e */
[----:B------:R-:W-:Y:S01]  /*111d0*/  IADD3.X R35, PT, PT, R33, R31, RZ, P3, !PT ;  /* 0x0000001f21237210 */ /* 0x000fe20001ffe4ff */
[----:B------:R-:W-:Y:S01]  /*111e0*/  IMAD R43, R21, R25, R28 ;  /* 0x00000019152b7224 */ /* 0x000fe200078e021c */
[----:B------:R-:W-:Y:S01]  /*111f0*/  IADD3 R21, P2, PT, R14, R26, RZ ;  /* 0x0000001a0e157210 */ /* 0x000fe20007f5e0ff */
[----:B------:R-:W-:Y:S01]  /*11200*/  IMAD.X R41, R37, 0x1, R41, P4 ;  /* 0x0000000125297824 */ /* 0x000fe200020e0629 */
[----:B0-----:R-:W-:Y:S01]  /*11210*/  MOV R36, UR13 ;  /* 0x0000000d00247c02 */ /* 0x001fe20008000f00 */
[----:B------:R-:W-:Y:S01]  /*11220*/  IMAD.U32 R37, RZ, RZ, UR12 ;  /* 0x0000000cff257e24 */ /* 0x000fe2000f8e00ff */
[----:B------:R-:W-:-:S09]  /*11230*/  IADD3.X R43, PT, PT, R27, R43, RZ, P2, !PT ;  /* 0x0000002b1b2b7210 */ /* 0x000fd200017fe4ff */
.L_x_436:
[----:B------:R-:W-:-:S05]  /*11240*/  IADD3 R30, P1, PT, R37, R7, RZ ;  /* 0x00000007251e7210 */ /* 0x000fca0007f3e0ff */
[----:B------:R-:W-:Y:S01]  /*11250*/  IMAD.X R31, R36, 0x1, R9, P1 ;  /* 0x00000001241f7824 */ /* 0x000fe200008e0609 */
[----:B------:R-:W-:-:S04]  /*11260*/  IADD3 R32, P1, PT, R37, R21, RZ ;  /* 0x0000001525207210 */ /* 0x000fc80007f3e0ff */
[----:B------:R0:W2:Y:S01]  /*11270*/  LDG.E.S8 R42, desc[UR8][R30.64] ;  /* 0x000000081e2a7981 */ /* 0x0000a2000c1e1300 */
[----:B------:R-:W-:Y:S02]  /*11280*/  IADD3.X R33, PT, PT, R36, R43, RZ, P1, !PT ;  /* 0x0000002b24217210 */ /* 0x000fe40000ffe4ff */
[----:B------:R-:W-:-:S03]  /*11290*/  IADD3 R24, P1, PT, R37, R10, RZ ;  /* 0x0000000a25187210 */ /* 0x000fc60007f3e0ff */
[----:B------:R1:W3:Y:S02]  /*112a0*/  LDG.E.S8 R46, desc[UR8][R32.64] ;  /* 0x00000008202e7981 */ /* 0x0002e4000c1e1300 */
[----:B------:R-:W-:Y:S01]  /*112b0*/  IMAD.X R25, R36, 0x1, R40, P1 ;  /* 0x0000000124197824 */ /* 0x000fe200008e0628 */
[----:B------:R-:W-:-:S04]  /*112c0*/  IADD3 R26, P1, PT, R37, R11, RZ ;  /* 0x0000000b251a7210 */ /* 0x000fc80007f3e0ff */
[----:B------:R4:W3:Y:S01]  /*112d0*/  LDG.E.S8 R47, desc[UR8][R24.64] ;  /* 0x00000008182f7981 */ /* 0x0008e2000c1e1300 */
[----:B------:R-:W-:Y:S02]  /*112e0*/  IADD3.X R27, PT, PT, R36, R17, RZ, P1, !PT ;  /* 0x00000011241b7210 */ /* 0x000fe40000ffe4ff */
[----:B------:R-:W-:-:S03]  /*112f0*/  IADD3 R28, P1, PT, R37, R20, RZ ;  /* 0x00000014251c7210 */ /* 0x000fc60007f3e0ff */
[----:B------:R-:W3:Y:S02]  /*11300*/  LDG.E.S8 R26, desc[UR8][R26.64] ;  /* 0x000000081a1a7981 */ /* 0x000ee4000c1e1300 */
[----:B------:R-:W-:Y:S01]  /*11310*/  IMAD.X R29, R36, 0x1, R44, P1 ;  /* 0x00000001241d7824 */ /* 0x000fe200008e062c */
[----:B0-----:R-:W-:-:S04]  /*11320*/  IADD3 R30, P1, PT, R37, R12, RZ ;  /* 0x0000000c251e7210 */ /* 0x001fc80007f3e0ff */
[----:B------:R-:W3:Y:S01]  /*11330*/  LDG.E.S8 R28, desc[UR8][R28.64] ;  /* 0x000000081c1c7981 */ /* 0x000ee2000c1e1300 */
[----:B------:R-:W-:Y:S02]  /*11340*/  IADD3.X R31, PT, PT, R36, R52, RZ, P1, !PT ;  /* 0x00000034241f7210 */ /* 0x000fe40000ffe4ff */
[----:B-1----:R-:W-:-:S03]  /*11350*/  IADD3 R32, P1, PT, R37, R13, RZ ;  /* 0x0000000d25207210 */ /* 0x002fc60007f3e0ff */
[----:B------:R-:W3:Y:S02]  /*11360*/  LDG.E.S8 R30, desc[UR8][R30.64] ;  /* 0x000000081e1e7981 */ /* 0x000ee4000c1e1300 */
[----:B------:R-:W-:Y:S01]  /*11370*/  IMAD.X R33, R36, 0x1, R35, P1 ;  /* 0x0000000124217824 */ /* 0x000fe200008e0623 */
[----:B----4-:R-:W-:-:S04]  /*11380*/  IADD3 R24, P1, PT, R37, R34, RZ ;  /* 0x0000002225187210 */ /* 0x010fc80007f3e0ff */
[----:B------:R-:W4:Y:S01]  /*11390*/  LDG.E.S8 R32, desc[UR8][R32.64] ;  /* 0x0000000820207981 */ /* 0x000f22000c1e1300 */
[----:B------:R-:W-:-:S05]  /*113a0*/  IADD3.X R25, PT, PT, R36, R41, RZ, P1, !PT ;  /* 0x0000002924197210 */ /* 0x000fca0000ffe4ff */
[----:B------:R-:W4:Y:S01]  /*113b0*/  LDG.E.S8 R24, desc[UR8][R24.64] ;  /* 0x0000000818187981 */ /* 0x000f22000c1e1300 */
[----:B-----5:R-:W-:Y:S02]  /*113c0*/  LOP3.LUT R3, R3, 0xffff, RZ, 0xc0, !PT ;  /* 0x0000ffff03037812 */ /* 0x020fe400078ec0ff */
[----:B------:R-:W-:Y:S02]  /*113d0*/  IADD3 R45, P2, PT, R45, -0x8, RZ ;  /* 0xfffffff82d2d7810 */ /* 0x000fe40007f5e0ff */
[----:B------:R-:W-:Y:S02]  /*113e0*/  PRMT R3, R3, 0x8880, RZ ;  /* 0x0000888003037816 */ /* 0x000fe400000000ff */
        /* <DEDUP_REMOVED lines=10> */
[----:B------:R-:W-:-:S03]  /*11490*/  IMAD.MOV R42, RZ, RZ, -R47 ;  /* 0x000000ffff2a7224 */ /* 0x000fc600078e0a2f */
[----:B------:R-:W-:Y:S02]  /*114a0*/  SEL R3, RZ, 0x1, !P1 ;  /* 0x00000001ff037807 */ /* 0x000fe40004800000 */
[----:B------:R-:W-:Y:S02]  /*114b0*/  IADD3 R26, PT, PT, -R26, RZ, RZ ;  /* 0x000000ff1a1a7210 */ /* 0x000fe40007ffe1ff */
[----:B------:R-:W-:-:S04]  /*114c0*/  ISETP.NE.AND P1, PT, R3, R42, PT ;  /* 0x0000002a0300720c */ /* 0x000fc80003f25270 */
[----:B------:R-:W-:Y:S01]  /*114d0*/  SEL R3, RZ, 0x1, !P1 ;  /* 0x00000001ff037807 */ /* 0x000fe20004800000 */
[----:B------:R-:W-:-:S03]  /*114e0*/  IMAD.MOV R28, RZ, RZ, -R28 ;  /* 0x000000ffff1c7224 */ /* 0x000fc600078e0a1c */
[----:B------:R-:W-:Y:S02]  /*114f0*/  ISETP.NE.AND P1, PT, R3, R26, PT ;  /* 0x0000001a0300720c */ /* 0x000fe40003f25270 */
[----:B------:R-:W-:Y:S02]  /*11500*/  IADD3 R30, PT, PT, -R30, RZ, RZ ;  /* 0x000000ff1e1e7210 */ /* 0x000fe40007ffe1ff */
[----:B------:R-:W-:-:S04]  /*11510*/  SEL R3, RZ, 0x1, !P1 ;  /* 0x00000001ff037807 */ /* 0x000fc80004800000 */
[----:B------:R-:W-:Y:S01]  /*11520*/  ISETP.NE.AND P1, PT, R3, R28, PT ;  /* 0x0000001c0300720c */ /* 0x000fe20003f25270 */
[----:B----4-:R-:W-:-:S03]  /*11530*/  IMAD.MOV R32, RZ, RZ, -R32 ;  /* 0x000000ffff207224 */ /* 0x010fc600078e0a20 */
[----:B------:R-:W-:Y:S02]  /*11540*/  SEL R3, RZ, 0x1, !P1 ;  /* 0x00000001ff037807 */ /* 0x000fe40004800000 */
[----:B------:R-:W-:Y:S02]  /*11550*/  IADD3 R24, PT, PT, -R24, RZ, RZ ;  /* 0x000000ff18187210 */ /* 0x000fe40007ffe1ff */
[----:B------:R-:W-:-:S04]  /*11560*/  ISETP.NE.AND P1, PT, R3, R30, PT ;  /* 0x0000001e0300720c */ /* 0x000fc80003f25270 */
[----:B------:R-:W-:-:S04]  /*11570*/  SEL R3, RZ, 0x1, !P1 ;  /* 0x00000001ff037807 */ /* 0x000fc80004800000 */
[----:B------:R-:W-:-:S04]  /*11580*/  ISETP.NE.AND P1, PT, R3, R32, PT ;  /* 0x000000200300720c */ /* 0x000fc80003f25270 */
[----:B------:R-:W-:Y:S02]  /*11590*/  SEL R3, RZ, 0x1, !P1 ;  /* 0x00000001ff037807 */ /* 0x000fe40004800000 */
[----:B------:R-:W-:Y:S02]  /*115a0*/  ISETP.NE.U32.AND P1, PT, R45, RZ, PT ;  /* 0x000000ff2d00720c */ /* 0x000fe40003f25070 */
[----:B------:R-:W-:Y:S02]  /*115b0*/  ISETP.NE.AND P2, PT, R3, R24, PT ;  /* 0x000000180300720c */ /* 0x000fe40003f45270 */
[----:B------:R-:W-:Y:S02]  /*115c0*/  ISETP.NE.AND.EX P1, PT, R38, RZ, PT, P1 ;  /* 0x000000ff2600720c */ /* 0x000fe40003f25310 */
[----:B------:R-:W-:-:S11]  /*115d0*/  SEL R3, RZ, 0x1, !P2 ;  /* 0x00000001ff037807 */ /* 0x000fd60005000000 */
[----:B------:R-:W-:Y:S05]  /*115e0*/  @P1 BRA `(.L_x_436) ;  /* 0xfffffffc00141947 */ /* 0x000fea000383ffff */
.L_x_435:
[----:B------:R-:W-:Y:S05]  /*115f0*/  BSYNC.RECONVERGENT B2 ;  /* 0x0000000000027941 */ /* 0x000fea0003800200 */
.L_x_434:
        /* <DEDUP_REMOVED lines=12> */
[----:B------:R-:W-:Y:S01]  /*116c0*/  IMAD.MOV.U32 R7, RZ, RZ, RZ ;  /* 0x000000ffff077224 */ /* 0x000fe200078e00ff */
[----:B------:R-:W2:Y:S01]  /*116d0*/  LDCU.64 UR12, c[0x0][0x618] ;  /* 0x0000c300ff0c77ac */ /* 0x000ea20008000a00 */
[----:B------:R-:W-:Y:S02]  /*116e0*/  MOV R6, R14 ;  /* 0x0000000e00067202 */ /* 0x000fe40000000f00 */
[----:B------:R-:W-:Y:S01]  /*116f0*/  IMAD.X R8, RZ, RZ, ~R16, P1 ;  /* 0x000000ffff087224 */ /* 0x000fe200008e0e10 */
[----:B------:R-:W3:Y:S01]  /*11700*/  LDCU.64 UR14, c[0x0][0x620] ;  /* 0x0000c400ff0e77ac */ /* 0x000ee20008000a00 */
[----:B------:R-:W4:Y:S02]  /*11710*/  LDCU.64 UR16, c[0x0][0x5f0] ;  /* 0x0000be00ff1077ac */ /* 0x000f240008000a00 */
[----:B0-----:R-:W-:-:S02]  /*11720*/  IMAD R8, R8, UR6, RZ ;  /* 0x0000000608087c24 */ /* 0x001fc4000f8e02ff */
[C---:B------:R-:W-:Y:S02]  /*11730*/  IMAD R20, R16.reuse, UR6, RZ ;  /* 0x0000000610147c24 */ /* 0x040fe4000f8e02ff */
[----:B--2---:R-:W-:Y:S02]  /*11740*/  IMAD R12, R16, UR12, RZ ;  /* 0x0000000c100c7c24 */ /* 0x004fe4000f8e02ff */
[C---:B------:R-:W-:Y:S02]  /*11750*/  IMAD R13, R9.reuse, UR7, R8 ;  /* 0x00000007090d7c24 */ /* 0x040fe4000f8e0208 */
[----:B------:R-:W-:-:S04]  /*11760*/  IMAD.WIDE.U32 R8, R9, UR6, R18 ;  /* 0x0000000609087c25 */ /* 0x000fc8000f8e0012 */
[----:B------:R-:W-:Y:S01]  /*11770*/  IMAD.WIDE.U32 R6, R15, UR12, R6 ;  /* 0x0000000c0f067c25 */ /* 0x000fe2000f8e0006 */
[----:B------:R-:W-:-:S03]  /*11780*/  IADD3 R9, PT, PT, R9, R13, RZ ;  /* 0x0000000d09097210 */ /* 0x000fc60007ffe0ff */
[----:B-1----:R-:W-:-:S04]  /*11790*/  IMAD.WIDE.U32 R10, R15, UR6, R10 ;  /* 0x000000060f0a7c25 */ /* 0x002fc8000f8e000a */
[C---:B------:R-:W-:Y:S01]  /*117a0*/  IMAD R17, R15.reuse, UR13, R12 ;  /* 0x0000000d0f117c24 */ /* 0x040fe2000f8e020c */
[----:B------:R-:W-:Y:S01]  /*117b0*/  IADD3 R29, P3, PT, R18, -R10, RZ ;  /* 0x8000000a121d7210 */ /* 0x000fe20007f7e0ff */
[----:B------:R-:W-:Y:S01]  /*117c0*/  IMAD R21, R15, UR7, R20 ;  /* 0x000000070f157c24 */ /* 0x000fe2000f8e0214 */
[----:B------:R-:W-:Y:S01]  /*117d0*/  IADD3 R25, P2, PT, R10, UR6, RZ ;  /* 0x000000060a197c10 */ /* 0x000fe2000ff5e0ff */
[----:B------:R-:W-:Y:S01]  /*117e0*/  IMAD.IADD R13, R17, 0x1, R7 ;  /* 0x00000001110d7824 */ /* 0x000fe200078e0207 */
[----:B------:R-:W-:Y:S01]  /*117f0*/  IADD3 R10, P1, PT, R6, UR12, RZ ;  /* 0x0000000c060a7c10 */ /* 0x000fe2000ff3e0ff */
[----:B------:R-:W-:Y:S01]  /*11800*/  IMAD.MOV.U32 R12, RZ, RZ, R6 ;  /* 0x000000ffff0c7224 */ /* 0x000fe200078e0006 */
[----:B------:R-:W-:Y:S01]  /*11810*/  IADD3 R27, PT, PT, R11, R21, RZ ;  /* 0x000000150b1b7210 */ /* 0x000fe20007ffe0ff */
[----:B---3--:R-:W-:Y:S01]  /*11820*/  IMAD R9, R9, UR14, RZ ;  /* 0x0000000e09097c24 */ /* 0x008fe2000f8e02ff */
[----:B------:R-:W-:Y:S01]  /*11830*/  IADD3.X R11, PT, PT, R13, UR13, RZ, P1, !PT ;  /* 0x0000000d0d0b7c10 */ /* 0x000fe20008ffe4ff */
[----:B------:R-:W-:Y:S01]  /*11840*/  IMAD.WIDE.U32 R6, R8, UR14, R12 ;  /* 0x0000000e08067c25 */ /* 0x000fe2000f8e000c */
[----:B------:R-:W-:-:S02]  /*11850*/  IADD3.X R12, PT, PT, R19, ~R27, RZ, P3, !PT ;  /* 0x8000001b130c7210 */ /* 0x000fc40001ffe4ff */
[----:B------:R-:W-:Y:S01]  /*11860*/  IADD3 R21, P3, PT, R18, -R25, RZ ;  /* 0x8000001912157210 */ /* 0x000fe20007f7e0ff */
[----:B------:R-:W-:Y:S01]  /*11870*/  IMAD R9, R8, UR15, R9 ;  /* 0x0000000f08097c24 */ /* 0x000fe2000f8e0209 */
[----:B----4-:R-:W-:Y:S01]  /*11880*/  IADD3 R8, P1, PT, R6, UR16, RZ ;  /* 0x0000001006087c10 */ /* 0x010fe2000ff3e0ff */
[----:B------:R-:W-:Y:S01]  /*11890*/  IMAD R6, R12, UR14, RZ ;  /* 0x0000000e0c067c24 */ /* 0x000fe2000f8e02ff */
[----:B------:R-:W-:Y:S01]  /*118a0*/  IADD3.X R27, PT, PT, R27, UR7, RZ, P2, !PT ;  /* 0x000000071b1b7c10 */ /* 0x000fe200097fe4ff */
        /* <DEDUP_REMOVED lines=17> */
[----:B------:R-:W-:Y:S01]  /*119c0*/  IADD3 R6, P1, PT, R12, UR16, RZ ;  /* 0x000000100c067c10 */ /* 0x000fe2000ff3e0ff */
[----:B------:R-:W-:Y:S02]  /*119d0*/  IMAD R26, R26, UR14, RZ ;  /* 0x0000000e1a1a7c24 */ /* 0x000fe4000f8e02ff */
[----:B0-----:R-:W-:Y:S01]  /*119e0*/  IMAD.WIDE.U32 R8, R25, UR14, R20 ;  /* 0x0000000e19087c25 */ /* 0x001fe2000f8e0014 */
        /* <DEDUP_REMOVED lines=22> */
.L_x_440:
[----:B------:R-:W-:Y:S05]  /*11b50*/  BSYNC.RECONVERGENT B3 ;  /* 0x0000000000037941 */ /* 0x000fea0003800200 */
.L_x_439:
        /* <DEDUP_REMOVED lines=16> */
[----:B------:R-:W4:Y:S01]  /*11c60*/  LDCU.64 UR16, c[0x0][0x5f0] ;  /* 0x0000be00ff1077ac */ /* 0x000f220008000a00 */
[----:B0-----:R-:W-:-:S02]  /*11c70*/  IMAD R20, R16, UR12, RZ ;  /* 0x0000000c10147c24 */ /* 0x001fc4000f8e02ff */
[----:B--2---:R-:W-:Y:S02]  /*11c80*/  IMAD R12, R8, UR6, RZ ;  /* 0x00000006080c7c24 */ /* 0x004fe4000f8e02ff */
[----:B------:R-:W-:Y:S02]  /*11c90*/  IMAD R24, R16, UR6, RZ ;  /* 0x0000000610187c24 */ /* 0x000fe4000f8e02ff */
[----:B------:R-:W-:-:S04]  /*11ca0*/  IMAD.WIDE.U32 R8, R15, UR12, R6 ;  /* 0x0000000c0f087c25 */ /* 0x000fc8000f8e0006 */
[----:B------:R-:W-:Y:S02]  /*11cb0*/  IMAD R17, R15, UR13, R20 ;  /* 0x0000000d0f117c24 */ /* 0x000fe4000f8e0214 */
[C---:B------:R-:W-:Y:S01]  /*11cc0*/  IMAD R13, R5.reuse, UR7, R12 ;  /* 0x00000007050d7c24 */ /* 0x040fe2000f8e020c */
[----:B------:R-:W-:Y:S01]  /*11cd0*/  IADD3 R12, P2, PT, R8, UR12, RZ ;  /* 0x0000000c080c7c10 */ /* 0x000fe2000ff5e0ff */
        /* <DEDUP_REMOVED lines=31> */
.L_x_442:
[----:B------:R-:W-:Y:S05]  /*11ed0*/  BSYNC.RECONVERGENT B3 ;  /* 0x0000000000037941 */ /* 0x000fea0003800200 */
.L_x_441:
[----:B------:R-:W-:Y:S05]  /*11ee0*/  @P0 BRA `(.L_x_438) ;  /* 0x00000000006c0947 */ /* 0x000fea0003800000 */
[----:B------:R-:W0:Y:S01]  /*11ef0*/  LDCU.64 UR12, c[0x0][0x618] ;  /* 0x0000c300ff0c77ac */ /* 0x000e220008000a00 */
[----:B------:R-:W-:Y:S01]  /*11f00*/  IADD3 R8, P0, PT, RZ, -R15, RZ ;  /* 0x8000000fff087210 */ /* 0x000fe20007f1e0ff */
[----:B------:R-:W-:Y:S01]  /*11f10*/  IMAD.MOV.U32 R7, RZ, RZ, RZ ;  /* 0x000000ffff077224 */ /* 0x000fe200078e00ff */
[----:B------:R-:W-:Y:S01]  /*11f20*/  MOV R6, R14 ;  /* 0x0000000e00067202 */ /* 0x000fe20000000f00 */
[----:B------:R-:W1:Y:S02]  /*11f30*/  LDCU.64 UR6, c[0x0][0x608] ;  /* 0x0000c100ff0677ac */ /* 0x000e640008000a00 */
[----:B------:R-:W-:Y:S01]  /*11f40*/  IMAD.X R5, RZ, RZ, ~R16, P0 ;  /* 0x000000ffff057224 */ /* 0x000fe200000e0e10 */
[----:B------:R-:W2:Y:S01]  /*11f50*/  LDCU.64 UR14, c[0x0][0x620] ;  /* 0x0000c400ff0e77ac */ /* 0x000ea20008000a00 */
[----:B------:R-:W3:Y:S01]  /*11f60*/  LDCU.64 UR16, c[0x0][0x5f0] ;  /* 0x0000be00ff1077ac */ /* 0x000ee20008000a00 */
[----:B0-----:R-:W-:Y:S02]  /*11f70*/  IMAD R16, R16, UR12, RZ ;  /* 0x0000000c10107c24 */ /* 0x001fe4000f8e02ff */
[----:B------:R-:W-:-:S04]  /*11f80*/  IMAD.WIDE.U32 R6, R15, UR12, R6 ;  /* 0x0000000c0f067c25 */ /* 0x000fc8000f8e0006 */
[----:B-1----:R-:W-:Y:S02]  /*11f90*/  IMAD R5, R5, UR6, RZ ;  /* 0x0000000605057c24 */ /* 0x002fe4000f8e02ff */
[----:B------:R-:W-:Y:S02]  /*11fa0*/  IMAD R15, R15, UR13, R16 ;  /* 0x0000000d0f0f7c24 */ /* 0x000fe4000f8e0210 */
[----:B------:R-:W-:-:S03]  /*11fb0*/  IMAD.WIDE.U32 R18, R8, UR6, R18 ;  /* 0x0000000608127c25 */ /* 0x000fc6000f8e0012 */
[----:B------:R-:W-:Y:S01]  /*11fc0*/  IADD3 R7, PT, PT, R7, R15, RZ ;  /* 0x0000000f07077210 */ /* 0x000fe20007ffe0ff */
[----:B------:R-:W-:-:S04]  /*11fd0*/  IMAD R5, R8, UR7, R5 ;  /* 0x0000000708057c24 */ /* 0x000fc8000f8e0205 */
[----:B------:R-:W-:Y:S02]  /*11fe0*/  IMAD.IADD R5, R19, 0x1, R5 ;  /* 0x0000000113057824 */ /* 0x000fe400078e0205 */
[----:B--2---:R-:W-:-:S04]  /*11ff0*/  IMAD.WIDE.U32 R6, R18, UR14, R6 ;  /* 0x0000000e12067c25 */ /* 0x004fc8000f8e0006 */
[----:B------:R-:W-:Y:S01]  /*12000*/  IMAD R5, R5, UR14, RZ ;  /* 0x0000000e05057c24 */ /* 0x000fe2000f8e02ff */
[----:B---3--:R-:W-:-:S03]  /*12010*/  IADD3 R6, P0, PT, R6, UR16, RZ ;  /* 0x0000001006067c10 */ /* 0x008fc6000ff1e0ff */
[----:B------:R-:W-:-:S05]  /*12020*/  IMAD R5, R18, UR15, R5 ;  /* 0x0000000f12057c24 */ /* 0x000fca000f8e0205 */
[----:B------:R-:W-:-:S05]  /*12030*/  IADD3.X R7, PT, PT, R7, UR17, R5, P0, !PT ;  /* 0x0000001107077c10 */ /* 0x000fca00087fe405 */
[----:B------:R-:W2:Y:S01]  /*12040*/  LDG.E.S8 R6, desc[UR8][R6.64] ;  /* 0x0000000806067981 */ /* 0x000ea2000c1e1300 */
[----:B-----5:R-:W-:-:S04]  /*12050*/  LOP3.LUT R3, R3, 0xffff, RZ, 0xc0, !PT ;  /* 0x0000ffff03037812 */ /* 0x020fc800078ec0ff */
[----:B------:R-:W-:Y:S02]  /*12060*/  PRMT R8, R3, 0x8880, RZ ;  /* 0x0000888003087816 */ /* 0x000fe400000000ff */
[----:B--2---:R-:W-:-:S04]  /*12070*/  IADD3 R3, PT, PT, -R6, RZ, RZ ;  /* 0x000000ff06037210 */ /* 0x004fc80007ffe1ff */
[----:B------:R-:W-:-:S04]  /*12080*/  ISETP.NE.AND P0, PT, R8, R3, PT ;  /* 0x000000030800720c */ /* 0x000fc80003f05270 */
[----:B------:R-:W-:-:S09]  /*12090*/  SEL R3, RZ, 0x1, !P0 ;  /* 0x00000001ff037807 */ /* 0x000fd20004000000 */
.L_x_438:
[----:B------:R-:W-:Y:S05]  /*120a0*/  BSYNC.RECONVERGENT B2 ;  /* 0x0000000000027941 */ /* 0x000fea0003800200 */
.L_x_437:
[----:B-----5:R0:W-:Y:S02]  /*120b0*/  STG.E.U8 desc[UR8][R22.64], R3 ;  /* 0x0000000316007986 */ /* 0x0201e4000c101108 */
.L_x_433:
[----:B------:R-:W-:Y:S05]  /*120c0*/  BSYNC.RECONVERGENT B1 ;  /* 0x0000000000017941 */ /* 0x000fea0003800200 */
.L_x_432:
[----:B------:R-:W-:-:S07]  /*120d0*/  VIADD R4, R4, 0x80 ;  /* 0x0000008004047836 */ /* 0x000fce0000000000 */
.L_x_424:
[----:B------:R-:W-:Y:S05]  /*120e0*/  BSYNC.RECONVERGENT B0 ;  /* 0x0000000000007941 */ /* 0x000fea0003800200 */
.L_x_423:
[----:B------:R-:W1:Y:S01]  /*120f0*/  LDCU UR6, c[0x0][0x380] ;  /* 0x00007000ff0677ac */ /* 0x000e620008000800 */
[----:B------:R-:W-:Y:S01]  /*12100*/  BSSY.RECONVERGENT B0, `(.L_x_443) ;  /* 0x0000349000007945 */ /* 0x000fe20003800200 */
[----:B-1----:R-:W-:-:S13]  /*12110*/  ISETP.GE.AND P0, PT, R4, UR6, PT ;  /* 0x0000000604007c0c */ /* 0x002fda000bf06270 */
[----:B------:R-:W-:Y:S05]  /*12120*/  @P0 BRA `(.L_x_444) ;  /* 0x0000003400180947 */ /* 0x000fea0003800000 */
[----:B------:R-:W1:Y:S01]  /*12130*/  LDCU.64 UR6, c[0x0][0x390] ;  /* 0x00007200ff0677ac */ /* 0x000e620008000a00 */
[----:B------:R-:W-:Y:S02]  /*12140*/  HFMA2 R6, -RZ, RZ, 0, 0 ;  /* 0x00000000ff067431 */ /* 0x000fe400000001ff */
[----:B------:R-:W-:Y:S01]  /*12150*/  IMAD.MOV.U32 R7, RZ, RZ, R4 ;  /* 0x000000ffff077224 */ /* 0x000fe200078e0004 */
[----:B------:R-:W-:Y:S01]  /*12160*/  ISETP.NE.AND P0, PT, R2, RZ, PT ;  /* 0x000000ff0200720c */ /* 0x000fe20003f05270 */
[----:B------:R-:W2:Y:S01]  /*12170*/  LDCU UR12, c[0x0][0x38c] ;  /* 0x00007180ff0c77ac */ /* 0x000ea20008000800 */
[----:B------:R-:W3:Y:S01]  /*12180*/  LDCU.64 UR14, c[0x0][0x4b8] ;  /* 0x00009700ff0e77ac */ /* 0x000ee20008000a00 */
[----:B-1----:R-:W-:Y:S01]  /*12190*/  IMAD.HI.U32 R6, R4, UR6, R6 ;  /* 0x0000000604067c27 */ /* 0x002fe2000f8e0006 */
[----:B------:R-:W1:Y:S04]  /*121a0*/  LDCU UR6, c[0x0][0x4c0] ;  /* 0x00009800ff0677ac */ /* 0x000e680008000800 */
[----:B------:R-:W-:-:S04]  /*121b0*/  SHF.R.U32.HI R7, RZ, UR7, R6 ;  /* 0x00000007ff077c19 */ /* 0x000fc80008011606 */
[----:B0-----:R-:W-:-:S05]  /*121c0*/  IADD3 R3, PT, PT, -R7, RZ, RZ ;  /* 0x000000ff07037210 */ /* 0x001fca0007ffe1ff */
[----:B--2---:R-:W-:-:S04]  /*121d0*/  IMAD R3, R3, UR12, R4 ;  /* 0x0000000c03037c24 */ /* 0x004fc8000f8e0204 */
[C---:B---3--:R-:W-:Y:S02]  /*121e0*/  IMAD R13, R3.reuse, UR14, RZ ;  /* 0x0000000e030d7c24 */ /* 0x048fe4000f8e02ff */
        /* <DEDUP_REMOVED lines=323> */
[----:B------:R-:W-:-:S07]  /*13620*/  IMAD.MOV R5, RZ, RZ, -R9 ;  /* 0x000000ffff057224 */ /* 0x000fce00078e0a09 */
[----:B------:R-:W5:Y:S01]  /*13630*/  @P0 LDC R12, c[0x0][0x5e0] ;  /* 0x00017800ff0c0b82 */ /* 0x000f620000000800 */
[----:B---3--:R-:W-:-:S05]  /*13640*/  @P0 IMAD.HI.U32 R6, R9, R10, R8 ;  /* 0x0000000a09060227 */ /* 0x008fca00078e0008 */
[----:B------:R-:W-:-:S04]  /*13650*/  @P0 SHF.R.U32.HI R6, RZ, R11, R6 ;  /* 0x0000000bff060219 */ /* 0x000fc80000011606 */
[----:B------:R-:W-:Y:S01]  /*13660*/  @P0 IADD3 R8, PT, PT, -R6, RZ, RZ ;  /* 0x000000ff06080210 */ /* 0x000fe20007ffe1ff */
[----:B------:R-:W-:-:S04]  /*13670*/  IMAD R6, R5, UR12, R7 ;  /* 0x0000000c05067c24 */ /* 0x000fc8000f8e0207 */
[----:B0-----:R-:W-:Y:S02]  /*13680*/  @P0 IMAD R8, R15, R8, R9 ;  /* 0x000000080f080224 */ /* 0x001fe400078e0209 */
[C---:B--2---:R-:W-:Y:S02]  /*13690*/  IMAD R13, R6.reuse, UR7, R13 ;  /* 0x00000007060d7c24 */ /* 0x044fe4000f8e020d */
[C---:B----4-:R-:W-:Y:S02]  /*136a0*/  IMAD R14, R6.reuse, UR14, R14 ;  /* 0x0000000e060e7c24 */ /* 0x050fe4000f8e020e */
[----:B------:R-:W-:Y:S02]  /*136b0*/  IMAD R3, R6, UR15, R3 ;  /* 0x0000000f06037c24 */ /* 0x000fe4000f8e0203 */
[C---:B-1----:R-:W-:Y:S02]  /*136c0*/  @P0 IMAD R13, R8.reuse, R16, R13 ;  /* 0x00000010080d0224 */ /* 0x042fe400078e020d */
[----:B------:R-:W-:-:S02]  /*136d0*/  @P0 IMAD R14, R8, R17, R14 ;  /* 0x00000011080e0224 */ /* 0x000fc400078e020e */
[----:B-----5:R-:W-:-:S07]  /*136e0*/  @P0 IMAD R3, R8, R12, R3 ;  /* 0x0000000c08030224 */ /* 0x020fce00078e0203 */
.L_x_445:
        /* <DEDUP_REMOVED lines=37> */
.L_x_448:
[----:B------:R-:W-:-:S07]  /*13940*/  MOV R5, 0x13960 ;  /* 0x0001396000057802 */ /* 0x000fce0000000f00 */
[----:B------:R-:W-:Y:S05]  /*13950*/  CALL.REL.NOINC `($__internal_1_$__cuda_sm20_div_s64) ;  /* 0x0000015800007944 */ /* 0x000fea0003c00000 */
.L_x_447:
[----:B------:R-:W-:Y:S05]  /*13960*/  BSYNC.RECONVERGENT B1 ;  /* 0x0000000000017941 */ /* 0x000fea0003800200 */
.L_x_446:
        /* <DEDUP_REMOVED lines=20> */
[----:B------:R-:W-:Y:S02]  /*13ab0*/  MOV R8, RZ ;  /* 0x000000ff00087202 */ /* 0x000fe40000000f00 */
[----:B------:R-:W-:-:S05]  /*13ac0*/  ISETP.NE.U32.AND P2, PT, R6, RZ, PT ;  /* 0x000000ff0600720c */ /* 0x000fca0003f45070 */
[----:B0-----:R-:W0:Y:S02]  /*13ad0*/  MUFU.RCP R5, R5 ;  /* 0x0000000500057308 */ /* 0x001e240000001000 */
[----:B0-----:R-:W-:-:S06]  /*13ae0*/  IADD3 R9, PT, PT, R5, 0xffffffe, RZ ;  /* 0x0ffffffe05097810 */ /* 0x001fcc0007ffe0ff */
[----:B------:R-:W0:Y:S02]  /*13af0*/  F2I.FTZ.U32.TRUNC.NTZ R9, R9 ;  /* 0x0000000900097305 */ /* 0x000e24000021f000 */
[----:B0-----:R-:W-:-:S04]  /*13b00*/  IMAD.MOV R3, RZ, RZ, -R9 ;  /* 0x000000ffff037224 */ /* 0x001fc800078e0a09 */
[----:B------:R-:W-:-:S04]  /*13b10*/  IMAD R3, R3, R6, RZ ;  /* 0x0000000603037224 */ /* 0x000fc800078e02ff */
[----:B------:R-:W-:-:S04]  /*13b20*/  IMAD.HI.U32 R3, R9, R3, R8 ;  /* 0x0000000309037227 */ /* 0x000fc800078e0008 */
[----:B------:R-:W-:Y:S02]  /*13b30*/  IMAD.MOV.U32 R9, RZ, RZ, RZ ;  /* 0x000000ffff097224 */ /* 0x000fe400078e00ff */
[----:B------:R-:W-:-:S04]  /*13b40*/  IMAD.HI.U32 R8, R3, R18, RZ ;  /* 0x0000001203087227 */ /* 0x000fc800078e00ff */
[----:B------:R-:W-:-:S04]  /*13b50*/  IMAD.MOV R3, RZ, RZ, -R8 ;  /* 0x000000ffff037224 */ /* 0x000fc800078e0a08 */
[----:B------:R-:W-:-:S05]  /*13b60*/  IMAD R3, R6, R3, R18 ;  /* 0x0000000306037224 */ /* 0x000fca00078e0212 */
[----:B------:R-:W-:-:S13]  /*13b70*/  ISETP.GE.U32.AND P0, PT, R3, R6, PT ;  /* 0x000000060300720c */ /* 0x000fda0003f06070 */
[----:B------:R-:W-:Y:S01]  /*13b80*/  @P0 IADD3 R3, PT, PT, R3, -R6, RZ ;  /* 0x8000000603030210 */ /* 0x000fe20007ffe0ff */
[----:B------:R-:W-:-:S03]  /*13b90*/  @P0 VIADD R8, R8, 0x1 ;  /* 0x0000000108080836 */ /* 0x000fc60000000000 */
[----:B------:R-:W-:-:S13]  /*13ba0*/  ISETP.GE.U32.AND P1, PT, R3, R6, PT ;  /* 0x000000060300720c */ /* 0x000fda0003f26070 */
[----:B------:R-:W-:Y:S02]  /*13bb0*/  @P1 IADD3 R8, PT, PT, R8, 0x1, RZ ;  /* 0x0000000108081810 */ /* 0x000fe40007ffe0ff */
[----:B------:R-:W-:Y:S01]  /*13bc0*/  @!P2 LOP3.LUT R8, RZ, R6, RZ, 0x33, !PT ;  /* 0x00000006ff08a212 */ /* 0x000fe200078e33ff */
[----:B------:R-:W-:Y:S06]  /*13bd0*/  BRA `(.L_x_451) ;  /* 0x0000000000107947 */ /* 0x000fec0003800000 */
.L_x_450:
[----:B------:R-:W-:Y:S01]  /*13be0*/  MOV R10, R18 ;  /* 0x00000012000a7202 */ /* 0x000fe20000000f00 */
[----:B------:R-:W-:Y:S01]  /*13bf0*/  IMAD.MOV.U32 R3, RZ, RZ, R19 ;  /* 0x000000ffff037224 */ /* 0x000fe200078e0013 */
[----:B------:R-:W-:-:S07]  /*13c00*/  MOV R5, 0x13c20 ;  /* 0x00013c2000057802 */ /* 0x000fce0000000f00 */
[----:B------:R-:W-:Y:S05]  /*13c10*/  CALL.REL.NOINC `($__internal_1_$__cuda_sm20_div_s64) ;  /* 0x0000015400507944 */ /* 0x000fea0003c00000 */
.L_x_451:
[----:B------:R-:W-:Y:S05]  /*13c20*/  BSYNC.RECONVERGENT B1 ;  /* 0x0000000000017941 */ /* 0x000fea0003800200 */
.L_x_449:
        /* <DEDUP_REMOVED lines=12> */
[----:B------:R0:W5:Y:S01]  /*13cf0*/  LDG.E.U8 R3, desc[UR8][R22.64] ;  /* 0x0000000816037981 */ /* 0x000162000c1e1100 */
        /* <DEDUP_REMOVED lines=17> */
[----:B------:R-:W-:Y:S01]  /*13e10*/  IMAD.X R40, RZ, RZ, R16, P1 ;  /* 0x000000ffff287224 */ /* 0x000fe200008e0610 */
[----:B------:R-:W-:Y:S02]  /*13e20*/  IADD3.X R9, PT, PT, RZ, ~R16, RZ, P2, !PT ;  /* 0x80000010ff097210 */ /* 0x000fe400017fe4ff */
[----:B------:R-:W-:Y:S02]  /*13e30*/  IADD3 R20, P1, PT, RZ, -R46, RZ ;  /* 0x8000002eff147210 */ /* 0x000fe40007f3e0ff */
[----:B------:R-:W-:-:S02]  /*13e40*/  IADD3 R44, P6, PT, R15, 0x4, RZ ;  /* 0x000000040f2c7810 */ /* 0x000fc40007fde0ff */
[----:B------:R-:W-:Y:S01]  /*13e50*/  IADD3 R42, P5, PT, R15, 0x6, RZ ;  /* 0x000000060f2a7810 */ /* 0x000fe20007fbe0ff */
[----:B------:R-:W-:-:S03]  /*13e60*/  IMAD.X R7, RZ, RZ, ~R40, P1 ;  /* 0x000000ffff077224 */ /* 0x000fc600008e0e28 */
[----:B------:R-:W-:Y:S01]  /*13e70*/  IADD3.X R41, PT, PT, RZ, R16, RZ, P5, !PT ;  /* 0x00000010ff297210 */ /* 0x000fe20002ffe4ff */
[----:B0-----:R-:W-:Y:S01]  /*13e80*/  IMAD R9, R9, UR12, RZ ;  /* 0x0000000c09097c24 */ /* 0x001fe2000f8e02ff */
[----:B------:R-:W-:Y:S01]  /*13e90*/  IADD3 R33, P5, PT, RZ, -R42, RZ ;  /* 0x8000002aff217210 */ /* 0x000fe20007fbe0ff */
[----:B------:R-:W-:Y:S02]  /*13ea0*/  IMAD R7, R7, UR12, RZ ;  /* 0x0000000c07077c24 */ /* 0x000fe4000f8e02ff */
[C---:B------:R-:W-:Y:S01]  /*13eb0*/  IMAD R27, R10.reuse, UR13, R9 ;  /* 0x0000000d0a1b7c24 */ /* 0x040fe2000f8e0209 */
[----:B--2---:R-:W-:Y:S01]  /*13ec0*/  USHF.L.U32 UR14, UR6, 0x3, URZ ;  /* 0x00000003060e7899 */ /* 0x004fe200080006ff */
[----:B------:R-:W-:-:S04]  /*13ed0*/  IMAD.WIDE.U32 R10, R10, UR12, R18 ;  /* 0x0000000c0a0a7c25 */ /* 0x000fc8000f8e0012 */
[----:B------:R-:W-:Y:S02]  /*13ee0*/  IMAD R8, R16, UR6, RZ ;  /* 0x0000000610087c24 */ /* 0x000fe4000f8e02ff */
[C---:B------:R-:W-:Y:S01]  /*13ef0*/  IMAD R17, R20.reuse, UR13, R7 ;  /* 0x0000000d14117c24 */ /* 0x040fe2000f8e0207 */
[----:B------:R-:W-:Y:S01]  /*13f00*/  IADD3 R7, PT, PT, R11, R27, RZ ;  /* 0x0000001b0b077210 */ /* 0x000fe20007ffe0ff */
[----:B------:R-:W-:-:S04]  /*13f10*/  IMAD.WIDE.U32 R20, R20, UR12, R18 ;  /* 0x0000000c14147c25 */ /* 0x000fc8000f8e0012 */
[----:B------:R-:W-:Y:S01]  /*13f20*/  IMAD.WIDE.U32 R12, R15, UR6, RZ ;  /* 0x000000060f0c7c25 */ /* 0x000fe2000f8e00ff */
[----:B------:R-:W-:-:S03]  /*13f30*/  IADD3 R11, PT, PT, R21, R17, RZ ;  /* 0x00000011150b7210 */ /* 0x000fc60007ffe0ff */
[----:B------:R-:W-:Y:S01]  /*13f40*/  IMAD R9, R15, UR7, R8 ;  /* 0x000000070f097c24 */ /* 0x000fe2000f8e0208 */
[----:B------:R-:W-:Y:S01]  /*13f50*/  IADD3 R26, P2, PT, R12, UR6, RZ ;  /* 0x000000060c1a7c10 */ /* 0x000fe2000ff5e0ff */
[-C--:B-1----:R-:W-:Y:S02]  /*13f60*/  IMAD R7, R7, R24.reuse, RZ ;  /* 0x0000001807077224 */ /* 0x082fe400078e02ff */
[----:B------:R-:W-:Y:S02]  /*13f70*/  IMAD.IADD R13, R13, 0x1, R9 ;  /* 0x000000010d0d7824 */ /* 0x000fe400078e0209 */
[C---:B------:R-:W-:Y:S02]  /*13f80*/  IMAD R27, R10.reuse, R25, R7 ;  /* 0x000000190a1b7224 */ /* 0x040fe400078e0207 */
[----:B------:R-:W-:-:S04]  /*13f90*/  IMAD.WIDE.U32 R8, R10, R24, R12 ;  /* 0x000000180a087225 */ /* 0x000fc800078e000c */
[----:B------:R-:W-:Y:S02]  /*13fa0*/  IMAD R7, R11, R24, RZ ;  /* 0x000000180b077224 */ /* 0x000fe400078e02ff */
[----:B------:R-:W-:Y:S02]  /*13fb0*/  IMAD R28, R24, UR13, RZ ;  /* 0x0000000d181c7c24 */ /* 0x000fe4000f8e02ff */
[----:B------:R-:W-:Y:S01]  /*13fc0*/  IMAD R17, R20, R25, R7 ;  /* 0x0000001914117224 */ /* 0x000fe200078e0207 */
[----:B------:R-:W-:Y:S01]  /*13fd0*/  IADD3 R7, P4, PT, R14, R8, RZ ;  /* 0x000000080e077210 */ /* 0x000fe20007f9e0ff */
[----:B------:R-:W-:-:S04]  /*13fe0*/  IMAD.WIDE.U32 R10, R24, UR12, RZ ;  /* 0x0000000c180a7c25 */ /* 0x000fc8000f8e00ff */
[----:B------:R-:W-:Y:S01]  /*13ff0*/  IMAD R29, R25, UR12, R28 ;  /* 0x0000000c191d7c24 */ /* 0x000fe2000f8e021c */
[----:B------:R-:W-:Y:S01]  /*14000*/  LEA R8, P1, -R10, UR14, 0x3 ;  /* 0x0000000e0a087c11 */ /* 0x000fe2000f8219ff */
[----:B------:R-:W-:-:S04]  /*14010*/  IMAD.WIDE.U32 R20, R20, R24, RZ ;  /* 0x0000001814147225 */ /* 0x000fc800078e00ff */
[----:B------:R-:W-:Y:S01]  /*14020*/  IMAD.IADD R29, R11, 0x1, R29 ;  /* 0x000000010b1d7824 */ /* 0x000fe200078e021d */
[----:B------:R-:W-:Y:S01]  /*14030*/  IADD3 R21, PT, PT, R21, R17, RZ ;  /* 0x0000001115157210 */ /* 0x000fe20007ffe0ff */
[----:B------:R-:W-:Y:S01]  /*14040*/  IMAD.X R9, R9, 0x1, R27, P4 ;  /* 0x0000000109097824 */ /* 0x000fe200020e061b */
[-C--:B------:R-:W-:Y:S01]  /*14050*/  IADD3.X R17, PT, PT, RZ, R16.reuse, RZ, P3, !PT ;  /* 0x00000010ff117210 */ /* 0x080fe20001ffe4ff */
[----:B------:R-:W-:Y:S01]  /*14060*/  IMAD.X R32, RZ, RZ, ~R41, P5 ;  /* 0x000000ffff207224 */ /* 0x000fe200028e0e29 */
[----:B------:R-:W-:Y:S01]  /*14070*/  IADD3 R51, P4, PT, RZ, -R45, RZ ;  /* 0x8000002dff337210 */ /* 0x000fe20007f9e0ff */
[----:B------:R-:W-:Y:S01]  /*14080*/  IMAD R40, R40, UR6, RZ ;  /* 0x0000000628287c24 */ /* 0x000fe2000f8e02ff */
[----:B------:R-:W-:Y:S01]  /*14090*/  SHF.L.U64.HI R39, R10, 0x3, R29 ;  /* 0x000000030a277819 */ /* 0x000fe2000001021d */
[----:B------:R-:W-:Y:S01]  /*140a0*/  IMAD R32, R32, UR12, RZ ;  /* 0x0000000c20207c24 */ /* 0x000fe2000f8e02ff */
[----:B------:R-:W-:Y:S01]  /*140b0*/  IADD3.X R27, PT, PT, RZ, R16, RZ, P6, !PT ;  /* 0x00000010ff1b7210 */ /* 0x000fe200037fe4ff */
[----:B------:R-:W-:Y:S01]  /*140c0*/  IMAD.X R10, RZ, RZ, ~R17, P4 ;  /* 0x000000ffff0a7224 */ /* 0x000fe200020e0e11 */
[----:B------:R-:W-:Y:S01]  /*140d0*/  IADD3 R29, P6, PT, RZ, -R44, RZ ;  /* 0x8000002cff1d7210 */ /* 0x000fe20007fde0ff */
[----:B------:R-:W-:Y:S01]  /*140e0*/  IMAD R47, R33, UR13, R32 ;  /* 0x0000000d212f7c24 */ /* 0x000fe2000f8e0220 */
[C---:B------:R-:W-:Y:S01]  /*140f0*/  IADD3 R43, P3, PT, R15.reuse, 0x5, RZ ;  /* 0x000000050f2b7810 */ /* 0x040fe20007f7e0ff */
[----:B------:R-:W-:Y:S01]  /*14100*/  IMAD R10, R10, UR12, RZ ;  /* 0x0000000c0a0a7c24 */ /* 0x000fe2000f8e02ff */
[----:B------:R-:W-:Y:S01]  /*14110*/  IADD3 R11, P4, PT, R15, 0x7, RZ ;  /* 0x000000070f0b7810 */ /* 0x000fe20007f9e0ff */
[----:B------:R-:W-:-:S02]  /*14120*/  IMAD.X R28, RZ, RZ, ~R27, P6 ;  /* 0x000000ffff1c7224 */ /* 0x000fc400030e0e1b */
[----:B------:R-:W-:Y:S01]  /*14130*/  IMAD.X R12, RZ, RZ, R16, P3 ;  /* 0x000000ffff0c7224 */ /* 0x000fe200018e0610 */
[----:B------:R-:W-:Y:S01]  /*14140*/  IADD3 R31, P3, PT, RZ, -R43, RZ ;  /* 0x8000002bff1f7210 */ /* 0x000fe20007f7e0ff */
[C---:B------:R-:W-:Y:S01]  /*14150*/  IMAD R35, R51.reuse, UR13, R10 ;  /* 0x0000000d33237c24 */ /* 0x040fe2000f8e020a */
[----:B------:R-:W-:Y:S01]  /*14160*/  IADD3.X R10, PT, PT, RZ, R16, RZ, P4, !PT ;  /* 0x00000010ff0a7210 */ /* 0x000fe200027fe4ff */
[----:B------:R-:W-:Y:S01]  /*14170*/  IMAD R28, R28, UR12, RZ ;  /* 0x0000000c1c1c7c24 */ /* 0x000fe2000f8e02ff */
[----:B------:R-:W-:Y:S01]  /*14180*/  IADD3.X R34, PT, PT, RZ, ~R12, RZ, P3, !PT ;  /* 0x8000000cff227210 */ /* 0x000fe20001ffe4ff */
[----:B------:R-:W-:Y:S01]  /*14190*/  IMAD.WIDE.U32 R50, R51, UR12, R18 ;  /* 0x0000000c33327c25 */ /* 0x000fe2000f8e0012 */
[----:B------:R-:W-:-:S03]  /*141a0*/  IADD3 R36, P4, PT, RZ, -R11, RZ ;  /* 0x8000000bff247210 */ /* 0x000fc60007f9e0ff */
[----:B------:R-:W-:Y:S01]  /*141b0*/  IMAD R37, R29, UR13, R28 ;  /* 0x0000000d1d257c24 */ /* 0x000fe2000f8e021c */
[----:B------:R-:W-:Y:S01]  /*141c0*/  IADD3.X R48, PT, PT, RZ, ~R10, RZ, P4, !PT ;  /* 0x8000000aff307210 */ /* 0x000fe200027fe4ff */
[----:B------:R-:W-:Y:S02]  /*141d0*/  IMAD.IADD R35, R51, 0x1, R35 ;  /* 0x0000000133237824 */ /* 0x000fe400078e0223 */
[----:B------:R-:W-:-:S04]  /*141e0*/  IMAD.WIDE.U32 R28, R29, UR12, R18 ;  /* 0x0000000c1d1c7c25 */ /* 0x000fc8000f8e0012 */
[-C--:B------:R-:W-:Y:S01]  /*141f0*/  IMAD R35, R35, R24.reuse, RZ ;  /* 0x0000001823237224 */ /* 0x080fe200078e02ff */
[----:B------:R-:W-:Y:S01]  /*14200*/  IADD3 R29, PT, PT, R29, R37, RZ ;  /* 0x000000251d1d7210 */ /* 0x000fe20007ffe0ff */
[----:B------:R-:W-:Y:S02]  /*14210*/  IMAD R34, R34, UR12, RZ ;  /* 0x0000000c22227c24 */ /* 0x000fe4000f8e02ff */
[C---:B------:R-:W-:Y:S02]  /*14220*/  IMAD R35, R50.reuse, R25, R35 ;  /* 0x0000001932237224 */ /* 0x040fe400078e0223 */
[----:B------:R-:W-:Y:S02]  /*14230*/  IMAD R34, R31, UR13, R34 ;  /* 0x0000000d1f227c24 */ /* 0x000fe4000f8e0222 */
[----:B------:R-:W-:-:S04]  /*14240*/  IMAD.WIDE.U32 R50, R50, R24, RZ ;  /* 0x0000001832327225 */ /* 0x000fc800078e00ff */
[----:B------:R-:W-:-:S04]  /*14250*/  IMAD.WIDE.U32 R30, R31, UR12, R18 ;  /* 0x0000000c1f1e7c25 */ /* 0x000fc8000f8e0012 */
[----:B------:R-:W-:Y:S02]  /*14260*/  IMAD R29, R29, R24, RZ ;  /* 0x000000181d1d7224 */ /* 0x000fe400078e02ff */
[----:B------:R-:W-:Y:S01]  /*14270*/  IMAD.IADD R31, R31, 0x1, R34 ;  /* 0x000000011f1f7824 */ /* 0x000fe200078e0222 */
[----:B------:R-:W-:Y:S01]  /*14280*/  MOV R34, R50 ;  /* 0x0000003200227202 */ /* 0x000fe20000000f00 */
[----:B------:R-:W-:Y:S02]  /*14290*/  IMAD.IADD R35, R51, 0x1, R35 ;  /* 0x0000000133237824 */ /* 0x000fe400078e0223 */
[C---:B------:R-:W-:Y:S02]  /*142a0*/  IMAD R29, R28.reuse, R25, R29 ;  /* 0x000000191c1d7224 */ /* 0x040fe400078e021d */
[----:B------:R-:W-:-:S04]  /*142b0*/  IMAD.WIDE.U32 R50, R28, R24, RZ ;  /* 0x000000181c327225 */ /* 0x000fc800078e00ff */
[----:B------:R-:W-:-:S04]  /*142c0*/  IMAD.WIDE.U32 R32, R33, UR12, R18 ;  /* 0x0000000c21207c25 */ /* 0x000fc8000f8e0012 */
[----:B------:R-:W-:Y:S02]  /*142d0*/  IMAD.IADD R51, R51, 0x1, R29 ;  /* 0x0000000133337824 */ /* 0x000fe400078e021d */
[----:B------:R-:W0:Y:S01]  /*142e0*/  LDC.64 R28, c[0x0][0x608] ;  /* 0x00018200ff1c7b82 */ /* 0x000e220000000a00 */
[----:B------:R-:W-:Y:S02]  /*142f0*/  IMAD.IADD R47, R33, 0x1, R47 ;  /* 0x00000001212f7824 */ /* 0x000fe400078e022f */
[-C--:B------:R-:W-:Y:S02]  /*14300*/  IMAD R31, R31, R24.reuse, RZ ;  /* 0x000000181f1f7224 */ /* 0x080fe400078e02ff */
[----:B------:R-:W-:Y:S02]  /*14310*/  IMAD R47, R47, R24, RZ ;  /* 0x000000182f2f7224 */ /* 0x000fe400078e02ff */
[----:B------:R-:W-:Y:S02]  /*14320*/  IMAD R48, R48, UR12, RZ ;  /* 0x0000000c30307c24 */ /* 0x000fe4000f8e02ff */
[----:B------:R-:W-:-:S02]  /*14330*/  IMAD R31, R30, R25, R31 ;  /* 0x000000191e1f7224 */ /* 0x000fc400078e021f */
[----:B------:R-:W-:-:S04]  /*14340*/  IMAD.WIDE.U32 R52, R30, R24, RZ ;  /* 0x000000181e347225 */ /* 0x000fc800078e00ff */
[----:B------:R-:W-:Y:S01]  /*14350*/  IMAD R47, R32, R25, R47 ;  /* 0x00000019202f7224 */ /* 0x000fe200078e022f */
[----:B------:R-:W-:Y:S01]  /*14360*/  IADD3 R53, PT, PT, R53, R31, RZ ;  /* 0x0000001f35357210 */ /* 0x000fe20007ffe0ff */
[----:B------:R-:W-:Y:S02]  /*14370*/  IMAD R48, R36, UR13, R48 ;  /* 0x0000000d24307c24 */ /* 0x000fe4000f8e0230 */
[----:B------:R-:W-:-:S04]  /*14380*/  IMAD.WIDE.U32 R32, R32, R24, RZ ;  /* 0x0000001820207225 */ /* 0x000fc800078e00ff */
[----:B------:R-:W-:-:S04]  /*14390*/  IMAD.WIDE.U32 R36, R36, UR12, R18 ;  /* 0x0000000c24247c25 */ /* 0x000fc8000f8e0012 */
[----:B------:R-:W-:Y:S01]  /*143a0*/  IMAD.IADD R33, R33, 0x1, R47 ;  /* 0x0000000121217824 */ /* 0x000fe200078e022f */
[----:B------:R-:W-:Y:S01]  /*143b0*/  IADD3 R48, PT, PT, R37, R48, RZ ;  /* 0x0000003025307210 */ /* 0x000fe20007ffe0ff */
[----:B------:R-:W-:Y:S02]  /*143c0*/  IMAD R31, R41, UR6, RZ ;  /* 0x00000006291f7c24 */ /* 0x000fe4000f8e02ff */
[----:B------:R-:W-:Y:S02]  /*143d0*/  IMAD R30, R17, UR6, RZ ;  /* 0x00000006111e7c24 */ /* 0x000fe4000f8e02ff */
[----:B------:R-:W-:-:S04]  /*143e0*/  IMAD.WIDE.U32 R20, R46, UR6, R20 ;  /* 0x000000062e147c25 */ /* 0x000fc8000f8e0014 */
[----:B------:R-:W-:Y:S02]  /*143f0*/  IMAD R27, R27, UR6, RZ ;  /* 0x000000061b1b7c24 */ /* 0x000fe4000f8e02ff */
[C---:B------:R-:W-:Y:S02]  /*14400*/  IMAD R31, R42.reuse, UR7, R31 ;  /* 0x000000072a1f7c24 */ /* 0x040fe4000f8e021f */
[----:B------:R-:W-:-:S04]  /*14410*/  IMAD.WIDE.U32 R32, R42, UR6, R32 ;  /* 0x000000062a207c25 */ /* 0x000fc8000f8e0020 */
[----:B------:R-:W-:Y:S02]  /*14420*/  IMAD R42, R16, UR12, RZ ;  /* 0x0000000c102a7c24 */ /* 0x000fe4000f8e02ff */
[----:B------:R-:W-:Y:S02]  /*14430*/  IMAD R40, R46, UR7, R40 ;  /* 0x000000072e287c24 */ /* 0x000fe4000f8e0228 */
[----:B------:R-:W-:Y:S02]  /*14440*/  IMAD R17, R45, UR7, R30 ;  /* 0x000000072d117c24 */ /* 0x000fe4000f8e021e */
[----:B------:R-:W-:Y:S02]  /*14450*/  IMAD R48, R48, R24, RZ ;  /* 0x0000001830307224 */ /* 0x000fe400078e02ff */
[----:B------:R-:W-:Y:S02]  /*14460*/  IMAD R30, R12, UR6, RZ ;  /* 0x000000060c1e7c24 */ /* 0x000fe4000f8e02ff */
[----:B------:R-:W-:Y:S01]  /*14470*/  IMAD R46, R10, UR6, RZ ;  /* 0x000000060a2e7c24 */ /* 0x000fe2000f8e02ff */
[----:B------:R-:W-:Y:S01]  /*14480*/  IADD3 R10, P3, PT, R14, R20, RZ ;  /* 0x000000140e0a7210 */ /* 0x000fe20007f7e0ff */
[----:B------:R-:W-:-:S02]  /*14490*/  IMAD R12, R44, UR7, R27 ;  /* 0x000000072c0c7c24 */ /* 0x000fc4000f8e021b */
[----:B0-----:R-:W-:-:S04]  /*144a0*/  IMAD.WIDE.U32 R28, R15, UR12, R28 ;  /* 0x0000000c0f1c7c25 */ /* 0x001fc8000f8e001c */
[----:B------:R-:W-:Y:S01]  /*144b0*/  IMAD R27, R15, UR13, R42 ;  /* 0x0000000d0f1b7c24 */ /* 0x000fe2000f8e022a */
[----:B------:R-:W0:Y:S01]  /*144c0*/  LDCU.64 UR12, c[0x0][0x5f0] ;  /* 0x0000be00ff0c77ac */ /* 0x000e220008000a00 */
[C---:B------:R-:W-:Y:S02]  /*144d0*/  IMAD R48, R36.reuse, R25, R48 ;  /* 0x0000001924307224 */ /* 0x040fe400078e0230 */
[----:B------:R-:W-:Y:S01]  /*144e0*/  IMAD.WIDE.U32 R34, R45, UR6, R34 ;  /* 0x000000062d227c25 */ /* 0x000fe2000f8e0022 */
[----:B------:R-:W-:Y:S02]  /*144f0*/  IADD3 R29, PT, PT, R29, R27, RZ ;  /* 0x0000001b1d1d7210 */ /* 0x000fe40007ffe0ff */
[----:B------:R-:W-:Y:S01]  /*14500*/  IADD3.X R27, PT, PT, R13, UR7, RZ, P2, !PT ;  /* 0x000000070d1b7c10 */ /* 0x000fe200097fe4ff */
[----:B------:R-:W-:-:S04]  /*14510*/  IMAD.WIDE.U32 R36, R36, R24, RZ ;  /* 0x0000001824247225 */ /* 0x000fc800078e00ff */
[----:B------:R-:W-:Y:S01]  /*14520*/  IMAD.WIDE.U32 R44, R44, UR6, R50 ;  /* 0x000000062c2c7c25 */ /* 0x000fe2000f8e0032 */
[----:B------:R-:W-:-:S03]  /*14530*/  IADD3 R37, PT, PT, R37, R48, RZ ;  /* 0x0000003025257210 */ /* 0x000fc60007ffe0ff */
[----:B------:R-:W-:Y:S01]  /*14540*/  IMAD.X R40, R21, 0x1, R40, P3 ;  /* 0x0000000115287824 */ /* 0x000fe200018e0628 */
[----:B------:R-:W-:Y:S01]  /*14550*/  IADD3 R21, P3, PT, R18, -R28, RZ ;  /* 0x8000001c12157210 */ /* 0x000fe20007f7e0ff */
[----:B------:R-:W-:Y:S01]  /*14560*/  IMAD.WIDE.U32 R52, R43, UR6, R52 ;  /* 0x000000062b347c25 */ /* 0x000fe2000f8e0034 */
[----:B------:R-:W-:-:S03]  /*14570*/  IADD3 R20, P5, PT, R14, R44, RZ ;  /* 0x0000002c0e147210 */ /* 0x000fc60007fbe0ff */
[----:B------:R-:W-:Y:S02]  /*14580*/  IMAD.X R13, R19, 0x1, ~R29, P3 ;  /* 0x00000001130d7824 */ /* 0x000fe400018e0e1d */
[----:B------:R-:W-:Y:S02]  /*14590*/  IMAD R30, R43, UR7, R30 ;  /* 0x000000072b1e7c24 */ /* 0x000fe4000f8e021e */
[C---:B------:R-:W-:Y:S02]  /*145a0*/  IMAD R41, R11.reuse, UR7, R46 ;  /* 0x000000070b297c24 */ /* 0x040fe4000f8e022e */
[----:B------:R-:W-:Y:S01]  /*145b0*/  IMAD.WIDE.U32 R36, R11, UR6, R36 ;  /* 0x000000060b247c25 */ /* 0x000fe2000f8e0024 */
[C---:B------:R-:W-:Y:S01]  /*145c0*/  IADD3 R11, P4, PT, R14.reuse, R34, RZ ;  /* 0x000000220e0b7210 */ /* 0x040fe20007f9e0ff */
[----:B------:R-:W-:Y:S02]  /*145d0*/  USHF.L.U64.HI UR6, UR6, 0x3, UR7 ;  /* 0x0000000306067899 */ /* 0x000fe40008010207 */
[----:B------:R-:W-:Y:S01]  /*145e0*/  IMAD.X R44, R45, 0x1, R12, P5 ;  /* 0x000000012d2c7824 */ /* 0x000fe200028e060c */
[----:B------:R-:W-:Y:S01]  /*145f0*/  IADD3 R12, P2, PT, R14, R52, RZ ;  /* 0x000000340e0c7210 */ /* 0x000fe20007f5e0ff */
[-C--:B------:R-:W-:Y:S01]  /*14600*/  IMAD R28, R13, R24.reuse, RZ ;  /* 0x000000180d1c7224 */ /* 0x080fe200078e02ff */
[----:B------:R-:W-:Y:S01]  /*14610*/  IADD3.X R17, PT, PT, R35, R17, RZ, P4, !PT ;  /* 0x0000001123117210 */ /* 0x000fe200027fe4ff */
[----:B------:R-:W-:Y:S01]  /*14620*/  IMAD.WIDE.U32 R26, R21, R24, R26 ;  /* 0x00000018151a7225 */ /* 0x000fe200078e001a */
[----:B------:R-:W-:-:S02]  /*14630*/  IADD3.X R52, PT, PT, R53, R30, RZ, P2, !PT ;  /* 0x0000001e35347210 */ /* 0x000fc400017fe4ff */
[C---:B------:R-:W-:Y:S01]  /*14640*/  IADD3 R13, P3, PT, R14.reuse, R32, RZ ;  /* 0x000000200e0d7210 */ /* 0x040fe20007f7e0ff */
[----:B------:R-:W-:Y:S01]  /*14650*/  IMAD R43, R21, R25, R28 ;  /* 0x00000019152b7224 */ /* 0x000fe200078e021c */
[C---:B------:R-:W-:Y:S01]  /*14660*/  IADD3 R34, P4, PT, R14.reuse, R36, RZ ;  /* 0x000000240e227210 */ /* 0x040fe20007f9e0ff */
[----:B0-----:R-:W-:Y:S01]  /*14670*/  IMAD.U32 R36, RZ, RZ, UR13 ;  /* 0x0000000dff247e24 */ /* 0x001fe2000f8e00ff */
[----:B------:R-:W-:Y:S01]  /*14680*/  IADD3 R21, P2, PT, R14, R26, RZ ;  /* 0x0000001a0e157210 */ /* 0x000fe20007f5e0ff */
[----:B------:R-:W-:Y:S01]  /*14690*/  IMAD.X R35, R33, 0x1, R31, P3 ;  /* 0x0000000121237824 */ /* 0x000fe200018e061f */
[----:B------:R-:W-:Y:S02]  /*146a0*/  IADD3.X R41, PT, PT, R37, R41, RZ, P4, !PT ;  /* 0x0000002925297210 */ /* 0x000fe400027fe4ff */
[----:B------:R-:W-:Y:S01]  /*146b0*/  MOV R37, UR12 ;  /* 0x0000000c00257c02 */ /* 0x000fe20008000f00 */
[----:B------:R-:W-:Y:S01]  /*146c0*/  IMAD.X R43, R27, 0x1, R43, P2 ;  /* 0x000000011b2b7824 */ /* 0x000fe200010e062b */
[----:B------:R-:W-:-:S02]  /*146d0*/  LOP3.LUT R45, R5, 0xfffffff8, RZ, 0xc0, !PT ;  /* 0xfffffff8052d7812 */ /* 0x000fc400078ec0ff */
[----:B------:R-:W-:-:S07]  /*146e0*/  IADD3.X R39, PT, PT, ~R39, UR6, RZ, P1, !PT ;  /* 0x0000000627277c10 */ /* 0x000fce0008ffe5ff */
.L_x_456:
[----:B------:R-:W-:-:S04]  /*146f0*/  IADD3 R30, P1, PT, R37, R7, RZ ;  /* 0x00000007251e7210 */ /* 0x000fc80007f3e0ff */
[----:B------:R-:W-:Y:S02]  /*14700*/  IADD3.X R31, PT, PT, R36, R9, RZ, P1, !PT ;  /* 0x00000009241f7210 */ /* 0x000fe40000ffe4ff */
[----:B------:R-:W-:-:S03]  /*14710*/  IADD3 R32, P1, PT, R37, R21, RZ ;  /* 0x0000001525207210 */ /* 0x000fc60007f3e0ff */
[----:B------:R0:W2:Y:S02]  /*14720*/  LDG.E.S8 R42, desc[UR8][R30.64] ;  /* 0x000000081e2a7981 */ /* 0x0000a4000c1e1300 */
[----:B------:R-:W-:Y:S01]  /*14730*/  IMAD.X R33, R36, 0x1, R43, P1 ;  /* 0x0000000124217824 */ /* 0x000fe200008e062b */
[----:B------:R-:W-:-:S04]  /*14740*/  IADD3 R24, P1, PT, R37, R10, RZ ;  /* 0x0000000a25187210 */ /* 0x000fc80007f3e0ff */
[----:B------:R1:W3:Y:S01]  /*14750*/  LDG.E.S8 R46, desc[UR8][R32.64] ;  /* 0x00000008202e7981 */ /* 0x0002e2000c1e1300 */
[----:B------:R-:W-:Y:S02]  /*14760*/  IADD3.X R25, PT, PT, R36, R40, RZ, P1, !PT ;  /* 0x0000002824197210 */ /* 0x000fe40000ffe4ff */
[----:B------:R-:W-:-:S03]  /*14770*/  IADD3 R26, P1, PT, R37, R11, RZ ;  /* 0x0000000b251a7210 */ /* 0x000fc60007f3e0ff */
[----:B------:R4:W3:Y:S02]  /*14780*/  LDG.E.S8 R47, desc[UR8][R24.64] ;  /* 0x00000008182f7981 */ /* 0x0008e4000c1e1300 */
[----:B------:R-:W-:Y:S01]  /*14790*/  IMAD.X R27, R36, 0x1, R17, P1 ;  /* 0x00000001241b7824 */ /* 0x000fe200008e0611 */
[----:B------:R-:W-:-:S04]  /*147a0*/  IADD3 R28, P1, PT, R37, R20, RZ ;  /* 0x00000014251c7210 */ /* 0x000fc80007f3e0ff */
[----:B------:R-:W3:Y:S01]  /*147b0*/  LDG.E.S8 R26, desc[UR8][R26.64] ;  /* 0x000000081a1a7981 */ /* 0x000ee2000c1e1300 */
[----:B------:R-:W-:Y:S02]  /*147c0*/  IADD3.X R29, PT, PT, R36, R44, RZ, P1, !PT ;  /* 0x0000002c241d7210 */ /* 0x000fe40000ffe4ff */
[----:B0-----:R-:W-:-:S03]  /*147d0*/  IADD3 R30, P1, PT, R37, R12, RZ ;  /* 0x0000000c251e7210 */ /* 0x001fc60007f3e0ff */
[----:B------:R-:W3:Y:S02]  /*147e0*/  LDG.E.S8 R28, desc[UR8][R28.64] ;  /* 0x000000081c1c7981 */ /* 0x000ee4000c1e1300 */
[----:B------:R-:W-:Y:S01]  /*147f0*/  IMAD.X R31, R36, 0x1, R52, P1 ;  /* 0x00000001241f7824 */ /* 0x000fe200008e0634 */
[----:B-1----:R-:W-:-:S04]  /*14800*/  IADD3 R32, P1, PT, R37, R13, RZ ;  /* 0x0000000d25207210 */ /* 0x002fc80007f3e0ff */
[----:B------:R-:W3:Y:S01]  /*14810*/  LDG.E.S8 R30, desc[UR8][R30.64] ;  /* 0x000000081e1e7981 */ /* 0x000ee2000c1e1300 */
[----:B------:R-:W-:Y:S02]  /*14820*/  IADD3.X R33, PT, PT, R36, R35, RZ, P1, !PT ;  /* 0x0000002324217210 */ /* 0x000fe40000ffe4ff */
[----:B----4-:R-:W-:-:S03]  /*14830*/  IADD3 R24, P1, PT, R37, R34, RZ ;  /* 0x0000002225187210 */ /* 0x010fc60007f3e0ff */
[----:B------:R-:W4:Y:S02]  /*14840*/  LDG.E.S8 R32, desc[UR8][R32.64] ;  /* 0x0000000820207981 */ /* 0x000f24000c1e1300 */
[----:B------:R-:W-:-:S05]  /*14850*/  IMAD.X R25, R36, 0x1, R41, P1 ;  /* 0x0000000124197824 */ /* 0x000fca00008e0629 */
[----:B------:R-:W4:Y:S01]  /*14860*/  LDG.E.S8 R24, desc[UR8][R24.64] ;  /* 0x0000000818187981 */ /* 0x000f22000c1e1300 */
[----:B-----5:R-:W-:Y:S02]  /*14870*/  LOP3.LUT R3, R3, 0xffff, RZ, 0xc0, !PT ;  /* 0x0000ffff03037812 */ /* 0x020fe400078ec0ff */
[----:B------:R-:W-:Y:S02]  /*14880*/  IADD3 R45, P2, PT, R45, -0x8, RZ ;  /* 0xfffffff82d2d7810 */ /* 0x000fe40007f5e0ff */
[----:B------:R-:W-:Y:S02]  /*14890*/  PRMT R3, R3, 0x8880, RZ ;  /* 0x0000888003037816 */ /* 0x000fe400000000ff */
        /* <DEDUP_REMOVED lines=10> */
[----:B------:R-:W-:Y:S02]  /*14940*/  IADD3 R42, PT, PT, -R47, RZ, RZ ;  /* 0x000000ff2f2a7210 */ /* 0x000fe40007ffe1ff */
        /* <DEDUP_REMOVED lines=9> */
[----:B----4-:R-:W-:Y:S02]  /*149e0*/  IADD3 R32, PT, PT, -R32, RZ, RZ ;  /* 0x000000ff20207210 */ /* 0x010fe40007ffe1ff */
[----:B------:R-:W-:-:S04]  /*149f0*/  SEL R3, RZ, 0x1, !P1 ;  /* 0x00000001ff037807 */ /* 0x000fc80004800000 */
[----:B------:R-:W-:Y:S01]  /*14a00*/  ISETP.NE.AND P1, PT, R3, R30, PT ;  /* 0x0000001e0300720c */ /* 0x000fe20003f25270 */
[----:B------:R-:W-:-:S03]  /*14a10*/  IMAD.MOV R24, RZ, RZ, -R24 ;  /* 0x000000ffff187224 */ /* 0x000fc600078e0a18 */
        /* <DEDUP_REMOVED lines=8> */
.L_x_455:
[----:B------:R-:W-:Y:S05]  /*14aa0*/  BSYNC.RECONVERGENT B2 ;  /* 0x0000000000027941 */ /* 0x000fea0003800200 */
.L_x_454:
        /* <DEDUP_REMOVED lines=12> */
[----:B------:R-:W-:Y:S01]  /*14b70*/  HFMA2 R7, -RZ, RZ, 0, 0 ;  /* 0x00000000ff077431 */ /* 0x000fe200000001ff */
[----:B------:R-:W2:Y:S01]  /*14b80*/  LDCU.64 UR12, c[0x0][0x618] ;  /* 0x0000c300ff0c77ac */ /* 0x000ea20008000a00 */
[----:B------:R-:W-:Y:S01]  /*14b90*/  IMAD.MOV.U32 R6, RZ, RZ, R14 ;  /* 0x000000ffff067224 */ /* 0x000fe200078e000e */
[----:B------:R-:W-:Y:S01]  /*14ba0*/  IADD3.X R8, PT, PT, RZ, ~R16, RZ, P1, !PT ;  /* 0x80000010ff087210 */ /* 0x000fe20000ffe4ff */
[----:B------:R-:W3:Y:S01]  /*14bb0*/  LDCU.64 UR14, c[0x0][0x620] ;  /* 0x0000c400ff0e77ac */ /* 0x000ee20008000a00 */
[----:B------:R-:W4:Y:S03]  /*14bc0*/  LDCU.64 UR16, c[0x0][0x5f0] ;  /* 0x0000be00ff1077ac */ /* 0x000f260008000a00 */
[----:B0-----:R-:W-:-:S02]  /*14bd0*/  IMAD R8, R8, UR6, RZ ;  /* 0x0000000608087c24 */ /* 0x001fc4000f8e02ff */
[C---:B------:R-:W-:Y:S02]  /*14be0*/  IMAD R20, R16.reuse, UR6, RZ ;  /* 0x0000000610147c24 */ /* 0x040fe4000f8e02ff */
[----:B--2---:R-:W-:Y:S02]  /*14bf0*/  IMAD R12, R16, UR12, RZ ;  /* 0x0000000c100c7c24 */ /* 0x004fe4000f8e02ff */
[----:B------:R-:W-:Y:S02]  /*14c00*/  IMAD R13, R9, UR7, R8 ;  /* 0x00000007090d7c24 */ /* 0x000fe4000f8e0208 */
[----:B------:R-:W-:-:S04]  /*14c10*/  IMAD.WIDE.U32 R6, R15, UR12, R6 ;  /* 0x0000000c0f067c25 */ /* 0x000fc8000f8e0006 */
[----:B------:R-:W-:-:S04]  /*14c20*/  IMAD.WIDE.U32 R8, R9, UR6, R18 ;  /* 0x0000000609087c25 */ /* 0x000fc8000f8e0012 */
[C---:B------:R-:W-:Y:S01]  /*14c30*/  IMAD R17, R15.reuse, UR13, R12 ;  /* 0x0000000d0f117c24 */ /* 0x040fe2000f8e020c */
[----:B------:R-:W-:Y:S01]  /*14c40*/  MOV R12, R6 ;  /* 0x00000006000c7202 */ /* 0x000fe20000000f00 */
[----:B-1----:R-:W-:-:S04]  /*14c50*/  IMAD.WIDE.U32 R10, R15, UR6, R10 ;  /* 0x000000060f0a7c25 */ /* 0x002fc8000f8e000a */
[----:B------:R-:W-:Y:S01]  /*14c60*/  IMAD R21, R15, UR7, R20 ;  /* 0x000000070f157c24 */ /* 0x000fe2000f8e0214 */
[----:B------:R-:W-:Y:S01]  /*14c70*/  IADD3 R29, P3, PT, R18, -R10, RZ ;  /* 0x8000000a121d7210 */ /* 0x000fe20007f7e0ff */
[----:B------:R-:W-:Y:S01]  /*14c80*/  IMAD.IADD R9, R9, 0x1, R13 ;  /* 0x0000000109097824 */ /* 0x000fe200078e020d */
[----:B------:R-:W-:Y:S01]  /*14c90*/  IADD3 R13, PT, PT, R17, R7, RZ ;  /* 0x00000007110d7210 */ /* 0x000fe20007ffe0ff */
[----:B------:R-:W-:Y:S01]  /*14ca0*/  IMAD.IADD R27, R11, 0x1, R21 ;  /* 0x000000010b1b7824 */ /* 0x000fe200078e0215 */
[----:B------:R-:W-:Y:S01]  /*14cb0*/  IADD3 R25, P2, PT, R10, UR6, RZ ;  /* 0x000000060a197c10 */ /* 0x000fe2000ff5e0ff */
[----:B---3--:R-:W-:Y:S01]  /*14cc0*/  IMAD R9, R9, UR14, RZ ;  /* 0x0000000e09097c24 */ /* 0x008fe2000f8e02ff */
[----:B------:R-:W-:Y:S01]  /*14cd0*/  IADD3 R10, P1, PT, R6, UR12, RZ ;  /* 0x0000000c060a7c10 */ /* 0x000fe2000ff3e0ff */
[----:B------:R-:W-:-:S03]  /*14ce0*/  IMAD.WIDE.U32 R6, R8, UR14, R12 ;  /* 0x0000000e08067c25 */ /* 0x000fc6000f8e000c */
[----:B------:R-:W-:Y:S01]  /*14cf0*/  IADD3.X R11, PT, PT, R13, UR13, RZ, P1, !PT ;  /* 0x0000000d0d0b7c10 */ /* 0x000fe20008ffe4ff */
[----:B------:R-:W-:Y:S01]  /*14d00*/  IMAD.X R12, R19, 0x1, ~R27, P3 ;  /* 0x00000001130c7824 */ /* 0x000fe200018e0e1b */
[----:B------:R-:W-:Y:S01]  /*14d10*/  IADD3 R21, P3, PT, R18, -R25, RZ ;  /* 0x8000001912157210 */ /* 0x000fe20007f7e0ff */
[----:B------:R-:W-:Y:S01]  /*14d20*/  IMAD R9, R8, UR15, R9 ;  /* 0x0000000f08097c24 */ /* 0x000fe2000f8e0209 */
[----:B----4-:R-:W-:Y:S01]  /*14d30*/  IADD3 R8, P1, PT, R6, UR16, RZ ;  /* 0x0000001006087c10 */ /* 0x010fe2000ff3e0ff */
[----:B------:R-:W-:Y:S01]  /*14d40*/  IMAD R6, R12, UR14, RZ ;  /* 0x0000000e0c067c24 */ /* 0x000fe2000f8e02ff */
[----:B------:R-:W-:Y:S01]  /*14d50*/  IADD3.X R27, PT, PT, R27, UR7, RZ, P2, !PT ;  /* 0x000000071b1b7c10 */ /* 0x000fe200097fe4ff */
        /* <DEDUP_REMOVED lines=17> */
[----:B------:R-:W-:Y:S01]  /*14e70*/  IADD3 R6, P1, PT, R12, UR16, RZ ;  /* 0x000000100c067c10 */ /* 0x000fe2000ff3e0ff */
[----:B------:R-:W-:-:S02]  /*14e80*/  IMAD R26, R26, UR14, RZ ;  /* 0x0000000e1a1a7c24 */ /* 0x000fc4000f8e02ff */
        /* <DEDUP_REMOVED lines=23> */
.L_x_460:
[----:B------:R-:W-:Y:S05]  /*15000*/  BSYNC.RECONVERGENT B3 ;  /* 0x0000000000037941 */ /* 0x000fea0003800200 */
.L_x_459:
        /* <DEDUP_REMOVED lines=16> */
[----:B------:R-:W4:Y:S01]  /*15110*/  LDCU.64 UR16, c[0x0][0x5f0] ;  /* 0x0000be00ff1077ac */ /* 0x000f220008000a00 */
[----:B0-----:R-:W-:Y:S02]  /*15120*/  IMAD R20, R16, UR12, RZ ;  /* 0x0000000c10147c24 */ /* 0x001fe4000f8e02ff */
[----:B--2---:R-:W-:-:S02]  /*15130*/  IMAD R12, R8, UR6, RZ ;  /* 0x00000006080c7c24 */ /* 0x004fc4000f8e02ff */
[----:B------:R-:W-:-:S04]  /*15140*/  IMAD.WIDE.U32 R8, R15, UR12, R6 ;  /* 0x0000000c0f087c25 */ /* 0x000fc8000f8e0006 */
[----:B------:R-:W-:Y:S02]  /*15150*/  IMAD R17, R15, UR13, R20 ;  /* 0x0000000d0f117c24 */ /* 0x000fe4000f8e0214 */
[C---:B------:R-:W-:Y:S01]  /*15160*/  IMAD R13, R5.reuse, UR7, R12 ;  /* 0x00000007050d7c24 */ /* 0x040fe2000f8e020c */
[----:B------:R-:W-:Y:S01]  /*15170*/  IADD3 R12, P2, PT, R8, UR12, RZ ;  /* 0x0000000c080c7c10 */ /* 0x000fe2000ff5e0ff */
[----:B------:R-:W-:-:S04]  /*15180*/  IMAD.WIDE.U32 R6, R5, UR6, R18 ;  /* 0x0000000605067c25 */ /* 0x000fc8000f8e0012 */
[----:B------:R-:W-:Y:S01]  /*15190*/  IMAD R24, R16, UR6, RZ ;  /* 0x0000000610187c24 */ /* 0x000fe2000f8e02ff */
[----:B------:R-:W-:Y:S01]  /*151a0*/  IADD3 R5, PT, PT, R7, R13, RZ ;  /* 0x0000000d07057210 */ /* 0x000fe20007ffe0ff */
[----:B------:R-:W-:Y:S02]  /*151b0*/  IMAD.IADD R9, R17, 0x1, R9 ;  /* 0x0000000111097824 */ /* 0x000fe400078e0209 */
        /* <DEDUP_REMOVED lines=28> */
.L_x_462:
[----:B------:R-:W-:Y:S05]  /*15380*/  BSYNC.RECONVERGENT B3 ;  /* 0x0000000000037941 */ /* 0x000fea0003800200 */
.L_x_461:
[----:B------:R-:W-:Y:S05]  /*15390*/  @P0 BRA `(.L_x_458) ;  /* 0x00000000006c0947 */ /* 0x000fea0003800000 */
[----:B------:R-:W0:Y:S01]  /*153a0*/  LDCU.64 UR6, c[0x0][0x608] ;  /* 0x0000c100ff0677ac */ /* 0x000e220008000a00 */
[----:B------:R-:W-:Y:S01]  /*153b0*/  IADD3 R8, P0, PT, RZ, -R15, RZ ;  /* 0x8000000fff087210 */ /* 0x000fe20007f1e0ff */
[----:B------:R-:W-:Y:S01]  /*153c0*/  IMAD.MOV.U32 R6, RZ, RZ, R14 ;  /* 0x000000ffff067224 */ /* 0x000fe200078e000e */
[----:B------:R-:W-:Y:S01]  /*153d0*/  MOV R7, RZ ;  /* 0x000000ff00077202 */ /* 0x000fe20000000f00 */
[----:B------:R-:W1:Y:S01]  /*153e0*/  LDCU.64 UR12, c[0x0][0x618] ;  /* 0x0000c300ff0c77ac */ /* 0x000e620008000a00 */
[----:B------:R-:W-:Y:S01]  /*153f0*/  IADD3.X R5, PT, PT, RZ, ~R16, RZ, P0, !PT ;  /* 0x80000010ff057210 */ /* 0x000fe200007fe4ff */
[----:B------:R-:W2:Y:S01]  /*15400*/  LDCU.64 UR14, c[0x0][0x620] ;  /* 0x0000c400ff0e77ac */ /* 0x000ea20008000a00 */
[----:B------:R-:W3:Y:S03]  /*15410*/  LDCU.64 UR16, c[0x0][0x5f0] ;  /* 0x0000be00ff1077ac */ /* 0x000ee60008000a00 */
[----:B0-----:R-:W-:-:S02]  /*15420*/  IMAD R5, R5, UR6, RZ ;  /* 0x0000000605057c24 */ /* 0x001fc4000f8e02ff */
[----:B------:R-:W-:-:S04]  /*15430*/  IMAD.WIDE.U32 R18, R8, UR6, R18 ;  /* 0x0000000608127c25 */ /* 0x000fc8000f8e0012 */
[----:B-1----:R-:W-:Y:S02]  /*15440*/  IMAD R16, R16, UR12, RZ ;  /* 0x0000000c10107c24 */ /* 0x002fe4000f8e02ff */
[----:B------:R-:W-:Y:S02]  /*15450*/  IMAD R5, R8, UR7, R5 ;  /* 0x0000000708057c24 */ /* 0x000fe4000f8e0205 */
[----:B------:R-:W-:-:S03]  /*15460*/  IMAD.WIDE.U32 R6, R15, UR12, R6 ;  /* 0x0000000c0f067c25 */ /* 0x000fc6000f8e0006 */
[----:B------:R-:W-:Y:S01]  /*15470*/  IADD3 R5, PT, PT, R19, R5, RZ ;  /* 0x0000000513057210 */ /* 0x000fe20007ffe0ff */
[----:B------:R-:W-:-:S04]  /*15480*/  IMAD R15, R15, UR13, R16 ;  /* 0x0000000d0f0f7c24 */ /* 0x000fc8000f8e0210 */
[----:B------:R-:W-:Y:S02]  /*15490*/  IMAD.IADD R7, R7, 0x1, R15 ;  /* 0x0000000107077824 */ /* 0x000fe400078e020f */
[----:B--2---:R-:W-:Y:S02]  /*154a0*/  IMAD R5, R5, UR14, RZ ;  /* 0x0000000e05057c24 */ /* 0x004fe4000f8e02ff */
[----:B------:R-:W-:-:S04]  /*154b0*/  IMAD.WIDE.U32 R6, R18, UR14, R6 ;  /* 0x0000000e12067c25 */ /* 0x000fc8000f8e0006 */
[----:B------:R-:W-:Y:S01]  /*154c0*/  IMAD R5, R18, UR15, R5 ;  /* 0x0000000f12057c24 */ /* 0x000fe2000f8e0205 */
[----:B---3--:R-:W-:-:S04]  /*154d0*/  IADD3 R6, P0, PT, R6, UR16, RZ ;  /* 0x0000001006067c10 */ /* 0x008fc8000ff1e0ff */
[----:B------:R-:W-:-:S05]  /*154e0*/  IADD3.X R7, PT, PT, R7, UR17, R5, P0, !PT ;  /* 0x0000001107077c10 */ /* 0x000fca00087fe405 */
[----:B------:R-:W2:Y:S01]  /*154f0*/  LDG.E.S8 R6, desc[UR8][R6.64] ;  /* 0x0000000806067981 */ /* 0x000ea2000c1e1300 */
[----:B-----5:R-:W-:-:S04]  /*15500*/  LOP3.LUT R3, R3, 0xffff, RZ, 0xc0, !PT ;  /* 0x0000ffff03037812 */ /* 0x020fc800078ec0ff */
[----:B------:R-:W-:Y:S01]  /*15510*/  PRMT R8, R3, 0x8880, RZ ;  /* 0x0000888003087816 */ /* 0x000fe200000000ff */
[----:B--2---:R-:W-:-:S05]  /*15520*/  IMAD.MOV R3, RZ, RZ, -R6 ;  /* 0x000000ffff037224 */ /* 0x004fca00078e0a06 */
[----:B------:R-:W-:-:S04]  /*15530*/  ISETP.NE.AND P0, PT, R8, R3, PT ;  /* 0x000000030800720c */ /* 0x000fc80003f05270 */
[----:B------:R-:W-:-:S09]  /*15540*/  SEL R3, RZ, 0x1, !P0 ;  /* 0x00000001ff037807 */ /* 0x000fd20004000000 */
.L_x_458:
[----:B------:R-:W-:Y:S05]  /*15550*/  BSYNC.RECONVERGENT B2 ;  /* 0x0000000000027941 */ /* 0x000fea0003800200 */
.L_x_457:
[----:B-----5:R0:W-:Y:S02]  /*15560*/  STG.E.U8 desc[UR8][R22.64], R3 ;  /* 0x0000000316007986 */ /* 0x0201e4000c101108 */
.L_x_453:
[----:B------:R-:W-:Y:S05]  /*15570*/  BSYNC.RECONVERGENT B1 ;  /* 0x0000000000017941 */ /* 0x000fea0003800200 */
.L_x_452:
[----:B------:R-:W-:-:S07]  /*15580*/  IADD3 R4, PT, PT, R4, 0x80, RZ ;  /* 0x0000008004047810 */ /* 0x000fce0007ffe0ff */
.L_x_444:
[----:B------:R-:W-:Y:S05]  /*15590*/  BSYNC.RECONVERGENT B0 ;  /* 0x0000000000007941 */ /* 0x000fea0003800200 */
.L_x_443:
[----:B------:R-:W1:Y:S01]  /*155a0*/  LDCU UR6, c[0x0][0x380] ;  /* 0x00007000ff0677ac */ /* 0x000e620008000800 */
[----:B------:R-:W-:Y:S01]  /*155b0*/  BSSY.RECONVERGENT B0, `(.L_x_463) ;  /* 0x0000349000007945 */ /* 0x000fe20003800200 */
[----:B-1----:R-:W-:-:S13]  /*155c0*/  ISETP.GE.AND P0, PT, R4, UR6, PT ;  /* 0x0000000604007c0c */ /* 0x002fda000bf06270 */
[----:B------:R-:W-:Y:S05]  /*155d0*/  @P0 BRA `(.L_x_464) ;  /* 0x0000003400180947 */ /* 0x000fea0003800000 */
[----:B------:R-:W1:Y:S01]  /*155e0*/  LDCU.64 UR6, c[0x0][0x390] ;  /* 0x00007200ff0677ac */ /* 0x000e620008000a00 */
[----:B------:R-:W-:Y:S01]  /*155f0*/  MOV R7, R4 ;  /* 0x0000000400077202 */ /* 0x000fe20000000f00 */
[----:B------:R-:W-:Y:S01]  /*15600*/  IMAD.MOV.U32 R6, RZ, RZ, RZ ;  /* 0x000000ffff067224 */ /* 0x000fe200078e00ff */
[----:B------:R-:W-:Y:S01]  /*15610*/  ISETP.NE.AND P0, PT, R2, RZ, PT ;  /* 0x000000ff0200720c */ /* 0x000fe20003f05270 */
[----:B------:R-:W2:Y:S01]  /*15620*/  LDCU UR12, c[0x0][0x38c] ;  /* 0x00007180ff0c77ac */ /* 0x000ea20008000800 */
[----:B------:R-:W3:Y:S01]  /*15630*/  LDCU.64 UR14, c[0x0][0x4b8] ;  /* 0x00009700ff0e77ac */ /* 0x000ee20008000a00 */
[----:B-1----:R-:W-:Y:S01]  /*15640*/  IMAD.HI.U32 R6, R4, UR6, R6 ;  /* 0x0000000604067c27 */ /* 0x002fe2000f8e0006 */
[----:B------:R-:W1:Y:S04]  /*15650*/  LDCU UR6, c[0x0][0x4c0] ;  /* 0x00009800ff0677ac */ /* 0x000e680008000800 */
[----:B------:R-:W-:-:S05]  /*15660*/  SHF.R.U32.HI R7, RZ, UR7, R6 ;  /* 0x00000007ff077c19 */ /* 0x000fca0008011606 */
[----:B0-----:R-:W-:-:S04]  /*15670*/  IMAD.MOV R3, RZ, RZ, -R7 ;  /* 0x000000ffff037224 */ /* 0x001fc800078e0a07 */
[----:B--2---:R-:W-:-:S04]  /*15680*/  IMAD R3, R3, UR12, R4 ;  /* 0x0000000c03037c24 */ /* 0x004fc8000f8e0204 */
[C---:B---3--:R-:W-:Y:S02]  /*15690*/  IMAD R13, R3.reuse, UR14, RZ ;  /* 0x0000000e030d7c24 */ /* 0x048fe4000f8e02ff */
[C---:B------:R-:W-:Y:S02]  /*156a0*/  IMAD R16, R3.reuse, UR15, RZ ;  /* 0x0000000f03107c24 */ /* 0x040fe4000f8e02ff */
[----:B-1----:R-:W-:Y:S01]  /*156b0*/  IMAD R3, R3, UR6, RZ ;  /* 0x0000000603037c24 */ /* 0x002fe2000f8e02ff */
        /* <DEDUP_REMOVED lines=334> */
.L_x_465:
        /* <DEDUP_REMOVED lines=37> */
.L_x_468:
[----:B------:R-:W-:-:S07]  /*16df0*/  MOV R5, 0x16e10 ;  /* 0x00016e1000057802 */ /* 0x000fce0000000f00 */
[----:B------:R-:W-:Y:S05]  /*16e00*/  CALL.REL.NOINC `($__internal_1_$__cuda_sm20_div_s64) ;  /* 0x0000012000d47944 */ /* 0x000fea0003c00000 */
.L_x_467:
[----:B------:R-:W-:Y:S05]  /*16e10*/  BSYNC.RECONVERGENT B1 ;  /* 0x0000000000017941 */ /* 0x000fea0003800200 */
.L_x_466:
        /* <DEDUP_REMOVED lines=39> */
.L_x_470:
[----:B------:R-:W-:Y:S01]  /*17090*/  IMAD.MOV.U32 R10, RZ, RZ, R14 ;  /* 0x000000ffff0a7224 */ /* 0x000fe200078e000e */
[----:B------:R-:W-:Y:S02]  /*170a0*/  MOV R3, R15 ;  /* 0x0000000f00037202 */ /* 0x000fe40000000f00 */
[----:B------:R-:W-:-:S07]  /*170b0*/  MOV R5, 0x170d0 ;  /* 0x000170d000057802 */ /* 0x000fce0000000f00 */
[----:B------:R-:W-:Y:S05]  /*170c0*/  CALL.REL.NOINC `($__internal_1_$__cuda_sm20_div_s64) ;  /* 0x0000012000247944 */ /* 0x000fea0003c00000 */
.L_x_471:
[----:B------:R-:W-:Y:S05]  /*170d0*/  BSYNC.RECONVERGENT B1 ;  /* 0x0000000000017941 */ /* 0x000fea0003800200 */
.L_x_469:
        /* <DEDUP_REMOVED lines=172> */
.L_x_476:
        /* <DEDUP_REMOVED lines=59> */
.L_x_475:
[----:B------:R-:W-:Y:S05]  /*17f50*/  BSYNC.RECONVERGENT B2 ;  /* 0x0000000000027941 */ /* 0x000fea0003800200 */
.L_x_474:
        /* <DEDUP_REMOVED lines=85> */
.L_x_480:
[----:B------:R-:W-:Y:S05]  /*184b0*/  BSYNC.RECONVERGENT B3 ;  /* 0x0000000000037941 */ /* 0x000fea0003800200 */
.L_x_479:
        /* <DEDUP_REMOVED lines=55> */
.L_x_482:
[----:B------:R-:W-:Y:S05]  /*18830*/  BSYNC.RECONVERGENT B3 ;  /* 0x0000000000037941 */ /* 0x000fea0003800200 */
.L_x_481:
        /* <DEDUP_REMOVED lines=28> */
.L_x_478:
[----:B------:R-:W-:Y:S05]  /*18a00*/  BSYNC.RECONVERGENT B2 ;  /* 0x0000000000027941 */ /* 0x000fea0003800200 */
.L_x_477:
[----:B-----5:R0:W-:Y:S02]  /*18a10*/  STG.E.U8 desc[UR8][R22.64], R3 ;  /* 0x0000000316007986 */ /* 0x0201e4000c101108 */
.L_x_473:
[----:B------:R-:W-:Y:S05]  /*18a20*/  BSYNC.RECONVERGENT B1 ;  /* 0x0000000000017941 */ /* 0x000fea0003800200 */
.L_x_472:
[----:B------:R-:W-:-:S07]  /*18a30*/  VIADD R4, R4, 0x80 ;  /* 0x0000008004047836 */ /* 0x000fce0000000000 */
.L_x_464:
[----:B------:R-:W-:Y:S05]  /*18a40*/  BSYNC.RECONVERGENT B0 ;  /* 0x0000000000007941 */ /* 0x000fea0003800200 */
.L_x_463:
        /* <DEDUP_REMOVED lines=352> */
.L_x_485:
        /* <DEDUP_REMOVED lines=37> */
.L_x_488:
[----:B------:R-:W-:-:S07]  /*1a2a0*/  MOV R5, 0x1a2c0 ;  /* 0x0001a2c000057802 */ /* 0x000fce0000000f00 */
[----:B------:R-:W-:Y:S05]  /*1a2b0*/  CALL.REL.NOINC `($__internal_1_$__cuda_sm20_div_s64) ;  /* 0x000000ec00a87944 */ /* 0x000fea0003c00000 */
.L_x_487:
[----:B------:R-:W-:Y:S05]  /*1a2c0*/  BSYNC.RECONVERGENT B1 ;  /* 0x0000000000017941 */ /* 0x000fea0003800200 */
.L_x_486:
        /* <DEDUP_REMOVED lines=39> */
.L_x_490:
[----:B------:R-:W-:Y:S01]  /*1a540*/  MOV R10, R14 ;  /* 0x0000000e000a7202 */ /* 0x000fe20000000f00 */
[----:B------:R-:W-:Y:S01]  /*1a550*/  IMAD.MOV.U32 R3, RZ, RZ, R15 ;  /* 0x000000ffff037224 */ /* 0x000fe200078e000f */
[----:B------:R-:W-:-:S07]  /*1a560*/  MOV R5, 0x1a580 ;  /* 0x0001a58000057802 */ /* 0x000fce0000000f00 */
[----:B------:R-:W-:Y:S05]  /*1a570*/  CALL.REL.NOINC `($__internal_1_$__cuda_sm20_div_s64) ;  /* 0x000000e800f87944 */ /* 0x000fea0003c00000 */
.L_x_491:
[----:B------:R-:W-:Y:S05]  /*1a580*/  BSYNC.RECONVERGENT B1 ;  /* 0x0000000000017941 */ /* 0x000fea0003800200 */
.L_x_489:
        /* <DEDUP_REMOVED lines=172> */
.L_x_496:
        /* <DEDUP_REMOVED lines=59> */
.L_x_495:
[----:B------:R-:W-:Y:S05]  /*1b400*/  BSYNC.RECONVERGENT B2 ;  /* 0x0000000000027941 */ /* 0x000fea0003800200 */
.L_x_494:
        /* <DEDUP_REMOVED lines=85> */
.L_x_500:
[----:B------:R-:W-:Y:S05]  /*1b960*/  BSYNC.RECONVERGENT B3 ;  /* 0x0000000000037941 */ /* 0x000fea0003800200 */
.L_x_499:
        /* <DEDUP_REMOVED lines=55> */
.L_x_502:
[----:B------:R-:W-:Y:S05]  /*1bce0*/  BSYNC.RECONVERGENT B3 ;  /* 0x0000000000037941 */ /* 0x000fea0003800200 */
.L_x_501:
        /* <DEDUP_REMOVED lines=28> */
.L_x_498:
[----:B------:R-:W-:Y:S05]  /*1beb0*/  BSYNC.RECONVERGENT B2 ;  /* 0x0000000000027941 */ /* 0x000fea0003800200 */
.L_x_497:
[----:B-----5:R0:W-:Y:S02]  /*1bec0*/  STG.E.U8 desc[UR8][R22.64], R3 ;  /* 0x0000000316007986 */ /* 0x0201e4000c101108 */
.L_x_493:
[----:B------:R-:W-:Y:S05]  /*1bed0*/  BSYNC.RECONVERGENT B1 ;  /* 0x0000000000017941 */ /* 0x000fea0003800200 */
.L_x_492:
[----:B------:R-:W-:-:S07]  /*1bee0*/  IADD3 R4, PT, PT, R4, 0x80, RZ ;  /* 0x0000008004047810 */ /* 0x000fce0007ffe0ff */
.L_x_484:
[----:B------:R-:W-:Y:S05]  /*1bef0*/  BSYNC.RECONVERGENT B0 ;  /* 0x0000000000007941 */ /* 0x000fea0003800200 */
.L_x_483:
        /* <DEDUP_REMOVED lines=352> */
.L_x_505:
        /* <DEDUP_REMOVED lines=37> */
.L_x_508:
[----:B------:R-:W-:-:S07]  /*1d750*/  MOV R5, 0x1d770 ;  /* 0x0001d77000057802 */ /* 0x000fce0000000f00 */
[----:B------:R-:W-:Y:S05]  /*1d760*/  CALL.REL.NOINC `($__internal_1_$__cuda_sm20_div_s64) ;  /* 0x000000b8007c7944 */ /* 0x000fea0003c00000 */
.L_x_507:
[----:B------:R-:W-:Y:S05]  /*1d770*/  BSYNC.RECONVERGENT B1 ;  /* 0x0000000000017941 */ /* 0x000fea0003800200 */
.L_x_506:
        /* <DEDUP_REMOVED lines=39> */
.L_x_510:
[----:B------:R-:W-:Y:S01]  /*1d9f0*/  IMAD.MOV.U32 R10, RZ, RZ, R14 ;  /* 0x000000ffff0a7224 */ /* 0x000fe200078e000e */
[----:B------:R-:W-:Y:S02]  /*1da00*/  MOV R3, R15 ;  /* 0x0000000f00037202 */ /* 0x000fe40000000f00 */
[----:B------:R-:W-:-:S07]  /*1da10*/  MOV R5, 0x1da30 ;  /* 0x0001da3000057802 */ /* 0x000fce0000000f00 */
[----:B------:R-:W-:Y:S05]  /*1da20*/  CALL.REL.NOINC `($__internal_1_$__cuda_sm20_div_s64) ;  /* 0x000000b400cc7944 */ /* 0x000fea0003c00000 */
.L_x_511:
[----:B------:R-:W-:Y:S05]  /*1da30*/  BSYNC.RECONVERGENT B1 ;  /* 0x0000000000017941 */ /* 0x000fea0003800200 */
.L_x_509:
        /* <DEDUP_REMOVED lines=172> */
.L_x_516:
        /* <DEDUP_REMOVED lines=59> */
.L_x_515:
[----:B------:R-:W-:Y:S05]  /*1e8b0*/  BSYNC.RECONVERGENT B2 ;  /* 0x0000000000027941 */ /* 0x000fea0003800200 */
.L_x_514:
        /* <DEDUP_REMOVED lines=85> */
.L_x_520:
[----:B------:R-:W-:Y:S05]  /*1ee10*/  BSYNC.RECONVERGENT B3 ;  /* 0x0000000000037941 */ /* 0x000fea0003800200 */
.L_x_519:
        /* <DEDUP_REMOVED lines=55> */
.L_x_522:
[----:B------:R-:W-:Y:S05]  /*1f190*/  BSYNC.RECONVERGENT B3 ;  /* 0x0000000000037941 */ /* 0x000fea0003800200 */
.L_x_521:
        /* <DEDUP_REMOVED lines=28> */
.L_x_518:
[----:B------:R-:W-:Y:S05]  /*1f360*/  BSYNC.RECONVERGENT B2 ;  /* 0x0000000000027941 */ /* 0x000fea0003800200 */
.L_x_517:
[----:B-----5:R0:W-:Y:S02]  /*1f370*/  STG.E.U8 desc[UR8][R22.64], R3 ;  /* 0x0000000316007986 */ /* 0x0201e4000c101108 */
.L_x_513:
[----:B------:R-:W-:Y:S05]  /*1f380*/  BSYNC.RECONVERGENT B1 ;  /* 0x0000000000017941 */ /* 0x000fea0003800200 */
.L_x_512:
[----:B------:R-:W-:-:S07]  /*1f390*/  VIADD R4, R4, 0x80 ;  /* 0x0000008004047836 */ /* 0x000fce0000000000 */
.L_x_504:
[----:B------:R-:W-:Y:S05]  /*1f3a0*/  BSYNC.RECONVERGENT B0 ;  /* 0x0000000000007941 */ /* 0x000fea0003800200 */
.L_x_503:
        /* <DEDUP_REMOVED lines=352> */
.L_x_525:
        /* <DEDUP_REMOVED lines=37> */
.L_x_528:
[----:B------:R-:W-:-:S07]  /*20c00*/  MOV R5, 0x20c20 ;  /* 0x00020c2000057802 */ /* 0x000fce0000000f00 */
[----:B------:R-:W-:Y:S05]  /*20c10*/  CALL.REL.NOINC `($__internal_1_$__cuda_sm20_div_s64) ;  /* 0x0000008400507944 */ /* 0x000fea0003c00000 */
.L_x_527:
[----:B------:R-:W-:Y:S05]  /*20c20*/  BSYNC.RECONVERGENT B1 ;  /* 0x0000000000017941 */ /* 0x000fea0003800200 */
.L_x_526:
        /* <DEDUP_REMOVED lines=39> */
.L_x_530:
[----:B------:R-:W-:Y:S01]  /*20ea0*/  MOV R10, R14 ;  /* 0x0000000e000a7202 */ /* 0x000fe20000000f00 */
[----:B------:R-:W-:Y:S01]  /*20eb0*/  IMAD.MOV.U32 R3, RZ, RZ, R15 ;  /* 0x000000ffff037224 */ /* 0x000fe200078e000f */
[----:B------:R-:W-:-:S07]  /*20ec0*/  MOV R5, 0x20ee0 ;  /* 0x00020ee000057802 */ /* 0x000fce0000000f00 */
[----:B------:R-:W-:Y:S05]  /*20ed0*/  CALL.REL.NOINC `($__internal_1_$__cuda_sm20_div_s64) ;  /* 0x0000008000a07944 */ /* 0x000fea0003c00000 */
.L_x_531:
[----:B------:R-:W-:Y:S05]  /*20ee0*/  BSYNC.RECONVERGENT B1 ;  /* 0x0000000000017941 */ /* 0x000fea0003800200 */
.L_x_529:
        /* <DEDUP_REMOVED lines=172> */
.L_x_536:
        /* <DEDUP_REMOVED lines=59> */
.L_x_535:
[----:B------:R-:W-:Y:S05]  /*21d60*/  BSYNC.RECONVERGENT B2 ;  /* 0x0000000000027941 */ /* 0x000fea0003800200 */
.L_x_534:
        /* <DEDUP_REMOVED lines=85> */
.L_x_540:
[----:B------:R-:W-:Y:S05]  /*222c0*/  BSYNC.RECONVERGENT B3 ;  /* 0x0000000000037941 */ /* 0x000fea0003800200 */
.L_x_539:
        /* <DEDUP_REMOVED lines=55> */
.L_x_542:
[----:B------:R-:W-:Y:S05]  /*22640*/  BSYNC.RECONVERGENT B3 ;  /* 0x0000000000037941 */ /* 0x000fea0003800200 */
.L_x_541:
        /* <DEDUP_REMOVED lines=28> */
.L_x_538:
[----:B------:R-:W-:Y:S05]  /*22810*/  BSYNC.RECONVERGENT B2 ;  /* 0x0000000000027941 */ /* 0x000fea0003800200 */
.L_x_537:
[----:B-----5:R0:W-:Y:S02]  /*22820*/  STG.E.U8 desc[UR8][R22.64], R3 ;  /* 0x0000000316007986 */ /* 0x0201e4000c101108 */
.L_x_533:
[----:B------:R-:W-:Y:S05]  /*22830*/  BSYNC.RECONVERGENT B1 ;  /* 0x0000000000017941 */ /* 0x000fea0003800200 */
.L_x_532:
[----:B------:R-:W-:-:S07]  /*22840*/  IADD3 R4, PT, PT, R4, 0x80, RZ ;  /* 0x0000008004047810 */ /* 0x000fce0007ffe0ff */
.L_x_524:
[----:B------:R-:W-:Y:S05]  /*22850*/  BSYNC.RECONVERGENT B0 ;  /* 0x0000000000007941 */ /* 0x000fea0003800200 */
.L_x_523:
        /* <DEDUP_REMOVED lines=352> */
.L_x_545:
        /* <DEDUP_REMOVED lines=37> */
.L_x_548:
[----:B------:R-:W-:-:S07]  /*240b0*/  MOV R5, 0x240d0 ;  /* 0x000240d000057802 */ /* 0x000fce0000000f00 */
[----:B------:R-:W-:Y:S05]  /*240c0*/  CALL.REL.NOINC `($__internal_1_$__cuda_sm20_div_s64) ;  /* 0x0000005000247944 */ /* 0x000fea0003c00000 */
.L_x_547:
[----:B------:R-:W-:Y:S05]  /*240d0*/  BSYNC.RECONVERGENT B1 ;  /* 0x0000000000017941 */ /* 0x000fea0003800200 */
.L_x_546:
        /* <DEDUP_REMOVED lines=39> */
.L_x_550:
[----:B------:R-:W-:Y:S01]  /*24350*/  IMAD.MOV.U32 R10, RZ, RZ, R14 ;  /* 0x000000ffff0a7224 */ /* 0x000fe200078e000e */
[----:B------:R-:W-:Y:S02]  /*24360*/  MOV R3, R15 ;  /* 0x0000000f00037202 */ /* 0x000fe40000000f00 */
[----:B------:R-:W-:-:S07]  /*24370*/  MOV R5, 0x24390 ;  /* 0x0002439000057802 */ /* 0x000fce0000000f00 */
[----:B------:R-:W-:Y:S05]  /*24380*/  CALL.REL.NOINC `($__internal_1_$__cuda_sm20_div_s64) ;  /* 0x0000004c00747944 */ /* 0x000fea0003c00000 */
.L_x_551:
[----:B------:R-:W-:Y:S05]  /*24390*/  BSYNC.RECONVERGENT B1 ;  /* 0x0000000000017941 */ /* 0x000fea0003800200 */
.L_x_549:
        /* <DEDUP_REMOVED lines=172> */
.L_x_556:
        /* <DEDUP_REMOVED lines=59> */
.L_x_555:
[----:B------:R-:W-:Y:S05]  /*25210*/  BSYNC.RECONVERGENT B2 ;  /* 0x0000000000027941 */ /* 0x000fea0003800200 */
.L_x_554:
        /* <DEDUP_REMOVED lines=85> */
.L_x_560:
[----:B------:R-:W-:Y:S05]  /*25770*/  BSYNC.RECONVERGENT B3 ;  /* 0x0000000000037941 */ /* 0x000fea0003800200 */
.L_x_559:
        /* <DEDUP_REMOVED lines=19> */
[----:B------:R-:W-:-:S04]  /*258b0*/  IMAD.WIDE.U32 R8, R17, UR12, R6 ;  /* 0x0000000c11087c25 */ /* 0x000fc8000f8e0006 */
[----:B------:R-:W-:Y:S02]  /*258c0*/  IMAD R19, R17, UR13, R20 ;  /* 0x0000000d11137c24 */ /* 0x000fe4000f8e0214 */
[----:B------:R-:W-:Y:S02]  /*258d0*/  IMAD R24, R18, UR6, RZ ;  /* 0x0000000612187c24 */ /* 0x000fe4000f8e02ff */
[----:B------:R-:W-:Y:S01]  /*258e0*/  IMAD R13, R5, UR7, R12 ;  /* 0x00000007050d7c24 */ /* 0x000fe2000f8e020c */
[----:B------:R-:W-:Y:S01]  /*258f0*/  IADD3 R9, PT, PT, R19, R9, RZ ;  /* 0x0000000913097210 */ /* 0x000fe20007ffe0ff */
[----:B------:R-:W-:Y:S01]  /*25900*/  IMAD.WIDE.U32 R6, R5, UR6, R14 ;  /* 0x0000000605067c25 */ /* 0x000fe2000f8e000e */
[----:B------:R-:W-:-:S03]  /*25910*/  IADD3 R12, P2, PT, R8, UR12, RZ ;  /* 0x0000000c080c7c10 */ /* 0x000fc6000ff5e0ff */
[----:B-1----:R-:W-:-:S04]  /*25920*/  IMAD.WIDE.U32 R10, R17, UR6, R10 ;  /* 0x00000006110a7c25 */ /* 0x002fc8000f8e000a */
[----:B------:R-:W-:Y:S01]  /*25930*/  IMAD R21, R17, UR7, R24 ;  /* 0x0000000711157c24 */ /* 0x000fe2000f8e0218 */
[----:B------:R-:W-:Y:S01]  /*25940*/  IADD3 R19, P1, PT, R14, -R10, RZ ;  /* 0x8000000a0e137210 */ /* 0x000fe20007f3e0ff */
[----:B------:R-:W-:Y:S01]  /*25950*/  IMAD.IADD R5, R7, 0x1, R13 ;  /* 0x0000000107057824 */ /* 0x000fe200078e020d */
[----:B------:R-:W-:Y:S01]  /*25960*/  IADD3.X R13, PT, PT, R9, UR13, RZ, P2, !PT ;  /* 0x0000000d090d7c10 */ /* 0x000fe200097fe4ff */
[----:B---3--:R-:W-:Y:S01]  /*25970*/  IMAD.WIDE.U32 R8, R6, UR14, R8 ;  /* 0x0000000e06087c25 */ /* 0x008fe2000f8e0008 */
[----:B------:R-:W-:-:S03]  /*25980*/  IADD3 R21, PT, PT, R11, R21, RZ ;  /* 0x000000150b157210 */ /* 0x000fc60007ffe0ff */
[----:B------:R-:W-:Y:S01]  /*25990*/  IMAD R5, R5, UR14, RZ ;  /* 0x0000000e05057c24 */ /* 0x000fe2000f8e02ff */
[----:B------:R-:W-:Y:S01]  /*259a0*/  IADD3.X R21, PT, PT, R15, ~R21, RZ, P1, !PT ;  /* 0x800000150f157210 */ /* 0x000fe20000ffe4ff */
[----:B------:R-:W-:-:S04]  /*259b0*/  IMAD.WIDE.U32 R12, R19, UR14, R12 ;  /* 0x0000000e130c7c25 */ /* 0x000fc8000f8e000c */
[----:B------:R-:W-:Y:S01]  /*259c0*/  IMAD R5, R6, UR15, R5 ;  /* 0x0000000f06057c24 */ /* 0x000fe2000f8e0205 */
[----:B----4-:R-:W-:Y:S01]  /*259d0*/  IADD3 R6, P1, PT, R8, UR16, RZ ;  /* 0x0000001008067c10 */ /* 0x010fe2000ff3e0ff */
[----:B------:R-:W-:-:S03]  /*259e0*/  IMAD R8, R21, UR14, RZ ;  /* 0x0000000e15087c24 */ /* 0x000fc6000f8e02ff */
[----:B------:R-:W-:Y:S01]  /*259f0*/  IADD3.X R7, PT, PT, R5, UR17, R9, P1, !PT ;  /* 0x0000001105077c10 */ /* 0x000fe20008ffe409 */
[----:B------:R-:W-:Y:S01]  /*25a00*/  IMAD R19, R19, UR15, R8 ;  /* 0x0000000f13137c24 */ /* 0x000fe2000f8e0208 */
[----:B------:R-:W-:-:S03]  /*25a10*/  IADD3 R8, P1, PT, R12, UR16, RZ ;  /* 0x000000100c087c10 */ /* 0x000fc6000ff3e0ff */
[----:B------:R-:W2:Y:S01]  /*25a20*/  LDG.E.S8 R6, desc[UR8][R6.64] ;  /* 0x0000000806067981 */ /* 0x000ea2000c1e1300 */
[----:B------:R-:W-:-:S05]  /*25a30*/  IADD3.X R9, PT, PT, R19, UR17, R13, P1, !PT ;  /* 0x0000001113097c10 */ /* 0x000fca0008ffe40d */
[----:B------:R-:W3:Y:S01]  /*25a40*/  LDG.E.S8 R8, desc[UR8][R8.64] ;  /* 0x0000000808087981 */ /* 0x000ee2000c1e1300 */
[----:B-----5:R-:W-:Y:S02]  /*25a50*/  LOP3.LUT R3, R3, 0xffff, RZ, 0xc0, !PT ;  /* 0x0000ffff03037812 */ /* 0x020fe400078ec0ff */
[----:B------:R-:W-:Y:S02]  /*25a60*/  IADD3 R17, P2, PT, R17, 0x2, RZ ;  /* 0x0000000211117810 */ /* 0x000fe40007f5e0ff */
[----:B------:R-:W-:Y:S02]  /*25a70*/  PRMT R3, R3, 0x8880, RZ ;  /* 0x0000888003037816 */ /* 0x000fe400000000ff */
[----:B------:R-:W-:Y:S01]  /*25a80*/  IADD3.X R18, PT, PT, RZ, R18, RZ, P2, !PT ;  /* 0x00000012ff127210 */ /* 0x000fe200017fe4ff */
[----:B--2---:R-:W-:-:S05]  /*25a90*/  IMAD.MOV R10, RZ, RZ, -R6 ;  /* 0x000000ffff0a7224 */ /* 0x004fca00078e0a06 */
[----:B------:R-:W-:Y:S02]  /*25aa0*/  ISETP.NE.AND P1, PT, R3, R10, PT ;  /* 0x0000000a0300720c */ /* 0x000fe40003f25270 */
[----:B---3--:R-:W-:Y:S02]  /*25ab0*/  IADD3 R10, PT, PT, -R8, RZ, RZ ;  /* 0x000000ff080a7210 */ /* 0x008fe40007ffe1ff */
[----:B------:R-:W-:-:S04]  /*25ac0*/  SEL R3, RZ, 0x1, !P1 ;  /* 0x00000001ff037807 */ /* 0x000fc80004800000 */
[----:B------:R-:W-:-:S04]  /*25ad0*/  ISETP.NE.AND P1, PT, R3, R10, PT ;  /* 0x0000000a0300720c */ /* 0x000fc80003f25270 */
[----:B------:R-:W-:-:S09]  /*25ae0*/  SEL R3, RZ, 0x1, !P1 ;  /* 0x00000001ff037807 */ /* 0x000fd20004800000 */
.L_x_562:
[----:B------:R-:W-:Y:S05]  /*25af0*/  BSYNC.RECONVERGENT B3 ;  /* 0x0000000000037941 */ /* 0x000fea0003800200 */
.L_x_561:
[----:B------:R-:W-:Y:S05]  /*25b00*/  @P0 BRA `(.L_x_558) ;  /* 0x00000000006c0947 */ /* 0x000fea0003800000 */
[----:B------:R-:W0:Y:S01]  /*25b10*/  LDCU.64 UR6, c[0x0][0x608] ;  /* 0x0000c100ff0677ac */ /* 0x000e220008000a00 */
[----:B------:R-:W-:Y:S01]  /*25b20*/  IADD3 R8, P0, PT, RZ, -R17, RZ ;  /* 0x80000011ff087210 */ /* 0x000fe20007f1e0ff */
[----:B------:R-:W-:Y:S01]  /*25b30*/  HFMA2 R7, -RZ, RZ, 0, 0 ;  /* 0x00000000ff077431 */ /* 0x000fe200000001ff */
[----:B------:R-:W-:Y:S01]  /*25b40*/  MOV R6, R16 ;  /* 0x0000001000067202 */ /* 0x000fe20000000f00 */
[----:B------:R-:W1:Y:S02]  /*25b50*/  LDCU.64 UR12, c[0x0][0x618] ;  /* 0x0000c300ff0c77ac */ /* 0x000e640008000a00 */
[----:B------:R-:W-:Y:S01]  /*25b60*/  IMAD.X R5, RZ, RZ, ~R18, P0 ;  /* 0x000000ffff057224 */ /* 0x000fe200000e0e12 */
[----:B------:R-:W2:Y:S01]  /*25b70*/  LDCU.64 UR14, c[0x0][0x620] ;  /* 0x0000c400ff0e77ac */ /* 0x000ea20008000a00 */
[----:B------:R-:W3:Y:S02]  /*25b80*/  LDCU.64 UR16, c[0x0][0x5f0] ;  /* 0x0000be00ff1077ac */ /* 0x000ee40008000a00 */
        /* <DEDUP_REMOVED lines=15> */
[----:B------:R-:W-:Y:S02]  /*25c80*/  PRMT R8, R3, 0x8880, RZ ;  /* 0x0000888003087816 */ /* 0x000fe400000000ff */
[----:B--2---:R-:W-:-:S04]  /*25c90*/  IADD3 R3, PT, PT, -R6, RZ, RZ ;  /* 0x000000ff06037210 */ /* 0x004fc80007ffe1ff */
[----:B------:R-:W-:-:S04]  /*25ca0*/  ISETP.NE.AND P0, PT, R8, R3, PT ;  /* 0x000000030800720c */ /* 0x000fc80003f05270 */
[----:B------:R-:W-:-:S09]  /*25cb0*/  SEL R3, RZ, 0x1, !P0 ;  /* 0x00000001ff037807 */ /* 0x000fd20004000000 */
.L_x_558:
[----:B------:R-:W-:Y:S05]  /*25cc0*/  BSYNC.RECONVERGENT B2 ;  /* 0x0000000000027941 */ /* 0x000fea0003800200 */
.L_x_557:
[----:B-----5:R0:W-:Y:S02]  /*25cd0*/  STG.E.U8 desc[UR8][R22.64], R3 ;  /* 0x0000000316007986 */ /* 0x0201e4000c101108 */
.L_x_553:
[----:B------:R-:W-:Y:S05]  /*25ce0*/  BSYNC.RECONVERGENT B1 ;  /* 0x0000000000017941 */ /* 0x000fea0003800200 */
.L_x_552:
[----:B------:R-:W-:-:S07]  /*25cf0*/  VIADD R4, R4, 0x80 ;  /* 0x0000008004047836 */ /* 0x000fce0000000000 */
.L_x_544:
[----:B------:R-:W-:Y:S05]  /*25d00*/  BSYNC.RECONVERGENT B0 ;  /* 0x0000000000007941 */ /* 0x000fea0003800200 */
.L_x_543:
[----:B------:R-:W1:Y:S02]  /*25d10*/  LDCU UR6, c[0x0][0x380] ;  /* 0x00007000ff0677ac */ /* 0x000e640008000800 */
[----:B-1----:R-:W-:-:S13]  /*25d20*/  ISETP.GE.AND P0, PT, R4, UR6, PT ;  /* 0x0000000604007c0c */ /* 0x002fda000bf06270 */
[----:B------:R-:W-:Y:S05]  /*25d30*/  @P0 EXIT ;  /* 0x000000000000094d */ /* 0x000fea0003800000 */
[----:B------:R-:W1:Y:S01]  /*25d40*/  LDCU.64 UR6, c[0x0][0x390] ;  /* 0x00007200ff0677ac */ /* 0x000e620008000a00 */
[----:B------:R-:W-:Y:S02]  /*25d50*/  MOV R6, RZ ;  /* 0x000000ff00067202 */ /* 0x000fe40000000f00 */
[----:B------:R-:W-:Y:S01]  /*25d60*/  MOV R7, R4 ;  /* 0x0000000400077202 */ /* 0x000fe20000000f00 */
[----:B------:R-:W2:Y:S01]  /*25d70*/  LDCU UR12, c[0x0][0x38c] ;  /* 0x00007180ff0c77ac */ /* 0x000ea20008000800 */
[----:B------:R-:W-:Y:S01]  /*25d80*/  ISETP.NE.AND P0, PT, R2, RZ, PT ;  /* 0x000000ff0200720c */ /* 0x000fe20003f05270 */
        /* <DEDUP_REMOVED lines=343> */
.L_x_563:
        /* <DEDUP_REMOVED lines=40> */
.L_x_566:
[----:B------:R-:W-:-:S07]  /*27580*/  MOV R5, 0x275a0 ;  /* 0x000275a000057802 */ /* 0x000fce0000000f00 */
[----:B------:R-:W-:Y:S05]  /*27590*/  CALL.REL.NOINC `($__internal_1_$__cuda_sm20_div_s64) ;  /* 0x0000001800f07944 */ /* 0x000fea0003c00000 */
.L_x_565:
[----:B------:R-:W-:Y:S05]  /*275a0*/  BSYNC.RECONVERGENT B0 ;  /* 0x0000000000007941 */ /* 0x000fea0003800200 */
.L_x_564:
        /* <DEDUP_REMOVED lines=19> */
[----:B------:R-:W-:Y:S02]  /*276e0*/  ISETP.NE.U32.AND P2, PT, RZ, UR14, PT ;  /* 0x0000000eff007c0c */ /* 0x000fe4000bf45070 */
[----:B------:R-:W-:-:S05]  /*276f0*/  MOV R9, RZ ;  /* 0x000000ff00097202 */ /* 0x000fca0000000f00 */
[----:B0-----:R-:W0:Y:S02]  /*27700*/  MUFU.RCP R5, R5 ;  /* 0x0000000500057308 */ /* 0x001e240000001000 */
[----:B0-----:R-:W-:-:S06]  /*27710*/  IADD3 R6, PT, PT, R5, 0xffffffe, RZ ;  /* 0x0ffffffe05067810 */ /* 0x001fcc0007ffe0ff */
        /* <DEDUP_REMOVED lines=15> */
.L_x_568:
[----:B------:R-:W-:Y:S01]  /*27810*/  IMAD.MOV.U32 R10, RZ, RZ, R14 ;  /* 0x000000ffff0a7224 */ /* 0x000fe200078e000e */
[----:B------:R-:W-:Y:S02]  /*27820*/  MOV R3, R15 ;  /* 0x0000000f00037202 */ /* 0x000fe40000000f00 */
[----:B------:R-:W-:-:S07]  /*27830*/  MOV R5, 0x27850 ;  /* 0x0002785000057802 */ /* 0x000fce0000000f00 */
[----:B------:R-:W-:Y:S05]  /*27840*/  CALL.REL.NOINC `($__internal_1_$__cuda_sm20_div_s64) ;  /* 0x0000001800447944 */ /* 0x000fea0003c00000 */
.L_x_569:
[----:B------:R-:W-:Y:S05]  /*27850*/  BSYNC.RECONVERGENT B0 ;  /* 0x0000000000007941 */ /* 0x000fea0003800200 */
.L_x_567:
        /* <DEDUP_REMOVED lines=23> */
[----:B------:R-:W2:Y:S01]  /*279d0*/  LDCU.64 UR4, c[0x0][0x618] ;  /* 0x0000c300ff0477ac */ /* 0x000ea20008000a00 */
[----:B------:R-:W-:Y:S02]  /*279e0*/  IADD3 R45, P1, PT, R4, 0x2, RZ ;  /* 0x00000002042d7810 */ /* 0x000fe40007f3e0ff */
[-C--:B------:R-:W-:Y:S02]  /*279f0*/  IADD3.X R9, PT, PT, RZ, ~R0.reuse, RZ, P2, !PT ;  /* 0x80000000ff097210 */ /* 0x080fe400017fe4ff */
[----:B------:R-:W-:Y:S02]  /*27a00*/  IADD3.X R25, PT, PT, RZ, R0, RZ, P1, !PT ;  /* 0x00000000ff197210 */ /* 0x000fe40000ffe4ff */
[----:B------:R-:W-:-:S02]  /*27a10*/  IADD3 R11, P1, PT, RZ, -R45, RZ ;  /* 0x8000002dff0b7210 */ /* 0x000fc40007f3e0ff */
[C---:B------:R-:W-:Y:S02]  /*27a20*/  IADD3 R44, P3, PT, R4.reuse, 0x3, RZ ;  /* 0x00000003042c7810 */ /* 0x040fe40007f7e0ff */
[C---:B------:R-:W-:Y:S01]  /*27a30*/  IADD3 R43, P6, PT, R4.reuse, 0x4, RZ ;  /* 0x00000004042b7810 */ /* 0x040fe20007fde0ff */
[----:B------:R-:W-:Y:S01]  /*27a40*/  IMAD.X R8, RZ, RZ, ~R25, P1 ;  /* 0x000000ffff087224 */ /* 0x000fe200008e0e19 */
[----:B------:R-:W-:Y:S01]  /*27a50*/  IADD3 R41, P5, PT, R4, 0x6, RZ ;  /* 0x0000000604297810 */ /* 0x000fe20007fbe0ff */
[----:B0-----:R-:W-:Y:S02]  /*27a60*/  IMAD R9, R9, UR6, RZ ;  /* 0x0000000609097c24 */ /* 0x001fe4000f8e02ff */
[----:B------:R-:W-:Y:S01]  /*27a70*/  IMAD R8, R8, UR6, RZ ;  /* 0x0000000608087c24 */ /* 0x000fe2000f8e02ff */
[----:B------:R-:W-:Y:S01]  /*27a80*/  IADD3.X R40, PT, PT, RZ, R0, RZ, P5, !PT ;  /* 0x00000000ff287210 */ /* 0x000fe20002ffe4ff */
[----:B------:R-:W-:Y:S01]  /*27a90*/  IMAD R27, R12, UR7, R9 ;  /* 0x000000070c1b7c24 */ /* 0x000fe2000f8e0209 */
[----:B--2---:R-:W-:-:S02]  /*27aa0*/  USHF.L.U32 UR10, UR4, 0x3, URZ ;  /* 0x00000003040a7899 */ /* 0x004fc400080006ff */
[----:B------:R-:W-:Y:S01]  /*27ab0*/  IMAD R7, R0, UR4, RZ ;  /* 0x0000000400077c24 */ /* 0x000fe2000f8e02ff */
[----:B------:R-:W-:Y:S01]  /*27ac0*/  IADD3 R31, P5, PT, RZ, -R41, RZ ;  /* 0x80000029ff1f7210 */ /* 0x000fe20007fbe0ff */
[----:B------:R-:W-:-:S03]  /*27ad0*/  IMAD.WIDE.U32 R12, R12, UR6, R14 ;  /* 0x000000060c0c7c25 */ /* 0x000fc6000f8e000e */
[----:B------:R-:W-:Y:S01]  /*27ae0*/  IADD3.X R30, PT, PT, RZ, ~R40, RZ, P5, !PT ;  /* 0x80000028ff1e7210 */ /* 0x000fe20002ffe4ff */
[----:B------:R-:W-:-:S04]  /*27af0*/  IMAD.WIDE.U32 R18, R4, UR4, RZ ;  /* 0x0000000404127c25 */ /* 0x000fc8000f8e00ff */
[----:B------:R-:W-:Y:S01]  /*27b00*/  IMAD R9, R4, UR5, R7 ;  /* 0x0000000504097c24 */ /* 0x000fe2000f8e0207 */
[----:B------:R-:W-:Y:S01]  /*27b10*/  IADD3 R7, PT, PT, R13, R27, RZ ;  /* 0x0000001b0d077210 */ /* 0x000fe20007ffe0ff */
[C---:B------:R-:W-:Y:S01]  /*27b20*/  IMAD R21, R11.reuse, UR7, R8 ;  /* 0x000000070b157c24 */ /* 0x040fe2000f8e0208 */
[----:B------:R-:W-:Y:S01]  /*27b30*/  IADD3 R24, P2, PT, R18, UR4, RZ ;  /* 0x0000000412187c10 */ /* 0x000fe2000ff5e0ff */
[----:B------:R-:W-:Y:S01]  /*27b40*/  IMAD.WIDE.U32 R10, R11, UR6, R14 ;  /* 0x000000060b0a7c25 */ /* 0x000fe2000f8e000e */
[----:B------:R-:W-:-:S03]  /*27b50*/  IADD3 R19, PT, PT, R19, R9, RZ ;  /* 0x0000000913137210 */ /* 0x000fc60007ffe0ff */
[-C--:B-1----:R-:W-:Y:S02]  /*27b60*/  IMAD R7, R7, R22.reuse, RZ ;  /* 0x0000001607077224 */ /* 0x082fe400078e02ff */
[----:B------:R-:W-:Y:S02]  /*27b70*/  IMAD R20, R22, UR7, RZ ;  /* 0x0000000716147c24 */ /* 0x000fe4000f8e02ff */
[----:B------:R-:W-:Y:S02]  /*27b80*/  IMAD.IADD R11, R11, 0x1, R21 ;  /* 0x000000010b0b7824 */ /* 0x000fe400078e0215 */
[----:B------:R-:W-:-:S04]  /*27b90*/  IMAD.WIDE.U32 R8, R12, R22, R18 ;  /* 0x000000160c087225 */ /* 0x000fc800078e0012 */
[----:B------:R-:W-:Y:S02]  /*27ba0*/  IMAD R21, R12, R23, R7 ;  /* 0x000000170c157224 */ /* 0x000fe400078e0207 */
[----:B------:R-:W-:-:S04]  /*27bb0*/  IMAD.WIDE.U32 R12, R22, UR6, RZ ;  /* 0x00000006160c7c25 */ /* 0x000fc8000f8e00ff */
[----:B------:R-:W-:Y:S02]  /*27bc0*/  IMAD R7, R23, UR6, R20 ;  /* 0x0000000617077c24 */ /* 0x000fe4000f8e0214 */
[-C--:B------:R-:W-:Y:S02]  /*27bd0*/  IMAD R11, R11, R22.reuse, RZ ;  /* 0x000000160b0b7224 */ /* 0x080fe400078e02ff */
[----:B------:R-:W-:Y:S01]  /*27be0*/  IMAD.WIDE.U32 R26, R10, R22, RZ ;  /* 0x000000160a1a7225 */ /* 0x000fe200078e00ff */
[----:B------:R-:W-:Y:S02]  /*27bf0*/  IADD3 R39, PT, PT, R13, R7, RZ ;  /* 0x000000070d277210 */ /* 0x000fe40007ffe0ff */
[----:B------:R-:W-:Y:S01]  /*27c00*/  IADD3 R7, P4, PT, R2, R8, RZ ;  /* 0x0000000802077210 */ /* 0x000fe20007f9e0ff */
[----:B------:R-:W-:Y:S01]  /*27c10*/  IMAD R11, R10, R23, R11 ;  /* 0x000000170a0b7224 */ /* 0x000fe200078e020b */
[----:B------:R-:W-:Y:S01]  /*27c20*/  IADD3.X R13, PT, PT, RZ, R0, RZ, P3, !PT ;  /* 0x00000000ff0d7210 */ /* 0x000fe20001ffe4ff */
[----:B------:R-:W-:Y:S01]  /*27c30*/  IMAD.X R18, RZ, RZ, R0, P6 ;  /* 0x000000ffff127224 */ /* 0x000fe200030e0600 */
[----:B------:R-:W-:Y:S01]  /*27c40*/  IADD3 R42, P3, PT, R4, 0x5, RZ ;  /* 0x00000005042a7810 */ /* 0x000fe20007f7e0ff */
[----:B------:R-:W-:Y:S01]  /*27c50*/  IMAD.X R9, R9, 0x1, R21, P4 ;  /* 0x0000000109097824 */ /* 0x000fe200020e0615 */
[----:B------:R-:W-:Y:S01]  /*27c60*/  IADD3 R21, P4, PT, RZ, -R44, RZ ;  /* 0x8000002cff157210 */ /* 0x000fe20007f9e0ff */
[----:B------:R-:W-:Y:S01]  /*27c70*/  IMAD R30, R30, UR6, RZ ;  /* 0x000000061e1e7c24 */ /* 0x000fe2000f8e02ff */
[----:B------:R-:W-:Y:S01]  /*27c80*/  IADD3 R36, P6, PT, RZ, -R43, RZ ;  /* 0x8000002bff247210 */ /* 0x000fe20007fde0ff */
[----:B------:R-:W-:Y:S01]  /*27c90*/  IMAD R40, R40, UR4, RZ ;  /* 0x0000000428287c24 */ /* 0x000fe2000f8e02ff */
[----:B------:R-:W-:Y:S01]  /*27ca0*/  IADD3.X R10, PT, PT, RZ, ~R13, RZ, P4, !PT ;  /* 0x8000000dff0a7210 */ /* 0x000fe200027fe4ff */
[----:B------:R-:W-:Y:S01]  /*27cb0*/  IMAD R47, R31, UR7, R30 ;  /* 0x000000071f2f7c24 */ /* 0x000fe2000f8e021e */
[----:B------:R-:W-:Y:S01]  /*27cc0*/  LEA R8, P1, -R12, UR10, 0x3 ;  /* 0x0000000a0c087c11 */ /* 0x000fe2000f8219ff */
[----:B------:R-:W-:Y:S01]  /*27cd0*/  IMAD.X R49, RZ, RZ, ~R18, P6 ;  /* 0x000000ffff317224 */ /* 0x000fe200030e0e12 */
[----:B------:R-:W-:Y:S01]  /*27ce0*/  IADD3 R27, PT, PT, R27, R11, RZ ;  /* 0x0000000b1b1b7210 */ /* 0x000fe20007ffe0ff */
[----:B------:R-:W-:Y:S01]  /*27cf0*/  IMAD R10, R10, UR6, RZ ;  /* 0x000000060a0a7c24 */ /* 0x000fe2000f8e02ff */
[----:B------:R-:W-:Y:S01]  /*27d00*/  SHF.L.U64.HI R39, R12, 0x3, R39 ;  /* 0x000000030c277819 */ /* 0x000fe20000010227 */
[----:B------:R-:W-:Y:S01]  /*27d10*/  IMAD R49, R49, UR6, RZ ;  /* 0x0000000631317c24 */ /* 0x000fe2000f8e02ff */
[----:B------:R-:W-:Y:S01]  /*27d20*/  IADD3 R11, P4, PT, R4, 0x7, RZ ;  /* 0x00000007040b7810 */ /* 0x000fe20007f9e0ff */
[C---:B------:R-:W-:Y:S01]  /*27d30*/  IMAD R35, R21.reuse, UR7, R10 ;  /* 0x0000000715237c24 */ /* 0x040fe2000f8e020a */
[----:B------:R-:W-:Y:S01]  /*27d40*/  IADD3.X R12, PT, PT, RZ, R0, RZ, P3, !PT ;  /* 0x00000000ff0c7210 */ /* 0x000fe20001ffe4ff */
[----:B------:R-:W-:Y:S01]  /*27d50*/  IMAD.WIDE.U32 R20, R21, UR6, R14 ;  /* 0x0000000615147c25 */ /* 0x000fe2000f8e000e */
[----:B------:R-:W-:-:S02]  /*27d60*/  IADD3 R29, P3, PT, RZ, -R42, RZ ;  /* 0x8000002aff1d7210 */ /* 0x000fc40007f7e0ff */
[----:B------:R-:W-:Y:S01]  /*27d70*/  IADD3.X R10, PT, PT, RZ, R0, RZ, P4, !PT ;  /* 0x00000000ff0a7210 */ /* 0x000fe200027fe4ff */
[C---:B------:R-:W-:Y:S01]  /*27d80*/  IMAD R49, R36.reuse, UR7, R49 ;  /* 0x0000000724317c24 */ /* 0x040fe2000f8e0231 */
[----:B------:R-:W-:Y:S01]  /*27d90*/  IADD3 R33, P4, PT, RZ, -R11, RZ ;  /* 0x8000000bff217210 */ /* 0x000fe20007f9e0ff */
[----:B------:R-:W-:Y:S01]  /*27da0*/  IMAD.X R28, RZ, RZ, ~R12, P3 ;  /* 0x000000ffff1c7224 */ /* 0x000fe200018e0e0c */
[----:B------:R-:W-:Y:S01]  /*27db0*/  IADD3 R21, PT, PT, R21, R35, RZ ;  /* 0x0000002315157210 */ /* 0x000fe20007ffe0ff */
[----:B------:R-:W-:Y:S01]  /*27dc0*/  IMAD.WIDE.U32 R36, R36, UR6, R14 ;  /* 0x0000000624247c25 */ /* 0x000fe2000f8e000e */
[----:B------:R-:W-:-:S03]  /*27dd0*/  IADD3.X R32, PT, PT, RZ, ~R10, RZ, P4, !PT ;  /* 0x8000000aff207210 */ /* 0x000fc600027fe4ff */
[----:B------:R-:W-:Y:S01]  /*27de0*/  IMAD R28, R28, UR6, RZ ;  /* 0x000000061c1c7c24 */ /* 0x000fe2000f8e02ff */
[----:B------:R-:W-:Y:S01]  /*27df0*/  IADD3 R49, PT, PT, R37, R49, RZ ;  /* 0x0000003125317210 */ /* 0x000fe20007ffe0ff */
[----:B------:R-:W-:Y:S02]  /*27e00*/  IMAD R32, R32, UR6, RZ ;  /* 0x0000000620207c24 */ /* 0x000fe4000f8e02ff */
[C---:B------:R-:W-:Y:S02]  /*27e10*/  IMAD R35, R29.reuse, UR7, R28 ;  /* 0x000000071d237c24 */ /* 0x040fe4000f8e021c */
[----:B------:R-:W-:-:S04]  /*27e20*/  IMAD.WIDE.U32 R28, R29, UR6, R14 ;  /* 0x000000061d1c7c25 */ /* 0x000fc8000f8e000e */
[----:B------:R-:W-:Y:S01]  /*27e30*/  IMAD R37, R33, UR7, R32 ;  /* 0x0000000721257c24 */ /* 0x000fe2000f8e0220 */
[----:B------:R-:W-:Y:S01]  /*27e40*/  IADD3 R35, PT, PT, R29, R35, RZ ;  /* 0x000000231d237210 */ /* 0x000fe20007ffe0ff */
[----:B------:R-:W-:-:S04]  /*27e50*/  IMAD.WIDE.U32 R32, R33, UR6, R14 ;  /* 0x0000000621207c25 */ /* 0x000fc8000f8e000e */
[----:B------:R-:W-:Y:S01]  /*27e60*/  IMAD.WIDE.U32 R30, R31, UR6, R14 ;  /* 0x000000061f1e7c25 */ /* 0x000fe2000f8e000e */
[----:B------:R-:W-:-:S03]  /*27e70*/  IADD3 R29, PT, PT, R33, R37, RZ ;  /* 0x00000025211d7210 */ /* 0x000fc60007ffe0ff */
[-C--:B------:R-:W-:Y:S02]  /*27e80*/  IMAD R49, R49, R22.reuse, RZ ;  /* 0x0000001631317224 */ /* 0x080fe400078e02ff */
[----:B------:R-:W-:Y:S02]  /*27e90*/  IMAD.IADD R47, R31, 0x1, R47 ;  /* 0x000000011f2f7824 */ /* 0x000fe400078e022f */
[-C--:B------:R-:W-:Y:S02]  /*27ea0*/  IMAD R34, R35, R22.reuse, RZ ;  /* 0x0000001623227224 */ /* 0x080fe400078e02ff */
[C---:B------:R-:W-:Y:S02]  /*27eb0*/  IMAD R35, R36.reuse, R23, R49 ;  /* 0x0000001724237224 */ /* 0x040fe400078e0231 */
[-C--:B------:R-:W-:Y:S02]  /*27ec0*/  IMAD R46, R47, R22.reuse, RZ ;  /* 0x000000162f2e7224 */ /* 0x080fe400078e02ff */
[----:B------:R-:W-:-:S04]  /*27ed0*/  IMAD.WIDE.U32 R36, R36, R22, RZ ;  /* 0x0000001624247225 */ /* 0x000fc800078e00ff */
[-C--:B------:R-:W-:Y:S01]  /*27ee0*/  IMAD R47, R29, R22.reuse, RZ ;  /* 0x000000161d2f7224 */ /* 0x080fe200078e02ff */
[----:B------:R-:W-:Y:S01]  /*27ef0*/  IADD3 R37, PT, PT, R37, R35, RZ ;  /* 0x0000002325257210 */ /* 0x000fe20007ffe0ff */
[C---:B------:R-:W-:Y:S02]  /*27f00*/  IMAD R34, R28.reuse, R23, R34 ;  /* 0x000000171c227224 */ /* 0x040fe400078e0222 */
[----:B------:R-:W-:-:S04]  /*27f10*/  IMAD.WIDE.U32 R28, R28, R22, RZ ;  /* 0x000000161c1c7225 */ /* 0x000fc800078e00ff */
[----:B------:R-:W-:Y:S02]  /*27f20*/  IMAD.IADD R29, R29, 0x1, R34 ;  /* 0x000000011d1d7824 */ /* 0x000fe400078e0222 */
[----:B------:R-:W0:Y:S01]  /*27f30*/  LDC.64 R34, c[0x0][0x608] ;  /* 0x00018200ff227b82 */ /* 0x000e220000000a00 */
[C---:B------:R-:W-:Y:S02]  /*27f40*/  IMAD R46, R30.reuse, R23, R46 ;  /* 0x000000171e2e7224 */ /* 0x040fe400078e022e */
[----:B------:R-:W-:-:S04]  /*27f50*/  IMAD.WIDE.U32 R30, R30, R22, RZ ;  /* 0x000000161e1e7225 */ /* 0x000fc800078e00ff */
[C---:B------:R-:W-:Y:S01]  /*27f60*/  IMAD R47, R32.reuse, R23, R47 ;  /* 0x00000017202f7224 */ /* 0x040fe200078e022f */
[----:B------:R-:W-:Y:S01]  /*27f70*/  IADD3 R31, PT, PT, R31, R46, RZ ;  /* 0x0000002e1f1f7210 */ /* 0x000fe20007ffe0ff */
[----:B------:R-:W-:Y:S02]  /*27f80*/  IMAD R46, R25, UR4, RZ ;  /* 0x00000004192e7c24 */ /* 0x000fe4000f8e02ff */
[----:B------:R-:W-:Y:S02]  /*27f90*/  IMAD R25, R13, UR4, RZ ;  /* 0x000000040d197c24 */ /* 0x000fe4000f8e02ff */
[----:B------:R-:W-:-:S04]  /*27fa0*/  IMAD.WIDE.U32 R32, R32, R22, RZ ;  /* 0x0000001620207225 */ /* 0x000fc800078e00ff */
[----:B------:R-:W-:Y:S01]  /*27fb0*/  IMAD R13, R45, UR5, R46 ;  /* 0x000000052d0d7c24 */ /* 0x000fe2000f8e022e */
[----:B------:R-:W-:Y:S01]  /*27fc0*/  IADD3 R33, PT, PT, R33, R47, RZ ;  /* 0x0000002f21217210 */ /* 0x000fe20007ffe0ff */
[----:B------:R-:W-:-:S04]  /*27fd0*/  IMAD.WIDE.U32 R26, R45, UR4, R26 ;  /* 0x000000042d1a7c25 */ /* 0x000fc8000f8e001a */
[----:B------:R-:W-:Y:S02]  /*27fe0*/  IMAD R18, R18, UR4, RZ ;  /* 0x0000000412127c24 */ /* 0x000fe4000f8e02ff */
[----:B------:R-:W-:Y:S02]  /*27ff0*/  IMAD R45, R44, UR5, R25 ;  /* 0x000000052c2d7c24 */ /* 0x000fe4000f8e0219 */
[----:B------:R-:W-:Y:S02]  /*28000*/  IMAD R25, R12, UR4, RZ ;  /* 0x000000040c197c24 */ /* 0x000fe4000f8e02ff */
[----:B------:R-:W-:Y:S02]  /*28010*/  IMAD R21, R21, R22, RZ ;  /* 0x0000001615157224 */ /* 0x000fe400078e02ff */
[C---:B------:R-:W-:Y:S02]  /*28020*/  IMAD R47, R43.reuse, UR5, R18 ;  /* 0x000000052b2f7c24 */ /* 0x040fe4000f8e0212 */
[----:B------:R-:W-:-:S04]  /*28030*/  IMAD.WIDE.U32 R36, R43, UR4, R36 ;  /* 0x000000042b247c25 */ /* 0x000fc8000f8e0024 */
[----:B------:R-:W-:Y:S02]  /*28040*/  IMAD R43, R42, UR5, R25 ;  /* 0x000000052a2b7c24 */ /* 0x000fe4000f8e0219 */
[----:B------:R-:W-:Y:S02]  /*28050*/  IMAD R25, R0, UR6, RZ ;  /* 0x0000000600197c24 */ /* 0x000fe4000f8e02ff */
[----:B------:R-:W-:Y:S02]  /*28060*/  IMAD R51, R20, R23, R21 ;  /* 0x0000001714337224 */ /* 0x000fe400078e0215 */
[----:B------:R-:W-:Y:S01]  /*28070*/  IMAD R12, R10, UR4, RZ ;  /* 0x000000040a0c7c24 */ /* 0x000fe2000f8e02ff */
[----:B------:R-:W-:Y:S01]  /*28080*/  IADD3 R10, P3, PT, R2, R26, RZ ;  /* 0x0000001a020a7210 */ /* 0x000fe20007f7e0ff */
[----:B------:R-:W-:-:S04]  /*28090*/  IMAD.WIDE.U32 R20, R20, R22, RZ ;  /* 0x0000001614147225 */ /* 0x000fc800078e00ff */
[----:B0-----:R-:W-:-:S04]  /*280a0*/  IMAD.WIDE.U32 R34, R4, UR6, R34 ;  /* 0x0000000604227c25 */ /* 0x001fc8000f8e0022 */
[----:B------:R-:W-:Y:S01]  /*280b0*/  IMAD R25, R4, UR7, R25 ;  /* 0x0000000704197c24 */ /* 0x000fe2000f8e0219 */
[----:B------:R-:W0:Y:S01]  /*280c0*/  LDCU.64 UR6, c[0x0][0x5f0] ;  /* 0x0000be00ff0677ac */ /* 0x000e220008000a00 */
[----:B------:R-:W-:Y:S02]  /*280d0*/  IMAD.IADD R21, R21, 0x1, R51 ;  /* 0x0000000115157824 */ /* 0x000fe400078e0233 */
[----:B------:R-:W-:Y:S01]  /*280e0*/  IMAD.X R13, R27, 0x1, R13, P3 ;  /* 0x000000011b0d7824 */ /* 0x000fe200018e060d */
[----:B------:R-:W-:Y:S01]  /*280f0*/  IADD3 R27, P3, PT, R14, -R34, RZ ;  /* 0x800000220e1b7210 */ /* 0x000fe20007f7e0ff */
[----:B------:R-:W-:Y:S01]  /*28100*/  IMAD.WIDE.U32 R20, R44, UR4, R20 ;  /* 0x000000042c147c25 */ /* 0x000fe2000f8e0014 */
[----:B------:R-:W-:Y:S02]  /*28110*/  IADD3 R35, PT, PT, R35, R25, RZ ;  /* 0x0000001923237210 */ /* 0x000fe40007ffe0ff */
[----:B------:R-:W-:Y:S01]  /*28120*/  IADD3.X R25, PT, PT, R19, UR5, RZ, P2, !PT ;  /* 0x0000000513197c10 */ /* 0x000fe200097fe4ff */
[----:B------:R-:W-:Y:S01]  /*28130*/  IMAD.WIDE.U32 R28, R42, UR4, R28 ;  /* 0x000000042a1c7c25 */ /* 0x000fe2000f8e001c */
[----:B------:R-:W-:-:S03]  /*28140*/  IADD3.X R19, PT, PT, R15, ~R35, RZ, P3, !PT ;  /* 0x800000230f137210 */ /* 0x000fc60001ffe4ff */
[C---:B------:R-:W-:Y:S01]  /*28150*/  IMAD R49, R41.reuse, UR5, R40 ;  /* 0x0000000529317c24 */ /* 0x040fe2000f8e0228 */
[C---:B------:R-:W-:Y:S01]  /*28160*/  IADD3 R18, P2, PT, R2.reuse, R28, RZ ;  /* 0x0000001c02127210 */ /* 0x040fe20007f5e0ff */
[----:B------:R-:W-:Y:S01]  /*28170*/  IMAD.WIDE.U32 R30, R41, UR4, R30 ;  /* 0x00000004291e7c25 */ /* 0x000fe2000f8e001e */
[----:B------:R-:W-:Y:S02]  /*28180*/  LOP3.LUT R40, R5, 0xfffffff8, RZ, 0xc0, !PT ;  /* 0xfffffff805287812 */ /* 0x000fe400078ec0ff */
[----:B------:R-:W-:Y:S01]  /*28190*/  IADD3.X R43, PT, PT, R29, R43, RZ, P2, !PT ;  /* 0x0000002b1d2b7210 */ /* 0x000fe200017fe4ff */
[C---:B------:R-:W-:Y:S01]  /*281a0*/  IMAD R41, R11.reuse, UR5, R12 ;  /* 0x000000050b297c24 */ /* 0x040fe2000f8e020c */
[C---:B------:R-:W-:Y:S01]  /*281b0*/  IADD3 R30, P3, PT, R2.reuse, R30, RZ ;  /* 0x0000001e021e7210 */ /* 0x040fe20007f7e0ff */
[----:B------:R-:W-:Y:S01]  /*281c0*/  IMAD.WIDE.U32 R32, R11, UR4, R32 ;  /* 0x000000040b207c25 */ /* 0x000fe2000f8e0020 */
[C---:B------:R-:W-:Y:S01]  /*281d0*/  IADD3 R11, P4, PT, R2.reuse, R20, RZ ;  /* 0x00000014020b7210 */ /* 0x040fe20007f9e0ff */
[----:B------:R-:W-:Y:S01]  /*281e0*/  USHF.L.U64.HI UR4, UR4, 0x3, UR5 ;  /* 0x0000000304047899 */ /* 0x000fe20008010205 */
[----:B------:R-:W-:Y:S01]  /*281f0*/  IADD3 R12, P5, PT, R2, R36, RZ ;  /* 0x00000024020c7210 */ /* 0x000fe20007fbe0ff */
[-C--:B------:R-:W-:Y:S01]  /*28200*/  IMAD R20, R19, R22.reuse, RZ ;  /* 0x0000001613147224 */ /* 0x080fe200078e02ff */
[----:B0-----:R-:W-:Y:S01]  /*28210*/  MOV R34, UR7 ;  /* 0x0000000700227c02 */ /* 0x001fe20008000f00 */
[----:B------:R-:W-:Y:S01]  /*28220*/  IMAD.WIDE.U32 R24, R27, R22, R24 ;  /* 0x000000161b187225 */ /* 0x000fe200078e0018 */
[----:B------:R-:W-:-:S02]  /*28230*/  IADD3.X R47, PT, PT, R37, R47, RZ, P5, !PT ;  /* 0x0000002f252f7210 */ /* 0x000fc40002ffe4ff */
[----:B------:R-:W-:Y:S01]  /*28240*/  IADD3.X R39, PT, PT, ~R39, UR4, RZ, P1, !PT ;  /* 0x0000000427277c10 */ /* 0x000fe20008ffe5ff */
[----:B------:R-:W-:Y:S01]  /*28250*/  IMAD.X R45, R21, 0x1, R45, P4 ;  /* 0x00000001152d7824 */ /* 0x000fe200020e062d */
[C---:B------:R-:W-:Y:S01]  /*28260*/  IADD3 R19, P4, PT, R2.reuse, R32, RZ ;  /* 0x0000002002137210 */ /* 0x040fe20007f9e0ff */
[----:B------:R-:W-:Y:S01]  /*28270*/  IMAD R23, R27, R23, R20 ;  /* 0x000000171b177224 */ /* 0x000fe200078e0214 */
[----:B------:R-:W-:Y:S01]  /*28280*/  IADD3 R32, P2, PT, R2, R24, RZ ;  /* 0x0000001802207210 */ /* 0x000fe20007f5e0ff */
[----:B------:R-:W-:Y:S01]  /*28290*/  IMAD.X R49, R31, 0x1, R49, P3 ;  /* 0x000000011f317824 */ /* 0x000fe200018e0631 */
[----:B------:R-:W-:Y:S01]  /*282a0*/  IADD3.X R41, PT, PT, R33, R41, RZ, P4, !PT ;  /* 0x0000002921297210 */ /* 0x000fe200027fe4ff */
[----:B------:R-:W-:Y:S01]  /*282b0*/  IMAD.U32 R31, RZ, RZ, UR6 ;  /* 0x00000006ff1f7e24 */ /* 0x000fe2000f8e00ff */
[----:B------:R-:W-:-:S09]  /*282c0*/  IADD3.X R33, PT, PT, R25, R23, RZ, P2, !PT ;  /* 0x0000001719217210 */ /* 0x000fd200017fe4ff */
.L_x_572:
        /* <DEDUP_REMOVED lines=31> */
[----:B------:R-:W-:Y:S02]  /*284c0*/  IADD3.X R34, PT, PT, R34, R39, RZ, P4, !PT ;  /* 0x0000002722227210 */ /* 0x000fe400027fe4ff */
[----:B--2---:R-:W-:-:S04]  /*284d0*/  IADD3 R42, PT, PT, -R35, RZ, RZ ;  /* 0x000000ff232a7210 */ /* 0x004fc80007ffe1ff */
        /* <DEDUP_REMOVED lines=8> */
[----:B------:R-:W-:Y:S02]  /*28560*/  SEL R3, RZ, 0x1, !P1 ;  /* 0x00000001ff037807 */ /* 0x000fe40004800000 */
[----:B------:R-:W-:Y:S02]  /*28570*/  IADD3 R26, PT, PT, -R26, RZ, RZ ;  /* 0x000000ff1a1a7210 */ /* 0x000fe40007ffe1ff */
[----:B------:R-:W-:Y:S01]  /*28580*/  ISETP.NE.AND P1, PT, R3, R24, PT ;  /* 0x000000180300720c */ /* 0x000fe20003f25270 */
[----:B------:R-:W-:-:S03]  /*28590*/  IMAD.MOV R28, RZ, RZ, -R28 ;  /* 0x000000ffff1c7224 */ /* 0x000fc600078e0a1c */
[----:B------:R-:W-:-:S04]  /*285a0*/  SEL R3, RZ, 0x1, !P1 ;  /* 0x00000001ff037807 */ /* 0x000fc80004800000 */
[----:B------:R-:W-:Y:S02]  /*285b0*/  ISETP.NE.AND P1, PT, R3, R26, PT ;  /* 0x0000001a0300720c */ /* 0x000fe40003f25270 */
[----:B----4-:R-:W-:Y:S02]  /*285c0*/  IADD3 R20, PT, PT, -R20, RZ, RZ ;  /* 0x000000ff14147210 */ /* 0x010fe40007ffe1ff */
[----:B------:R-:W-:-:S04]  /*285d0*/  SEL R3, RZ, 0x1, !P1 ;  /* 0x00000001ff037807 */ /* 0x000fc80004800000 */
[----:B------:R-:W-:Y:S02]  /*285e0*/  ISETP.NE.AND P1, PT, R3, R28, PT ;  /* 0x0000001c0300720c */ /* 0x000fe40003f25270 */
[----:B------:R-:W-:Y:S02]  /*285f0*/  IADD3 R22, PT, PT, -R22, RZ, RZ ;  /* 0x000000ff16167210 */ /* 0x000fe40007ffe1ff */
        /* <DEDUP_REMOVED lines=8> */
.L_x_571:
[----:B------:R-:W-:Y:S05]  /*28680*/  BSYNC.RECONVERGENT B0 ;  /* 0x0000000000007941 */ /* 0x000fea0003800200 */
.L_x_570:
        /* <DEDUP_REMOVED lines=24> */
[C---:B-1----:R-:W-:Y:S01]  /*28810*/  IMAD.WIDE.U32 R6, R4.reuse, UR4, R10 ;  /* 0x0000000404067c25 */ /* 0x042fe2000f8e000a */
[----:B------:R-:W-:Y:S02]  /*28820*/  IADD3 R19, PT, PT, R13, R19, RZ ;  /* 0x000000130d137210 */ /* 0x000fe40007ffe0ff */
[----:B------:R-:W-:Y:S01]  /*28830*/  MOV R10, R8 ;  /* 0x00000008000a7202 */ /* 0x000fe20000000f00 */
[----:B------:R-:W-:Y:S01]  /*28840*/  IMAD R25, R4, UR5, R25 ;  /* 0x0000000504197c24 */ /* 0x000fe2000f8e0219 */
[----:B------:R-:W-:Y:S01]  /*28850*/  IADD3 R27, P3, PT, R14, -R6, RZ ;  /* 0x800000060e1b7210 */ /* 0x000fe20007f7e0ff */
[----:B------:R-:W-:Y:S02]  /*28860*/  IMAD R23, R4, UR7, R23 ;  /* 0x0000000704177c24 */ /* 0x000fe4000f8e0217 */
[----:B---3--:R-:W-:Y:S01]  /*28870*/  IMAD R19, R19, UR10, RZ ;  /* 0x0000000a13137c24 */ /* 0x008fe2000f8e02ff */
[----:B------:R-:W-:Y:S01]  /*28880*/  IADD3 R25, PT, PT, R7, R25, RZ ;  /* 0x0000001907197210 */ /* 0x000fe20007ffe0ff */
[----:B------:R-:W-:Y:S01]  /*28890*/  IMAD.IADD R11, R23, 0x1, R9 ;  /* 0x00000001170b7824 */ /* 0x000fe200078e0209 */
[----:B------:R-:W-:Y:S01]  /*288a0*/  IADD3 R23, P2, PT, R6, UR4, RZ ;  /* 0x0000000406177c10 */ /* 0x000fe2000ff5e0ff */
[----:B------:R-:W-:Y:S01]  /*288b0*/  IMAD R13, R12, UR11, R19 ;  /* 0x0000000b0c0d7c24 */ /* 0x000fe2000f8e0213 */
[----:B------:R-:W-:Y:S01]  /*288c0*/  IADD3 R6, P1, PT, R8, UR6, RZ ;  /* 0x0000000608067c10 */ /* 0x000fe2000ff3e0ff */
[----:B------:R-:W-:-:S03]  /*288d0*/  IMAD.WIDE.U32 R8, R12, UR10, R10 ;  /* 0x0000000a0c087c25 */ /* 0x000fc6000f8e000a */
[----:B------:R-:W-:Y:S01]  /*288e0*/  IADD3.X R7, PT, PT, R11, UR7, RZ, P1, !PT ;  /* 0x000000070b077c10 */ /* 0x000fe20008ffe4ff */
[----:B------:R-:W-:Y:S01]  /*288f0*/  IMAD.X R10, R15, 0x1, ~R25, P3 ;  /* 0x000000010f0a7824 */ /* 0x000fe200018e0e19 */
[----:B------:R-:W-:Y:S02]  /*28900*/  IADD3 R19, P3, PT, R14, -R23, RZ ;  /* 0x800000170e137210 */ /* 0x000fe40007f7e0ff */
[----:B------:R-:W-:Y:S01]  /*28910*/  IADD3.X R25, PT, PT, R25, UR5, RZ, P2, !PT ;  /* 0x0000000519197c10 */ /* 0x000fe200097fe4ff */
[----:B------:R-:W-:Y:S01]  /*28920*/  IMAD R12, R10, UR10, RZ ;  /* 0x0000000a0a0c7c24 */ /* 0x000fe2000f8e02ff */
[----:B----4-:R-:W-:Y:S01]  /*28930*/  IADD3 R8, P1, PT, R8, UR12, RZ ;  /* 0x0000000c08087c10 */ /* 0x010fe2000ff3e0ff */
[----:B------:R-:W-:Y:S01]  /*28940*/  IMAD.WIDE.U32 R10, R27, UR10, R6 ;  /* 0x0000000a1b0a7c25 */ /* 0x000fe2000f8e0006 */
[----:B------:R-:W-:Y:S02]  /*28950*/  IADD3.X R18, PT, PT, R15, ~R25, RZ, P3, !PT ;  /* 0x800000190f127210 */ /* 0x000fe40001ffe4ff */
[----:B------:R-:W-:Y:S01]  /*28960*/  IADD3.X R9, PT, PT, R13, UR13, R9, P1, !PT ;  /* 0x0000000d0d097c10 */ /* 0x000fe20008ffe409 */
[----:B------:R-:W-:Y:S01]  /*28970*/  IMAD R27, R27, UR11, R12 ;  /* 0x0000000b1b1b7c24 */ /* 0x000fe2000f8e020c */
[----:B------:R-:W-:-:S02]  /*28980*/  IADD3 R12, P2, PT, R6, UR6, RZ ;  /* 0x00000006060c7c10 */ /* 0x000fc4000ff5e0ff */
[----:B------:R-:W-:Y:S01]  /*28990*/  IADD3 R6, P1, PT, R10, UR12, RZ ;  /* 0x0000000c0a067c10 */ /* 0x000fe2000ff3e0ff */
[----:B------:R-:W-:Y:S01]  /*289a0*/  IMAD R10, R18, UR10, RZ ;  /* 0x0000000a120a7c24 */ /* 0x000fe2000f8e02ff */
[----:B------:R-:W-:Y:S01]  /*289b0*/  IADD3.X R13, PT, PT, R7, UR7, RZ, P2, !PT ;  /* 0x00000007070d7c10 */ /* 0x000fe200097fe4ff */
[----:B------:R0:W2:Y:S01]  /*289c0*/  LDG.E.S8 R20, desc[UR8][R8.64] ;  /* 0x0000000808147981 */ /* 0x0000a2000c1e1300 */
[----:B------:R-:W-:Y:S01]  /*289d0*/  IADD3.X R7, PT, PT, R27, UR13, R11, P1, !PT ;  /* 0x0000000d1b077c10 */ /* 0x000fe20008ffe40b */
[C---:B------:R-:W-:Y:S01]  /*289e0*/  IMAD R27, R19.reuse, UR11, R10 ;  /* 0x0000000b131b7c24 */ /* 0x040fe2000f8e020a */
[----:B------:R-:W-:Y:S01]  /*289f0*/  IADD3 R23, P1, P2, R14, -UR4, -R23 ;  /* 0x800000040e177c10 */ /* 0x000fe2000fa3e817 */
[----:B------:R-:W-:Y:S01]  /*28a00*/  IMAD.WIDE.U32 R10, R19, UR10, R12 ;  /* 0x0000000a130a7c25 */ /* 0x000fe2000f8e000c */
[----:B------:R-:W-:Y:S01]  /*28a10*/  IADD3 R18, P3, PT, R12, UR6, RZ ;  /* 0x000000060c127c10 */ /* 0x000fe2000ff7e0ff */
[----:B------:R-:W3:Y:S01]  /*28a20*/  LDG.E.S8 R6, desc[UR8][R6.64] ;  /* 0x0000000806067981 */ /* 0x000ee2000c1e1300 */
        /* <DEDUP_REMOVED lines=14> */
[----:B------:R-:W-:Y:S01]  /*28b10*/  IMAD.X R0, RZ, RZ, R0, P2 ;  /* 0x000000ffff007224 */ /* 0x000fe200010e0600 */
[----:B--2---:R-:W-:-:S04]  /*28b20*/  IADD3 R20, PT, PT, -R20, RZ, RZ ;  /* 0x000000ff14147210 */ /* 0x004fc80007ffe1ff */
[----:B------:R-:W-:Y:S01]  /*28b30*/  ISETP.NE.AND P1, PT, R3, R20, PT ;  /* 0x000000140300720c */ /* 0x000fe20003f25270 */
[----:B---3--:R-:W-:-:S03]  /*28b40*/  IMAD.MOV R6, RZ, RZ, -R6 ;  /* 0x000000ffff067224 */ /* 0x008fc600078e0a06 */
[----:B------:R-:W-:-:S04]  /*28b50*/  SEL R3, RZ, 0x1, !P1 ;  /* 0x00000001ff037807 */ /* 0x000fc80004800000 */
[----:B------:R-:W-:-:S04]  /*28b60*/  ISETP.NE.AND P1, PT, R3, R6, PT ;  /* 0x000000060300720c */ /* 0x000fc80003f25270 */
[----:B------:R-:W-:Y:S02]  /*28b70*/  SEL R3, RZ, 0x1, !P1 ;  /* 0x00000001ff037807 */ /* 0x000fe40004800000 */
[----:B----4-:R-:W-:-:S04]  /*28b80*/  IADD3 R8, PT, PT, -R8, RZ, RZ ;  /* 0x000000ff08087210 */ /* 0x010fc80007ffe1ff */
[----:B------:R-:W-:Y:S02]  /*28b90*/  ISETP.NE.AND P1, PT, R3, R8, PT ;  /* 0x000000080300720c */ /* 0x000fe40003f25270 */
[----:B------:R-:W-:Y:S02]  /*28ba0*/  IADD3 R10, PT, PT, -R10, RZ, RZ ;  /* 0x000000ff0a0a7210 */ /* 0x000fe40007ffe1ff */
[----:B------:R-:W-:-:S04]  /*28bb0*/  SEL R3, RZ, 0x1, !P1 ;  /* 0x00000001ff037807 */ /* 0x000fc80004800000 */
[----:B------:R-:W-:-:S04]  /*28bc0*/  ISETP.NE.AND P1, PT, R3, R10, PT ;  /* 0x0000000a0300720c */ /* 0x000fc80003f25270 */
[----:B------:R-:W-:-:S09]  /*28bd0*/  SEL R3, RZ, 0x1, !P1 ;  /* 0x00000001ff037807 */ /* 0x000fd20004800000 */
.L_x_576:
[----:B------:R-:W-:Y:S05]  /*28be0*/  BSYNC.RECONVERGENT B1 ;  /* 0x0000000000017941 */ /* 0x000fea0003800200 */
.L_x_575:
        /* <DEDUP_REMOVED lines=14> */
[----:B------:R-:W-:Y:S01]  /*28cd0*/  IADD3.X R8, PT, PT, RZ, ~R0, RZ, P1, !PT ;  /* 0x80000000ff087210 */ /* 0x000fe20000ffe4ff */
[----:B------:R-:W3:Y:S01]  /*28ce0*/  LDCU.64 UR10, c[0x0][0x620] ;  /* 0x0000c400ff0a77ac */ /* 0x000ee20008000a00 */
[----:B------:R-:W4:Y:S01]  /*28cf0*/  LDCU.64 UR12, c[0x0][0x5f0] ;  /* 0x0000be00ff0c77ac */ /* 0x000f220008000a00 */
[----:B0-----:R-:W-:-:S02]  /*28d00*/  IMAD R13, R0, UR6, RZ ;  /* 0x00000006000d7c24 */ /* 0x001fc4000f8e02ff */
[----:B--2---:R-:W-:Y:S02]  /*28d10*/  IMAD R12, R8, UR4, RZ ;  /* 0x00000004080c7c24 */ /* 0x004fe4000f8e02ff */
[----:B------:R-:W-:-:S04]  /*28d20*/  IMAD.WIDE.U32 R8, R4, UR6, R6 ;  /* 0x0000000604087c25 */ /* 0x000fc8000f8e0006 */
[----:B------:R-:W-:Y:S02]  /*28d30*/  IMAD R21, R0, UR4, RZ ;  /* 0x0000000400157c24 */ /* 0x000fe4000f8e02ff */
[----:B------:R-:W-:Y:S02]  /*28d40*/  IMAD R19, R4, UR7, R13 ;  /* 0x0000000704137c24 */ /* 0x000fe4000f8e020d */
[C---:B------:R-:W-:Y:S01]  /*28d50*/  IMAD R13, R5.reuse, UR5, R12 ;  /* 0x00000005050d7c24 */ /* 0x040fe2000f8e020c */
[----:B------:R-:W-:Y:S01]  /*28d60*/  IADD3 R12, P2, PT, R8, UR6, RZ ;  /* 0x00000006080c7c10 */ /* 0x000fe2000ff5e0ff */
[----:B------:R-:W-:Y:S01]  /*28d70*/  IMAD.WIDE.U32 R6, R5, UR4, R14 ;  /* 0x0000000405067c25 */ /* 0x000fe2000f8e000e */
[----:B------:R-:W-:-:S03]  /*28d80*/  IADD3 R9, PT, PT, R19, R9, RZ ;  /* 0x0000000913097210 */ /* 0x000fc60007ffe0ff */
[C---:B-1----:R-:W-:Y:S01]  /*28d90*/  IMAD.WIDE.U32 R10, R4.reuse, UR4, R10 ;  /* 0x00000004040a7c25 */ /* 0x042fe2000f8e000a */
[----:B------:R-:W-:Y:S02]  /*28da0*/  IADD3 R5, PT, PT, R7, R13, RZ ;  /* 0x0000000d07057210 */ /* 0x000fe40007ffe0ff */
        /* <DEDUP_REMOVED lines=27> */
.L_x_578:
[----:B------:R-:W-:Y:S05]  /*28f60*/  BSYNC.RECONVERGENT B1 ;  /* 0x0000000000017941 */ /* 0x000fea0003800200 */
.L_x_577:
[----:B------:R-:W-:Y:S05]  /*28f70*/  @P0 BRA `(.L_x_574) ;  /* 0x00000000006c0947 */ /* 0x000fea0003800000 */
[----:B------:R-:W0:Y:S01]  /*28f80*/  LDCU.64 UR6, c[0x0][0x618] ;  /* 0x0000c300ff0677ac */ /* 0x000e220008000a00 */
[----:B------:R-:W-:Y:S01]  /*28f90*/  IADD3 R5, P0, PT, RZ, -R4, RZ ;  /* 0x80000004ff057210 */ /* 0x000fe20007f1e0ff */
[----:B------:R-:W-:Y:S02]  /*28fa0*/  HFMA2 R7, -RZ, RZ, 0, 0 ;  /* 0x00000000ff077431 */ /* 0x000fe400000001ff */
[----:B------:R-:W-:Y:S01]  /*28fb0*/  IMAD.MOV.U32 R6, RZ, RZ, R2 ;  /* 0x000000ffff067224 */ /* 0x000fe200078e0002 */
[----:B------:R-:W1:Y:S01]  /*28fc0*/  LDCU.64 UR4, c[0x0][0x608] ;  /* 0x0000c100ff0477ac */ /* 0x000e620008000a00 */
[----:B------:R-:W-:Y:S01]  /*28fd0*/  IADD3.X R8, PT, PT, RZ, ~R0, RZ, P0, !PT ;  /* 0x80000000ff087210 */ /* 0x000fe200007fe4ff */
        /* <DEDUP_REMOVED lines=21> */
.L_x_574:
[----:B------:R-:W-:Y:S05]  /*29130*/  BSYNC.RECONVERGENT B0 ;  /* 0x0000000000007941 */ /* 0x000fea0003800200 */
.L_x_573:
[----:B-----5:R-:W-:Y:S01]  /*29140*/  STG.E.U8 desc[UR8][R16.64], R3 ;  /* 0x0000000310007986 */ /* 0x020fe2000c101108 */
[----:B------:R-:W-:Y:S05]  /*29150*/  EXIT ;  /* 0x000000000000794d */ /* 0x000fea0003800000 */
        .weak           $__internal_1_$__cuda_sm20_div_s64
        .type           $__internal_1_$__cuda_sm20_div_s64,@function
        .size           $__internal_1_$__cuda_sm20_div_s64,(.L_x_3482 - $__internal_1_$__cuda_sm20_div_s64)
$__internal_1_$__cuda_sm20_div_s64:
        /* <DEDUP_REMOVED lines=39> */
[----:B------:R-:W-:Y:S02]  /*293d0*/  IADD3 R8, P2, PT, R9, R8, RZ ;  /* 0x0000000809087210 */ /* 0x000fe40007f5e0ff */
[----:B------:R-:W-:Y:S01]  /*293e0*/  IADD3.X R9, PT, PT, RZ, ~R3, RZ, P4, !PT ;  /* 0x80000003ff097210 */ /* 0x000fe200027fe4ff */
[----:B------:R-:W-:Y:S01]  /*293f0*/  IMAD.MOV.U32 R21, RZ, RZ, RZ ;  /* 0x000000ffff157224 */ /* 0x000fe200078e00ff */
[----:B------:R-:W-:Y:S01]  /*29400*/  IADD3.X R6, PT, PT, R7, R6, RZ, P0, !PT ;  /* 0x0000000607067210 */ /* 0x000fe200007fe4ff */
[C---:B------:R-:W-:Y:S01]  /*29410*/  IMAD.HI.U32 R20, R8.reuse, R11, RZ ;  /* 0x0000000b08147227 */ /* 0x040fe200078e00ff */
        /* <DEDUP_REMOVED lines=28> */
[----:B------:R-:W-:Y:S02]  /*295e0*/  IADD3.X R7, PT, PT, RZ, R12, RZ, P2, !PT ;  /* 0x0000000cff077210 */ /* 0x000fe400017fe4ff */
[----:B------:R-:W-:Y:S02]  /*295f0*/  SEL R6, R6, R8, P0 ;  /* 0x0000000806067207 */ /* 0x000fe40000000000 */
[----:B------:R-:W-:Y:S02]  /*29600*/  SEL R7, R7, R12, P0 ;  /* 0x0000000c07077207 */ /* 0x000fe40000000000 */
[-C--:B------:R-:W-:Y:S02]  /*29610*/  IADD3 R8, P2, PT, RZ, -R6.reuse, RZ ;  /* 0x80000006ff087210 */ /* 0x080fe40007f5e0ff */
[----:B------:R-:W-:Y:S02]  /*29620*/  ISETP.GE.AND P1, PT, R3, RZ, PT ;  /* 0x000000ff0300720c */ /* 0x000fe40003f26270 */
[----:B------:R-:W-:Y:S01]  /*29630*/  ISETP.NE.U32.AND P0, PT, RZ, UR10, PT ;  /* 0x0000000aff007c0c */ /* 0x000fe2000bf05070 */
[----:B------:R-:W-:Y:S01]  /*29640*/  IMAD.X R3, RZ, RZ, ~R7, P2 ;  /* 0x000000ffff037224 */ /* 0x000fe200010e0e07 */
[----:B------:R-:W-:-:S02]  /*29650*/  SEL R8, R8, R6, !P1 ;  /* 0x0000000608087207 */ /* 0x000fc40004800000 */
[----:B------:R-:W-:Y:S02]  /*29660*/  MOV R6, R5 ;  /* 0x0000000500067202 */ /* 0x000fe40000000f00 */
[----:B------:R-:W-:Y:S01]  /*29670*/  SEL R3, R3, R7, !P1 ;  /* 0x0000000703037207 */ /* 0x000fe20004800000 */
[----:B------:R-:W-:Y:S01]  /*29680*/  HFMA2 R7, -RZ, RZ, 0, 0 ;  /* 0x00000000ff077431 */ /* 0x000fe200000001ff */
[----:B------:R-:W-:-:S04]  /*29690*/  ISETP.NE.AND.EX P0, PT, RZ, UR11, PT, P0 ;  /* 0x0000000bff007c0c */ /* 0x000fc8000bf05300 */
[----:B------:R-:W-:Y:S02]  /*296a0*/  SEL R8, R8, 0xffffffff, P0 ;  /* 0xffffffff08087807 */ /* 0x000fe40000000000 */
[----:B------:R-:W-:Y:S01]  /*296b0*/  SEL R9, R3, 0xffffffff, P0 ;  /* 0xffffffff03097807 */ /* 0x000fe20000000000 */
[----:B------:R-:W-:Y:S06]  /*296c0*/  RET.REL.NODEC R6 `(_ZN2at6native61_GLOBAL__N__2cc7adc6_23_UnfoldBackwardKernel_cu_7dd49032_326335_unfold_backward_elementwise_kernelILi128ELi8EZNS1_32_unfold_backward_internal_kernelIbEEvRNS_14TensorIteratorEllllllEUliE_EEviT1_) ;  /* 0xfffffd68064c7950 */ /* 0x000fec0003c3ffff */
.L_x_579:
        /* <DEDUP_REMOVED lines=11> */
.L_x_3482:


//--------------------- .text._ZN2at6native61_GLOBAL__N__2cc7adc6_23_UnfoldBackwardKernel_cu_7dd49032_326335_unfold_backward_elementwise_kernelILi128ELi8EZNS1_32_unfold_backward_internal_kernelIN3c104HalfEEEvRNS_14TensorIteratorEllllllEUliE_EEviT1_ --------------------------
	.section	.text._ZN2at6native61_GLOBAL__N__2cc7adc6_23_UnfoldBackwardKernel_cu_7dd49032_326335_unfold_backward_elementwise_kernelILi128ELi8EZNS1_32_unfold_backward_internal_kernelIN3c104HalfEEEvRNS_14TensorIteratorEllllllEUliE_EEviT1_,"ax",@progbits
	.align	128
.text._ZN2at6native61_GLOBAL__N__2cc7adc6_23_UnfoldBackwardKernel_cu_7dd49032_326335_unfold_backward_elementwise_kernelILi128ELi8EZNS1_32_unfold_backward_internal_kernelIN3c104HalfEEEvRNS_14TensorIteratorEllllllEUliE_EEviT1_:
        .type           _ZN2at6native61_GLOBAL__N__2cc7adc6_23_UnfoldBackwardKernel_cu_7dd49032_326335_unfold_backward_elementwise_kernelILi128ELi8EZNS1_32_unfold_backward_internal_kernelIN3c104HalfEEEvRNS_14TensorIteratorEllllllEUliE_EEviT1_,@function
        .size           _ZN2at6native61_GLOBAL__N__2cc7adc6_23_UnfoldBackwardKernel_cu_7dd49032_326335_unfold_backward_elementwise_kernelILi128ELi8EZNS1_32_unfold_backward_internal_kernelIN3c104HalfEEEvRNS_14TensorIteratorEllllllEUliE_EEviT1_,(.L_x_3484 - _ZN2at6native61_GLOBAL__N__2cc7adc6_23_UnfoldBackwardKernel_cu_7dd49032_326335_unfold_backward_elementwise_kernelILi128ELi8EZNS1_32_unfold_backward_internal_kernelIN3c104HalfEEEvRNS_14TensorIteratorEllllllEUliE_EEviT1_)
        .other          _ZN2at6native61_GLOBAL__N__2cc7adc6_23_UnfoldBackwardKernel_cu_7dd49032_326335_unfold_backward_elementwise_kernelILi128ELi8EZNS1_32_unfold_backward_internal_kernelIN3c104HalfEEEvRNS_14TensorIteratorEllllllEUliE_EEviT1_,@"STO_CUDA_ENTRY STV_DEFAULT"
_ZN2at6native61_GLOBAL__N__2cc7adc6_23_UnfoldBackwardKernel_cu_7dd49032_326335_unfold_backward_elementwise_kernelILi128ELi8EZNS1_32_unfold_backward_internal_kernelIN3c104HalfEEEvRNS_14TensorIteratorEllllllEUliE_EEviT1_:
        /* <DEDUP_REMOVED lines=36> */
[----:B0-----:R-:W-:Y:S01]  /*0240*/  IMAD.MOV.U32 R2, RZ, RZ, RZ ;  /* 0x000000ffff027224 */ /* 0x001fe200078e00ff */
[----:B-1----:R-:W-:-:S05]  /*0250*/  IADD3 R7, PT, PT, RZ, -R3, RZ ;  /* 0x80000003ff077210 */ /* 0x002fca0007ffe0ff */
[----:B------:R-:W-:-:S04]  /*0260*/  IMAD R7, R7, UR6, RZ ;  /* 0x0000000607077c24 */ /* 0x000fc8000f8e02ff */
[----:B------:R-:W-:-:S04]  /*0270*/  IMAD.HI.U32 R3, R3, R7, R2 ;  /* 0x0000000703037227 */ /* 0x000fc800078e0002 */
[----:B------:R-:W-:Y:S02]  /*0280*/  HFMA2 R7, -RZ, RZ, 0, 0 ;  /* 0x00000000ff077431 */ /* 0x000fe400000001ff */
        /* <DEDUP_REMOVED lines=10> */
.L_x_584:
[----:B------:R-:W-:-:S07]  /*0330*/  MOV R4, 0x350 ;  /* 0x0000035000047802 */ /* 0x000fce0000000f00 */
[----:B------:R-:W-:Y:S05]  /*0340*/  CALL.REL.NOINC `($__internal_2_$__cuda_sm20_div_s64) ;  /* 0x000002bc00a47944 */ /* 0x000fea0003c00000 */
.L_x_583:
[----:B------:R-:W0:Y:S02]  /*0350*/  LDCU.128 UR12, c[0x0][0x600] ;  /* 0x0000c000ff0c77ac */ /* 0x000e240008000c00 */
[----:B0-----:R-:W-:Y:S01]  /*0360*/  IMAD R9, R7, UR14, RZ ;  /* 0x0000000e07097c24 */ /* 0x001fe2000f8e02ff */
[----:B------:R-:W-:Y:S01]  /*0370*/  LOP3.LUT R0, R15, UR15, RZ, 0xfc, !PT ;  /* 0x0000000f0f007c12 */ /* 0x000fe2000f8efcff */
[----:B------:R-:W-:-:S04]  /*0380*/  IMAD.WIDE.U32 R2, R6, UR14, RZ ;  /* 0x0000000e06027c25 */ /* 0x000fc8000f8e00ff */
        /* <DEDUP_REMOVED lines=23> */
[----:B------:R-:W-:-:S05]  /*0500*/  IMAD.HI.U32 R6, R3, R14, RZ ;  /* 0x0000000e03067227 */ /* 0x000fca00078e00ff */
[----:B------:R-:W-:-:S05]  /*0510*/  IADD3 R3, PT, PT, -R6, RZ, RZ ;  /* 0x000000ff06037210 */ /* 0x000fca0007ffe1ff */
[----:B------:R-:W-:-:S05]  /*0520*/  IMAD R3, R3, UR14, R14 ;  /* 0x0000000e03037c24 */ /* 0x000fca000f8e020e */
[----:B------:R-:W-:-:S13]  /*0530*/  ISETP.GE.U32.AND P0, PT, R3, UR14, PT ;  /* 0x0000000e03007c0c */ /* 0x000fda000bf06070 */
[----:B------:R-:W-:Y:S01]  /*0540*/  @P0 VIADD R3, R3, -UR14 ;  /* 0x8000000e03030c36 */ /* 0x000fe20008000000 */
[----:B------:R-:W-:-:S04]  /*0550*/  @P0 IADD3 R6, PT, PT, R6, 0x1, RZ ;  /* 0x0000000106060810 */ /* 0x000fc80007ffe0ff */
[----:B------:R-:W-:-:S13]  /*0560*/  ISETP.GE.U32.AND P1, PT, R3, UR14, PT ;  /* 0x0000000e03007c0c */ /* 0x000fda000bf26070 */
[----:B------:R-:W-:Y:S02]  /*0570*/  @P1 IADD3 R6, PT, PT, R6, 0x1, RZ ;  /* 0x0000000106061810 */ /* 0x000fe40007ffe0ff */
[----:B------:R-:W-:Y:S01]  /*0580*/  @!P2 LOP3.LUT R6, RZ, UR14, RZ, 0x33, !PT ;  /* 0x0000000eff06ac12 */ /* 0x000fe2000f8e33ff */
[----:B------:R-:W-:Y:S06]  /*0590*/  BRA `(.L_x_586) ;  /* 0x0000000000107947 */ /* 0x000fec0003800000 */
.L_x_585:
[----:B------:R-:W-:Y:S02]  /*05a0*/  MOV R10, R14 ;  /* 0x0000000e000a7202 */ /* 0x000fe40000000f00 */
[----:B------:R-:W-:Y:S02]  /*05b0*/  MOV R3, R15 ;  /* 0x0000000f00037202 */ /* 0x000fe40000000f00 */
[----:B------:R-:W-:-:S07]  /*05c0*/  MOV R4, 0x5e0 ;  /* 0x000005e000047802 */ /* 0x000fce0000000f00 */
[----:B------:R-:W-:Y:S05]  /*05d0*/  CALL.REL.NOINC `($__internal_2_$__cuda_sm20_div_s64) ;  /* 0x000002bc00007944 */ /* 0x000fea0003c00000 */
.L_x_586:
        /* <DEDUP_REMOVED lines=39> */
[C---:B------:R-:W-:Y:S02]  /*0850*/  IADD3 R36, P2, PT, R8.reuse, UR6, RZ ;  /* 0x0000000608247c10 */ /* 0x040fe4000ff5e0ff */
[----:B------:R-:W-:Y:S02]  /*0860*/  SHF.L.U32 R19, R8, 0x1, RZ ;  /* 0x0000000108137819 */ /* 0x000fe400000006ff */
[----:B------:R-:W-:Y:S01]  /*0870*/  IADD3 R18, PT, PT, R9, R7, RZ ;  /* 0x0000000709127210 */ /* 0x000fe20007ffe0ff */
[----:B------:R-:W-:-:S03]  /*0880*/  IMAD.X R7, RZ, RZ, ~R45, P1 ;  /* 0x000000ffff077224 */ /* 0x000fc600008e0e2d */
        /* <DEDUP_REMOVED lines=8> */
[----:B------:R-:W-:Y:S02]  /*0910*/  IMAD R21, R26, UR15, R7 ;  /* 0x0000000f1a157c24 */ /* 0x000fe4000f8e0207 */
[----:B------:R-:W-:Y:S02]  /*0920*/  IMAD.IADD R7, R29, 0x1, R13 ;  /* 0x000000011d077824 */ /* 0x000fe400078e020d */
[C---:B------:R-:W-:Y:S02]  /*0930*/  IMAD R29, R17.reuse, UR15, R10 ;  /* 0x0000000f111d7c24 */ /* 0x040fe4000f8e020a */
[----:B------:R-:W-:-:S04]  /*0940*/  IMAD.WIDE.U32 R16, R17, UR14, R14 ;  /* 0x0000000e11107c25 */ /* 0x000fc8000f8e000e */
[----:B------:R-:W-:Y:S01]  /*0950*/  IMAD.WIDE.U32 R26, R26, UR14, R14 ;  /* 0x0000000e1a1a7c25 */ /* 0x000fe2000f8e000e */
[----:B------:R-:W-:-:S03]  /*0960*/  IADD3 R17, PT, PT, R17, R29, RZ ;  /* 0x0000001d11117210 */ /* 0x000fc60007ffe0ff */
[-C--:B-1----:R-:W-:Y:S01]  /*0970*/  IMAD R7, R7, R24.reuse, RZ ;  /* 0x0000001807077224 */ /* 0x082fe200078e02ff */
[----:B------:R-:W-:Y:S01]  /*0980*/  IADD3 R21, PT, PT, R27, R21, RZ ;  /* 0x000000151b157210 */ /* 0x000fe20007ffe0ff */
[----:B------:R-:W-:Y:S02]  /*0990*/  IMAD R8, R24, UR15, RZ ;  /* 0x0000000f18087c24 */ /* 0x000fe4000f8e02ff */
[C---:B------:R-:W-:Y:S02]  /*09a0*/  IMAD R33, R28.reuse, R25, R7 ;  /* 0x000000191c217224 */ /* 0x040fe400078e0207 */
[----:B------:R-:W-:-:S04]  /*09b0*/  IMAD.WIDE.U32 R28, R28, R24, RZ ;  /* 0x000000181c1c7225 */ /* 0x000fc800078e00ff */
[----:B------:R-:W-:Y:S01]  /*09c0*/  IMAD R31, R25, UR14, R8 ;  /* 0x0000000e191f7c24 */ /* 0x000fe2000f8e0208 */
[----:B------:R-:W-:Y:S01]  /*09d0*/  LEA R8, P3, R28, R19, 0x1 ;  /* 0x000000131c087211 */ /* 0x000fe200078608ff */
[-C--:B------:R-:W-:Y:S01]  /*09e0*/  IMAD R21, R21, R24.reuse, RZ ;  /* 0x0000001815157224 */ /* 0x080fe200078e02ff */
[----:B------:R-:W-:Y:S01]  /*09f0*/  IADD3 R10, PT, PT, R29, R33, RZ ;  /* 0x000000211d0a7210 */ /* 0x000fe20007ffe0ff */
[-C--:B------:R-:W-:Y:S02]  /*0a00*/  IMAD R17, R17, R24.reuse, RZ ;  /* 0x0000001811117224 */ /* 0x080fe400078e02ff */
[----:B------:R-:W-:Y:S01]  /*0a10*/  IMAD.WIDE.U32 R12, R24, UR14, RZ ;  /* 0x0000000e180c7c25 */ /* 0x000fe2000f8e00ff */
[----:B------:R-:W-:Y:S02]  /*0a20*/  LEA.HI.X R9, R28, R9, R10, 0x1, P3 ;  /* 0x000000091c097211 */ /* 0x000fe400018f0c0a */
[----:B------:R-:W-:Y:S01]  /*0a30*/  IADD3 R10, P3, PT, R0, 0x4, RZ ;  /* 0x00000004000a7810 */ /* 0x000fe20007f7e0ff */
[-C--:B------:R-:W-:Y:S01]  /*0a40*/  IMAD R43, R26, R25.reuse, R21 ;  /* 0x000000191a2b7224 */ /* 0x080fe200078e0215 */
[----:B------:R-:W-:Y:S01]  /*0a50*/  LEA R7, P1, -R12, UR12, 0x4 ;  /* 0x0000000c0c077c11 */ /* 0x000fe2000f8221ff */
[----:B------:R-:W-:Y:S01]  /*0a60*/  IMAD.WIDE.U32 R26, R26, R24, RZ ;  /* 0x000000181a1a7225 */ /* 0x000fe200078e00ff */
[----:B------:R-:W-:Y:S01]  /*0a70*/  IADD3 R35, P5, PT, RZ, -R10, RZ ;  /* 0x8000000aff237210 */ /* 0x000fe20007fbe0ff */
[----:B------:R-:W0:Y:S02]  /*0a80*/  LDCU.64 UR12, c[0x0][0x5f0] ;  /* 0x0000be00ff0c77ac */ /* 0x000e240008000a00 */
[C---:B------:R-:W-:Y:S01]  /*0a90*/  IMAD R41, R16.reuse, R25, R17 ;  /* 0x0000001910297224 */ /* 0x040fe200078e0211 */
[----:B------:R-:W-:Y:S01]  /*0aa0*/  IADD3 R43, PT, PT, R27, R43, RZ ;  /* 0x0000002b1b2b7210 */ /* 0x000fe20007ffe0ff */
[----:B------:R-:W-:-:S03]  /*0ab0*/  IMAD.WIDE.U32 R16, R16, R24, RZ ;  /* 0x0000001810107225 */ /* 0x000fc600078e00ff */
[----:B------:R-:W-:Y:S01]  /*0ac0*/  SHF.L.U64.HI R43, R26, 0x1, R43 ;  /* 0x000000011a2b7819 */ /* 0x000fe2000001022b */
[----:B------:R-:W-:Y:S01]  /*0ad0*/  IMAD.IADD R21, R13, 0x1, R31 ;  /* 0x000000010d157824 */ /* 0x000fe200078e021f */
[----:B------:R-:W-:Y:S01]  /*0ae0*/  IADD3 R41, PT, PT, R17, R41, RZ ;  /* 0x0000002911297210 */ /* 0x000fe20007ffe0ff */
[--C-:B------:R-:W-:Y:S01]  /*0af0*/  IMAD.X R42, RZ, RZ, R2.reuse, P3 ;  /* 0x000000ffff2a7224 */ /* 0x100fe200018e0602 */
[----:B------:R-:W-:Y:S01]  /*0b00*/  SHF.L.U32 R13, R16, 0x1, RZ ;  /* 0x00000001100d7819 */ /* 0x000fe200000006ff */
[----:B------:R-:W-:Y:S01]  /*0b10*/  IMAD.X R17, RZ, RZ, R2, P4 ;  /* 0x000000ffff117224 */ /* 0x000fe200020e0602 */
[----:B------:R-:W-:Y:S01]  /*0b20*/  SHF.L.U64.HI R21, R12, 0x4, R21 ;  /* 0x000000040c157819 */ /* 0x000fe20000010215 */
[----:B------:R-:W-:Y:S01]  /*0b30*/  IMAD.SHL.U32 R12, R26, 0x2, RZ ;  /* 0x000000021a0c7824 */ /* 0x000fe200078e00ff */
[----:B------:R-:W-:Y:S01]  /*0b40*/  IADD3.X R26, PT, PT, RZ, ~R42, RZ, P5, !PT ;  /* 0x8000002aff1a7210 */ /* 0x000fe20002ffe4ff */
[----:B------:R-:W-:Y:S01]  /*0b50*/  IMAD R44, R44, UR6, RZ ;  /* 0x000000062c2c7c24 */ /* 0x000fe2000f8e02ff */
[----:B------:R-:W-:Y:S01]  /*0b60*/  SHF.L.U64.HI R41, R16, 0x1, R41 ;  /* 0x0000000110297819 */ /* 0x000fe20000010229 */
[----:B------:R-:W-:Y:S01]  /*0b70*/  IMAD R55, R42, UR6, RZ ;  /* 0x000000062a377c24 */ /* 0x000fe2000f8e02ff */
[----:B------:R-:W-:Y:S01]  /*0b80*/  IADD3.X R16, PT, PT, RZ, R2, RZ, P6, !PT ;  /* 0x00000002ff107210 */ /* 0x000fe200037fe4ff */
[----:B------:R-:W-:Y:S01]  /*0b90*/  IMAD R26, R26, UR14, RZ ;  /* 0x0000000e1a1a7c24 */ /* 0x000fe2000f8e02ff */
[----:B------:R-:W-:Y:S01]  /*0ba0*/  IADD3 R28, P3, PT, RZ, -R38, RZ ;  /* 0x80000026ff1c7210 */ /* 0x000fe20007f7e0ff */
[----:B------:R-:W-:Y:S01]  /*0bb0*/  IMAD R53, R11, UR7, R44 ;  /* 0x000000070b357c24 */ /* 0x000fe2000f8e022c */
[----:B------:R-:W-:Y:S01]  /*0bc0*/  IADD3 R19, P5, PT, R0, 0x7, RZ ;  /* 0x0000000700137810 */ /* 0x000fe20007fbe0ff */
[C---:B------:R-:W-:Y:S01]  /*0bd0*/  IMAD R47, R35.reuse, UR15, R26 ;  /* 0x0000000f232f7c24 */ /* 0x040fe2000f8e021a */
[----:B------:R-:W-:Y:S01]  /*0be0*/  IADD3.X R27, PT, PT, RZ, ~R16, RZ, P3, !PT ;  /* 0x80000010ff1b7210 */ /* 0x000fe20001ffe4ff */
[----:B------:R-:W-:Y:S01]  /*0bf0*/  IMAD.WIDE.U32 R34, R35, UR14, R14 ;  /* 0x0000000e23227c25 */ /* 0x000fe2000f8e000e */
[----:B------:R-:W-:-:S02]  /*0c00*/  IADD3 R31, P4, PT, RZ, -R37, RZ ;  /* 0x80000025ff1f7210 */ /* 0x000fc40007f9e0ff */
[----:B------:R-:W-:Y:S01]  /*0c10*/  IADD3.X R39, PT, PT, RZ, R2, RZ, P5, !PT ;  /* 0x00000002ff277210 */ /* 0x000fe20002ffe4ff */
[----:B------:R-:W-:Y:S01]  /*0c20*/  IMAD R27, R27, UR14, RZ ;  /* 0x0000000e1b1b7c24 */ /* 0x000fe2000f8e02ff */
[----:B------:R-:W-:Y:S01]  /*0c30*/  IADD3 R33, P3, PT, RZ, -R19, RZ ;  /* 0x80000013ff217210 */ /* 0x000fe20007f7e0ff */
[----:B------:R-:W-:Y:S01]  /*0c40*/  IMAD.X R30, RZ, RZ, ~R17, P4 ;  /* 0x000000ffff1e7224 */ /* 0x000fe200020e0e11 */
[----:B------:R-:W-:Y:S01]  /*0c50*/  IADD3 R47, PT, PT, R35, R47, RZ ;  /* 0x0000002f232f7210 */ /* 0x000fe20007ffe0ff */
[C---:B------:R-:W-:Y:S01]  /*0c60*/  IMAD R51, R28.reuse, UR15, R27 ;  /* 0x0000000f1c337c24 */ /* 0x040fe2000f8e021b */
[----:B------:R-:W-:Y:S01]  /*0c70*/  IADD3.X R32, PT, PT, RZ, ~R39, RZ, P3, !PT ;  /* 0x80000027ff207210 */ /* 0x000fe20001ffe4ff */
[----:B------:R-:W-:Y:S02]  /*0c80*/  IMAD.WIDE.U32 R26, R28, UR14, R14 ;  /* 0x0000000e1c1a7c25 */ /* 0x000fe4000f8e000e */
[----:B------:R-:W1:Y:S02]  /*0c90*/  LDC.64 R28, c[0x0][0x608] ;  /* 0x00018200ff1c7b82 */ /* 0x000e640000000a00 */
        /* <DEDUP_REMOVED lines=8> */
[----:B------:R-:W-:-:S04]  /*0d20*/  IMAD.WIDE.U32 R32, R33, UR14, R14 ;  /* 0x0000000e21207c25 */ /* 0x000fc8000f8e000e */
[-C--:B------:R-:W-:Y:S01]  /*0d30*/  IMAD R46, R35, R24.reuse, RZ ;  /* 0x00000018232e7224 */ /* 0x080fe200078e02ff */
[----:B------:R-:W-:Y:S01]  /*0d40*/  IADD3 R31, PT, PT, R33, R27, RZ ;  /* 0x0000001b211f7210 */ /* 0x000fe20007ffe0ff */
[C---:B------:R-:W-:Y:S02]  /*0d50*/  IMAD R47, R34.reuse, R25, R47 ;  /* 0x00000019222f7224 */ /* 0x040fe400078e022f */
[----:B------:R-:W-:-:S04]  /*0d60*/  IMAD.WIDE.U32 R34, R34, R24, RZ ;  /* 0x0000001822227225 */ /* 0x000fc800078e00ff */
[----:B------:R-:W-:Y:S01]  /*0d70*/  IMAD.IADD R47, R35, 0x1, R47 ;  /* 0x00000001232f7824 */ /* 0x000fe200078e022f */
[----:B------:R-:W-:Y:S01]  /*0d80*/  SHF.L.U32 R35, R34, 0x1, RZ ;  /* 0x0000000122237819 */ /* 0x000fe200000006ff */
[----:B------:R-:W-:Y:S02]  /*0d90*/  IMAD R33, R26, R25, R46 ;  /* 0x000000191a217224 */ /* 0x000fe400078e022e */
[-C--:B------:R-:W-:Y:S01]  /*0da0*/  IMAD R46, R49, R24.reuse, RZ ;  /* 0x00000018312e7224 */ /* 0x080fe200078e02ff */
[----:B------:R-:W-:Y:S01]  /*0db0*/  SHF.L.U64.HI R34, R34, 0x1, R47 ;  /* 0x0000000122227819 */ /* 0x000fe2000001022f */
[----:B------:R-:W-:-:S04]  /*0dc0*/  IMAD.WIDE.U32 R26, R26, R24, RZ ;  /* 0x000000181a1a7225 */ /* 0x000fc800078e00ff */
[-C--:B------:R-:W-:Y:S01]  /*0dd0*/  IMAD R49, R31, R24.reuse, RZ ;  /* 0x000000181f317224 */ /* 0x080fe200078e02ff */
[----:B------:R-:W-:Y:S01]  /*0de0*/  IADD3 R27, PT, PT, R27, R33, RZ ;  /* 0x000000211b1b7210 */ /* 0x000fe20007ffe0ff */
[C---:B------:R-:W-:Y:S02]  /*0df0*/  IMAD R47, R30.reuse, R25, R46 ;  /* 0x000000191e2f7224 */ /* 0x040fe400078e022e */
[----:B------:R-:W-:Y:S01]  /*0e00*/  IMAD.WIDE.U32 R30, R30, R24, RZ ;  /* 0x000000181e1e7225 */ /* 0x000fe200078e00ff */
[----:B------:R-:W-:-:S03]  /*0e10*/  SHF.L.U64.HI R48, R26, 0x1, R27 ;  /* 0x000000011a307819 */ /* 0x000fc6000001021b */
[C---:B------:R-:W-:Y:S01]  /*0e20*/  IMAD R49, R32.reuse, R25, R49 ;  /* 0x0000001920317224 */ /* 0x040fe200078e0231 */
[----:B------:R-:W-:Y:S01]  /*0e30*/  IADD3 R31, PT, PT, R31, R47, RZ ;  /* 0x0000002f1f1f7210 */ /* 0x000fe20007ffe0ff */
[----:B------:R-:W-:Y:S01]  /*0e40*/  IMAD.WIDE.U32 R32, R32, R24, RZ ;  /* 0x0000001820207225 */ /* 0x000fe200078e00ff */
[----:B------:R-:W-:-:S03]  /*0e50*/  SHF.L.U32 R47, R30, 0x1, RZ ;  /* 0x000000011e2f7819 */ /* 0x000fc600000006ff */
[----:B------:R-:W-:Y:S01]  /*0e60*/  IMAD.IADD R27, R33, 0x1, R49 ;  /* 0x00000001211b7824 */ /* 0x000fe200078e0231 */
[----:B------:R-:W-:Y:S01]  /*0e70*/  SHF.L.U64.HI R49, R30, 0x1, R31 ;  /* 0x000000011e317819 */ /* 0x000fe2000001021f */
[----:B------:R-:W-:Y:S01]  /*0e80*/  IMAD R31, R2, UR14, RZ ;  /* 0x0000000e021f7c24 */ /* 0x000fe2000f8e02ff */
[C---:B------:R-:W-:Y:S01]  /*0e90*/  SHF.L.U32 R33, R32.reuse, 0x1, RZ ;  /* 0x0000000120217819 */ /* 0x040fe200000006ff */
[----:B------:R-:W-:Y:S01]  /*0ea0*/  IMAD R51, R45, UR6, RZ ;  /* 0x000000062d337c24 */ /* 0x000fe2000f8e02ff */
[----:B------:R-:W-:Y:S01]  /*0eb0*/  SHF.L.U64.HI R32, R32, 0x1, R27 ;  /* 0x0000000120207819 */ /* 0x000fe2000001021b */
[C---:B------:R-:W-:Y:S02]  /*0ec0*/  IMAD R45, R0.reuse, UR15, R31 ;  /* 0x0000000f002d7c24 */ /* 0x040fe4000f8e021f */
[----:B-1----:R-:W-:-:S04]  /*0ed0*/  IMAD.WIDE.U32 R28, R0, UR14, R28 ;  /* 0x0000000e001c7c25 */ /* 0x002fc8000f8e001c */
[----:B------:R-:W-:Y:S01]  /*0ee0*/  IMAD.WIDE.U32 R30, R11, UR6, RZ ;  /* 0x000000060b1e7c25 */ /* 0x000fe2000f8e00ff */
[----:B------:R-:W-:-:S03]  /*0ef0*/  IADD3 R45, PT, PT, R29, R45, RZ ;  /* 0x0000002d1d2d7210 */ /* 0x000fc60007ffe0ff */
[C---:B------:R-:W-:Y:S01]  /*0f00*/  IMAD R55, R10.reuse, UR7, R55 ;  /* 0x000000070a377c24 */ /* 0x040fe2000f8e0237 */
[----:B------:R-:W-:Y:S01]  /*0f10*/  IADD3 R29, PT, PT, R31, R53, RZ ;  /* 0x000000351f1d7210 */ /* 0x000fe20007ffe0ff */
[----:B------:R-:W-:-:S04]  /*0f20*/  IMAD.WIDE.U32 R10, R10, UR6, RZ ;  /* 0x000000060a0a7c25 */ /* 0x000fc8000f8e00ff */
[----:B------:R-:W-:Y:S01]  /*0f30*/  IMAD.SHL.U32 R46, R26, 0x2, RZ ;  /* 0x000000021a2e7824 */ /* 0x000fe200078e00ff */
[----:B------:R-:W-:Y:S01]  /*0f40*/  LEA R35, P5, R10, R35, 0x1 ;  /* 0x000000230a237211 */ /* 0x000fe200078a08ff */
[C---:B------:R-:W-:Y:S02]  /*0f50*/  IMAD R51, R40.reuse, UR7, R51 ;  /* 0x0000000728337c24 */ /* 0x040fe4000f8e0233 */
[----:B------:R-:W-:Y:S01]  /*0f60*/  IMAD.WIDE.U32 R26, R40, UR6, RZ ;  /* 0x00000006281a7c25 */ /* 0x000fe2000f8e00ff */
[----:B------:R-:W-:Y:S02]  /*0f70*/  IADD3 R40, P3, PT, R14, -R28, RZ ;  /* 0x8000001c0e287210 */ /* 0x000fe40007f7e0ff */
[----:B------:R-:W-:Y:S01]  /*0f80*/  LEA R28, P4, R30, R13, 0x1 ;  /* 0x0000000d1e1c7211 */ /* 0x000fe200078808ff */
[----:B------:R-:W-:Y:S01]  /*0f90*/  IMAD.IADD R11, R11, 0x1, R55 ;  /* 0x000000010b0b7824 */ /* 0x000fe200078e0237 */
[----:B------:R-:W-:Y:S01]  /*0fa0*/  IADD3.X R31, PT, PT, R15, ~R45, RZ, P3, !PT ;  /* 0x8000002d0f1f7210 */ /* 0x000fe20001ffe4ff */
[----:B------:R-:W-:Y:S01]  /*0fb0*/  IMAD.IADD R51, R27, 0x1, R51 ;  /* 0x000000011b337824 */ /* 0x000fe200078e0233 */
[----:B------:R-:W-:Y:S01]  /*0fc0*/  LEA R27, P3, R26, R12, 0x1 ;  /* 0x0000000c1a1b7211 */ /* 0x000fe200078608ff */
[----:B------:R-:W-:Y:S01]  /*0fd0*/  IMAD R12, R17, UR6, RZ ;  /* 0x00000006110c7c24 */ /* 0x000fe2000f8e02ff */
[----:B------:R-:W-:Y:S01]  /*0fe0*/  LEA.HI.X R34, R10, R34, R11, 0x1, P5 ;  /* 0x000000220a227211 */ /* 0x000fe200028f0c0b */
[----:B------:R-:W-:Y:S01]  /*0ff0*/  IMAD R11, R16, UR6, RZ ;  /* 0x00000006100b7c24 */ /* 0x000fe2000f8e02ff */
[----:B------:R-:W-:Y:S01]  /*1000*/  LEA.HI.X R41, R30, R41, R29, 0x1, P4 ;  /* 0x000000291e297211 */ /* 0x000fe200020f0c1d */
[----:B------:R-:W-:Y:S01]  /*1010*/  IMAD R31, R31, R24, RZ ;  /* 0x000000181f1f7224 */ /* 0x000fe200078e02ff */
[----:B------:R-:W-:Y:S01]  /*1020*/  LEA.HI.X R43, R26, R43, R51, 0x1, P3 ;  /* 0x0000002b1a2b7211 */ /* 0x000fe200018f0c33 */
[C---:B------:R-:W-:Y:S01]  /*1030*/  IMAD R17, R38.reuse, UR7, R11 ;  /* 0x0000000726117c24 */ /* 0x040fe2000f8e020b */
[----:B0-----:R-:W-:Y:S01]  /*1040*/  MOV R26, UR13 ;  /* 0x0000000d001a7c02 */ /* 0x001fe20008000f00 */
[----:B------:R-:W-:-:S04]  /*1050*/  IMAD.WIDE.U32 R10, R38, UR6, RZ ;  /* 0x00000006260a7c25 */ /* 0x000fc8000f8e00ff */
[----:B------:R-:W-:Y:S01]  /*1060*/  IMAD R31, R40, R25, R31 ;  /* 0x00000019281f7224 */ /* 0x000fe200078e021f */
[----:B------:R-:W-:Y:S01]  /*1070*/  IADD3 R11, PT, PT, R11, R17, RZ ;  /* 0x000000110b0b7210 */ /* 0x000fe20007ffe0ff */
[----:B------:R-:W-:Y:S01]  /*1080*/  IMAD R16, R39, UR6, RZ ;  /* 0x0000000627107c24 */ /* 0x000fe2000f8e02ff */
[----:B------:R-:W-:Y:S01]  /*1090*/  LEA R46, P3, R10, R46, 0x1 ;  /* 0x0000002e0a2e7211 */ /* 0x000fe200078608ff */
[----:B------:R-:W-:Y:S01]  /*10a0*/  IMAD.WIDE.U32 R24, R40, R24, RZ ;  /* 0x0000001828187225 */ /* 0x000fe200078e00ff */
[----:B------:R-:W-:Y:S02]  /*10b0*/  LOP3.LUT R39, R4, 0xfffffff8, RZ, 0xc0, !PT ;  /* 0xfffffff804277812 */ /* 0x000fe400078ec0ff */
[----:B------:R-:W-:Y:S01]  /*10c0*/  LEA.HI.X R48, R10, R48, R11, 0x1, P3 ;  /* 0x000000300a307211 */ /* 0x000fe200018f0c0b */
[----:B------:R-:W-:Y:S01]  /*10d0*/  IMAD R29, R37, UR7, R12 ;  /* 0x00000007251d7c24 */ /* 0x000fe2000f8e020c */
[----:B------:R-:W-:Y:S01]  /*10e0*/  IADD3 R25, PT, PT, R25, R31, RZ ;  /* 0x0000001f19197210 */ /* 0x000fe20007ffe0ff */
[----:B------:R-:W-:-:S03]  /*10f0*/  IMAD.WIDE.U32 R12, R37, UR6, RZ ;  /* 0x00000006250c7c25 */ /* 0x000fc6000f8e00ff */
[----:B------:R-:W-:Y:S01]  /*1100*/  SHF.L.U64.HI R25, R24, 0x1, R25 ;  /* 0x0000000118197819 */ /* 0x000fe20000010219 */
[----:B------:R-:W-:Y:S01]  /*1110*/  IMAD R37, R19, UR7, R16 ;  /* 0x0000000713257c24 */ /* 0x000fe2000f8e0210 */
[----:B------:R-:W-:Y:S01]  /*1120*/  IADD3 R10, PT, PT, R13, R29, RZ ;  /* 0x0000001d0d0a7210 */ /* 0x000fe20007ffe0ff */
[----:B------:R-:W-:Y:S01]  /*1130*/  IMAD.WIDE.U32 R16, R19, UR6, RZ ;  /* 0x0000000613107c25 */ /* 0x000fe2000f8e00ff */
[----:B------:R-:W-:Y:S01]  /*1140*/  USHF.L.U64.HI UR6, UR6, 0x4, UR7 ;  /* 0x0000000406067899 */ /* 0x000fe20008010207 */
[----:B------:R-:W-:Y:S02]  /*1150*/  LEA R47, P3, R12, R47, 0x1 ;  /* 0x0000002f0c2f7211 */ /* 0x000fe400078608ff */
[----:B------:R-:W-:Y:S01]  /*1160*/  IMAD.SHL.U32 R19, R24, 0x2, RZ ;  /* 0x0000000218137824 */ /* 0x000fe200078e00ff */
[----:B------:R-:W-:Y:S01]  /*1170*/  IADD3 R11, PT, PT, R17, R37, RZ ;  /* 0x00000025110b7210 */ /* 0x000fe20007ffe0ff */
[----:B------:R-:W-:Y:S01]  /*1180*/  IMAD.U32 R30, RZ, RZ, UR12 ;  /* 0x0000000cff1e7e24 */ /* 0x000fe2000f8e00ff */
[----:B------:R-:W-:-:S02]  /*1190*/  LEA R33, P4, R16, R33, 0x1 ;  /* 0x0000002110217211 */ /* 0x000fc400078808ff */
[----:B------:R-:W-:Y:S02]  /*11a0*/  LEA R24, P2, R36, R19, 0x1 ;  /* 0x0000001324187211 */ /* 0x000fe400078408ff */
[----:B------:R-:W-:Y:S02]  /*11b0*/  LEA.HI.X R49, R12, R49, R10, 0x1, P3 ;  /* 0x000000310c317211 */ /* 0x000fe400018f0c0a */
[----:B------:R-:W-:Y:S02]  /*11c0*/  LEA.HI.X R32, R16, R32, R11, 0x1, P4 ;  /* 0x0000002010207211 */ /* 0x000fe400020f0c0b */
[----:B------:R-:W-:Y:S02]  /*11d0*/  LEA.HI.X R25, R36, R25, R18, 0x1, P2 ;  /* 0x0000001924197211 */ /* 0x000fe400010f0c12 */
[----:B------:R-:W-:Y:S02]  /*11e0*/  MOV R29, R20 ;  /* 0x00000014001d7202 */ /* 0x000fe40000000f00 */
[----:B------:R-:W-:-:S07]  /*11f0*/  IADD3.X R31, PT, PT, ~R21, UR6, RZ, P1, !PT ;  /* 0x00000006151f7c10 */ /* 0x000fce0008ffe5ff */
.L_x_591:
        /* <DEDUP_REMOVED lines=15> */
[----:B0-----:R-:W-:-:S04]  /*12f0*/  IADD3 R10, P1, PT, R30, R46, RZ ;  /* 0x0000002e1e0a7210 */ /* 0x001fc80007f3e0ff */
[----:B------:R-:W-:-:S05]  /*1300*/  IADD3.X R11, PT, PT, R26, R48, RZ, P1, !PT ;  /* 0x000000301a0b7210 */ /* 0x000fca0000ffe4ff */
[----:B------:R-:W3:Y:S01]  /*1310*/  LDG.E.U16 R10, desc[UR8][R10.64] ;  /* 0x000000080a0a7981 */ /* 0x000ee2000c1e1500 */
[----:B-1----:R-:W-:-:S05]  /*1320*/  IADD3 R12, P1, PT, R30, R47, RZ ;  /* 0x0000002f1e0c7210 */ /* 0x002fca0007f3e0ff */
[----:B------:R-:W-:-:S05]  /*1330*/  IMAD.X R13, R26, 0x1, R49, P1 ;  /* 0x000000011a0d7824 */ /* 0x000fca00008e0631 */
[----:B------:R-:W3:Y:S01]  /*1340*/  LDG.E.U16 R12, desc[UR8][R12.64] ;  /* 0x000000080c0c7981 */ /* 0x000ee2000c1e1500 */
[----:B----4-:R-:W-:-:S04]  /*1350*/  IADD3 R16, P1, PT, R30, R33, RZ ;  /* 0x000000211e107210 */ /* 0x010fc80007f3e0ff */
[----:B------:R-:W-:-:S05]  /*1360*/  IADD3.X R17, PT, PT, R26, R32, RZ, P1, !PT ;  /* 0x000000201a117210 */ /* 0x000fca0000ffe4ff */
[----:B------:R-:W4:Y:S01]  /*1370*/  LDG.E.U16 R16, desc[UR8][R16.64] ;  /* 0x0000000810107981 */ /* 0x000f22000c1e1500 */
[----:B-----5:R-:W-:Y:S01]  /*1380*/  HADD2.F32 R3, -RZ, R3.H0_H0 ;  /* 0x20000003ff037230 */ /* 0x020fe20000004100 */
        /* <DEDUP_REMOVED lines=8> */
[----:B--2---:R-:W-:-:S05]  /*1410*/  HADD2.F32 R36, -RZ, R36.H0_H0 ;  /* 0x20000024ff247230 */ /* 0x004fca0000004100 */
[----:B------:R-:W-:-:S05]  /*1420*/  FADD.FTZ R3, R3, R36 ;  /* 0x0000002403037221 */ /* 0x000fca0000010000 */
[----:B------:R-:W-:Y:S01]  /*1430*/  F2FP.F16.F32.PACK_AB R3, RZ, R3 ;  /* 0x00000003ff03723e */ /* 0x000fe200000000ff */
[----:B---3--:R-:W-:-:S04]  /*1440*/  HADD2.F32 R36, -RZ, R37.H0_H0 ;  /* 0x20000025ff247230 */ /* 0x008fc80000004100 */
[----:B------:R-:W-:-:S05]  /*1450*/  HADD2.F32 R3, -RZ, R3.H0_H0 ;  /* 0x20000003ff037230 */ /* 0x000fca0000004100 */
[----:B------:R-:W-:Y:S01]  /*1460*/  FADD.FTZ R3, R3, R36 ;  /* 0x0000002403037221 */ /* 0x000fe20000010000 */
[----:B------:R-:W-:-:S04]  /*1470*/  HADD2.F32 R38, -RZ, R38.H0_H0 ;  /* 0x20000026ff267230 */ /* 0x000fc80000004100 */
[----:B------:R-:W-:-:S05]  /*1480*/  F2FP.F16.F32.PACK_AB R3, RZ, R3 ;  /* 0x00000003ff03723e */ /* 0x000fca00000000ff */
[----:B------:R-:W-:Y:S02]  /*1490*/  HADD2.F32 R3, -RZ, R3.H0_H0 ;  /* 0x20000003ff037230 */ /* 0x000fe40000004100 */
[----:B------:R-:W-:-:S03]  /*14a0*/  HADD2.F32 R18, -RZ, R18.H0_H0 ;  /* 0x20000012ff127230 */ /* 0x000fc60000004100 */
[----:B------:R-:W-:-:S05]  /*14b0*/  FADD.FTZ R3, R3, R38 ;  /* 0x0000002603037221 */ /* 0x000fca0000010000 */
[----:B------:R-:W-:Y:S01]  /*14c0*/  F2FP.F16.F32.PACK_AB R3, RZ, R3 ;  /* 0x00000003ff03723e */ /* 0x000fe200000000ff */
[----:B------:R-:W-:-:S04]  /*14d0*/  HADD2.F32 R20, -RZ, R20.H0_H0 ;  /* 0x20000014ff147230 */ /* 0x000fc80000004100 */
        /* <DEDUP_REMOVED lines=8> */
[----:B----4-:R-:W-:-:S04]  /*1560*/  HADD2.F32 R16, -RZ, R16.H0_H0 ;  /* 0x20000010ff107230 */ /* 0x010fc80000004100 */
[----:B------:R-:W-:-:S05]  /*1570*/  HADD2.F32 R3, -RZ, R3.H0_H0 ;  /* 0x20000003ff037230 */ /* 0x000fca0000004100 */
[----:B------:R-:W-:-:S05]  /*1580*/  FADD.FTZ R3, R3, R10 ;  /* 0x0000000a03037221 */ /* 0x000fca0000010000 */
[----:B------:R-:W-:-:S05]  /*1590*/  F2FP.F16.F32.PACK_AB R3, RZ, R3 ;  /* 0x00000003ff03723e */ /* 0x000fca00000000ff */
[----:B------:R-:W-:-:S05]  /*15a0*/  HADD2.F32 R3, -RZ, R3.H0_H0 ;  /* 0x20000003ff037230 */ /* 0x000fca0000004100 */
[----:B------:R-:W-:-:S05]  /*15b0*/  FADD.FTZ R3, R3, R12 ;  /* 0x0000000c03037221 */ /* 0x000fca0000010000 */
[----:B------:R-:W-:-:S05]  /*15c0*/  F2FP.F16.F32.PACK_AB R3, RZ, R3 ;  /* 0x00000003ff03723e */ /* 0x000fca00000000ff */
[----:B------:R-:W-:-:S05]  /*15d0*/  HADD2.F32 R3, -RZ, R3.H0_H0 ;  /* 0x20000003ff037230 */ /* 0x000fca0000004100 */
[----:B------:R-:W-:-:S05]  /*15e0*/  FADD.FTZ R3, R3, R16 ;  /* 0x0000001003037221 */ /* 0x000fca0000010000 */
[----:B------:R-:W-:Y:S01]  /*15f0*/  F2FP.F16.F32.PACK_AB R3, RZ, R3 ;  /* 0x00000003ff03723e */ /* 0x000fe200000000ff */
[----:B------:R-:W-:Y:S06]  /*1600*/  @P1 BRA `(.L_x_591) ;  /* 0xfffffff800fc1947 */ /* 0x000fec000383ffff */
.L_x_590:
[----:B------:R-:W-:Y:S05]  /*1610*/  BSYNC.RECONVERGENT B2 ;  /* 0x0000000000027941 */ /* 0x000fea0003800200 */
.L_x_589:
        /* <DEDUP_REMOVED lines=24> */
[----:B-1----:R-:W-:-:S04]  /*17a0*/  IMAD.WIDE.U32 R12, R0, UR12, R6 ;  /* 0x0000000c000c7c25 */ /* 0x002fc8000f8e0006 */
[----:B------:R-:W-:Y:S01]  /*17b0*/  IMAD.IADD R9, R9, 0x1, R17 ;  /* 0x0000000109097824 */ /* 0x000fe200078e0211 */
[----:B------:R-:W-:Y:S01]  /*17c0*/  IADD3 R17, P2, PT, R14, -R12, RZ ;  /* 0x8000000c0e117210 */ /* 0x000fe20007f5e0ff */
[----:B---3--:R-:W-:Y:S02]  /*17d0*/  IMAD R11, R11, UR16, RZ ;  /* 0x000000100b0b7c24 */ /* 0x008fe4000f8e02ff */
[----:B------:R-:W-:Y:S02]  /*17e0*/  IMAD R19, R0, UR13, R19 ;  /* 0x0000000d00137c24 */ /* 0x000fe4000f8e0213 */
[----:B------:R-:W-:Y:S01]  /*17f0*/  IMAD.WIDE.U32 R6, R10, UR16, R8 ;  /* 0x000000100a067c25 */ /* 0x000fe2000f8e0008 */
[----:B------:R-:W-:Y:S02]  /*1800*/  IADD3 R8, P3, PT, R8, UR14, RZ ;  /* 0x0000000e08087c10 */ /* 0x000fe4000ff7e0ff */
[----:B------:R-:W-:Y:S01]  /*1810*/  IADD3 R19, PT, PT, R13, R19, RZ ;  /* 0x000000130d137210 */ /* 0x000fe20007ffe0ff */
[----:B------:R-:W-:Y:S01]  /*1820*/  IMAD R11, R10, UR17, R11 ;  /* 0x000000110a0b7c24 */ /* 0x000fe2000f8e020b */
[----:B----4-:R-:W-:-:S02]  /*1830*/  LEA R10, P1, R6, UR6, 0x1 ;  /* 0x00000006060a7c11 */ /* 0x010fc4000f8208ff */
[----:B------:R-:W-:Y:S01]  /*1840*/  IADD3.X R9, PT, PT, R9, UR15, RZ, P3, !PT ;  /* 0x0000000f09097c10 */ /* 0x000fe20009ffe4ff */
[----:B------:R-:W-:Y:S01]  /*1850*/  IMAD.X R13, R15, 0x1, ~R19, P2 ;  /* 0x000000010f0d7824 */ /* 0x000fe200010e0e13 */
[----:B------:R-:W-:-:S04]  /*1860*/  IADD3 R7, PT, PT, R11, R7, RZ ;  /* 0x000000070b077210 */ /* 0x000fc80007ffe0ff */
[----:B------:R-:W-:Y:S01]  /*1870*/  LEA.HI.X R11, R6, UR7, R7, 0x1, P1 ;  /* 0x00000007060b7c11 */ /* 0x000fe200088f0c07 */
[----:B------:R-:W-:Y:S01]  /*1880*/  IMAD R6, R13, UR16, RZ ;  /* 0x000000100d067c24 */ /* 0x000fe2000f8e02ff */
[----:B------:R-:W-:-:S03]  /*1890*/  IADD3 R21, P1, PT, R12, UR12, RZ ;  /* 0x0000000c0c157c10 */ /* 0x000fc6000ff3e0ff */
[C---:B------:R-:W-:Y:S01]  /*18a0*/  IMAD R27, R17.reuse, UR17, R6 ;  /* 0x00000011111b7c24 */ /* 0x040fe2000f8e0206 */
[----:B------:R0:W2:Y:S01]  /*18b0*/  LDG.E.U16 R16, desc[UR8][R10.64] ;  /* 0x000000080a107981 */ /* 0x0000a2000c1e1500 */
[----:B------:R-:W-:Y:S01]  /*18c0*/  IMAD.WIDE.U32 R6, R17, UR16, R8 ;  /* 0x0000001011067c25 */ /* 0x000fe2000f8e0008 */
[----:B------:R-:W-:Y:S02]  /*18d0*/  IADD3.X R25, PT, PT, R19, UR13, RZ, P1, !PT ;  /* 0x0000000d13197c10 */ /* 0x000fe40008ffe4ff */
[----:B------:R-:W-:Y:S02]  /*18e0*/  IADD3 R17, P2, PT, R14, -R21, RZ ;  /* 0x800000150e117210 */ /* 0x000fe40007f5e0ff */
[----:B------:R-:W-:Y:S02]  /*18f0*/  IADD3 R12, P1, PT, R8, UR14, RZ ;  /* 0x0000000e080c7c10 */ /* 0x000fe4000ff3e0ff */
[----:B------:R-:W-:Y:S02]  /*1900*/  IADD3.X R19, PT, PT, R15, ~R25, RZ, P2, !PT ;  /* 0x800000190f137210 */ /* 0x000fe400017fe4ff */
[----:B------:R-:W-:-:S02]  /*1910*/  IADD3.X R13, PT, PT, R9, UR15, RZ, P1, !PT ;  /* 0x0000000f090d7c10 */ /* 0x000fc40008ffe4ff */
[----:B------:R-:W-:Y:S01]  /*1920*/  IADD3 R7, PT, PT, R27, R7, RZ ;  /* 0x000000071b077210 */ /* 0x000fe20007ffe0ff */
[----:B0-----:R-:W-:Y:S01]  /*1930*/  IMAD R10, R19, UR16, RZ ;  /* 0x00000010130a7c24 */ /* 0x001fe2000f8e02ff */
[----:B------:R-:W-:-:S03]  /*1940*/  LEA R8, P1, R6, UR6, 0x1 ;  /* 0x0000000606087c11 */ /* 0x000fc6000f8208ff */
[C---:B------:R-:W-:Y:S01]  /*1950*/  IMAD R27, R17.reuse, UR17, R10 ;  /* 0x00000011111b7c24 */ /* 0x040fe2000f8e020a */
[----:B------:R-:W-:Y:S01]  /*1960*/  LEA.HI.X R9, R6, UR7, R7, 0x1, P1 ;  /* 0x0000000706097c11 */ /* 0x000fe200088f0c07 */
[----:B------:R-:W-:Y:S01]  /*1970*/  IMAD.WIDE.U32 R6, R17, UR16, R12 ;  /* 0x0000001011067c25 */ /* 0x000fe2000f8e000c */
[----:B------:R-:W-:-:S03]  /*1980*/  IADD3 R19, P1, P2, R14, -UR12, -R21 ;  /* 0x8000000c0e137c10 */ /* 0x000fc6000fa3e815 */
[----:B------:R0:W3:Y:S01]  /*1990*/  LDG.E.U16 R17, desc[UR8][R8.64] ;  /* 0x0000000808117981 */ /* 0x0000e2000c1e1500 */
[----:B------:R-:W-:Y:S01]  /*19a0*/  IADD3.X R11, PT, PT, R15, ~UR13, ~R25, P1, P2 ;  /* 0x8000000d0f0b7c10 */ /* 0x000fe20008fe4c19 */
[----:B------:R-:W-:Y:S01]  /*19b0*/  IMAD.IADD R7, R7, 0x1, R27 ;  /* 0x0000000107077824 */ /* 0x000fe200078e021b */
[----:B------:R-:W-:Y:S02]  /*19c0*/  LEA R10, P1, R6, UR6, 0x1 ;  /* 0x00000006060a7c11 */ /* 0x000fe4000f8208ff */
[----:B------:R-:W-:Y:S01]  /*19d0*/  IADD3 R12, P3, PT, R12, UR14, RZ ;  /* 0x0000000e0c0c7c10 */ /* 0x000fe2000ff7e0ff */
[----:B------:R-:W-:Y:S01]  /*19e0*/  IMAD R20, R11, UR16, RZ ;  /* 0x000000100b147c24 */ /* 0x000fe2000f8e02ff */
[----:B------:R-:W-:Y:S02]  /*19f0*/  LEA.HI.X R11, R6, UR7, R7, 0x1, P1 ;  /* 0x00000007060b7c11 */ /* 0x000fe400088f0c07 */
[----:B------:R-:W-:Y:S01]  /*1a00*/  IADD3.X R13, PT, PT, R13, UR15, RZ, P3, !PT ;  /* 0x0000000f0d0d7c10 */ /* 0x000fe20009ffe4ff */
[----:B------:R-:W-:-:S02]  /*1a10*/  IMAD R21, R19, UR17, R20 ;  /* 0x0000001113157c24 */ /* 0x000fc4000f8e0214 */
[----:B------:R-:W4:Y:S01]  /*1a20*/  LDG.E.U16 R10, desc[UR8][R10.64] ;  /* 0x000000080a0a7981 */ /* 0x000f22000c1e1500 */
[----:B------:R-:W-:-:S05]  /*1a30*/  IMAD.WIDE.U32 R6, R19, UR16, R12 ;  /* 0x0000001013067c25 */ /* 0x000fca000f8e000c */
[----:B------:R-:W-:Y:S02]  /*1a40*/  IADD3 R7, PT, PT, R7, R21, RZ ;  /* 0x0000001507077210 */ /* 0x000fe40007ffe0ff */
[----:B0-----:R-:W-:-:S04]  /*1a50*/  LEA R8, P1, R6, UR6, 0x1 ;  /* 0x0000000606087c11 */ /* 0x001fc8000f8208ff */
[----:B------:R-:W-:-:S05]  /*1a60*/  LEA.HI.X R9, R6, UR7, R7, 0x1, P1 ;  /* 0x0000000706097c11 */ /* 0x000fca00088f0c07 */
[----:B------:R-:W4:Y:S01]  /*1a70*/  LDG.E.U16 R8, desc[UR8][R8.64] ;  /* 0x0000000808087981 */ /* 0x000f22000c1e1500 */
[----:B-----5:R-:W-:Y:S01]  /*1a80*/  HADD2.F32 R3, -RZ, R3.H0_H0 ;  /* 0x20000003ff037230 */ /* 0x020fe20000004100 */
[----:B------:R-:W-:-:S04]  /*1a90*/  IADD3 R0, P1, PT, R0, 0x4, RZ ;  /* 0x0000000400007810 */ /* 0x000fc80007f3e0ff */
[----:B------:R-:W-:Y:S01]  /*1aa0*/  IADD3.X R2, PT, PT, RZ, R2, RZ, P1, !PT ;  /* 0x00000002ff027210 */ /* 0x000fe20000ffe4ff */
[----:B--2---:R-:W-:-:S05]  /*1ab0*/  HADD2.F32 R16, -RZ, R16.H0_H0 ;  /* 0x20000010ff107230 */ /* 0x004fca0000004100 */
[----:B------:R-:W-:-:S05]  /*1ac0*/  FADD.FTZ R3, R3, R16 ;  /* 0x0000001003037221 */ /* 0x000fca0000010000 */
[----:B------:R-:W-:-:S05]  /*1ad0*/  F2FP.F16.F32.PACK_AB R3, RZ, R3 ;  /* 0x00000003ff03723e */ /* 0x000fca00000000ff */
[----:B------:R-:W-:Y:S02]  /*1ae0*/  HADD2.F32 R3, -RZ, R3.H0_H0 ;  /* 0x20000003ff037230 */ /* 0x000fe40000004100 */
[----:B---3--:R-:W-:-:S05]  /*1af0*/  HADD2.F32 R6, -RZ, R17.H0_H0 ;  /* 0x20000011ff067230 */ /* 0x008fca0000004100 */
[----:B------:R-:W-:-:S05]  /*1b00*/  FADD.FTZ R3, R3, R6 ;  /* 0x0000000603037221 */ /* 0x000fca0000010000 */
[----:B------:R-:W-:Y:S01]  /*1b10*/  F2FP.F16.F32.PACK_AB R3, RZ, R3 ;  /* 0x00000003ff03723e */ /* 0x000fe200000000ff */
[----:B----4-:R-:W-:-:S04]  /*1b20*/  HADD2.F32 R10, -RZ, R10.H0_H0 ;  /* 0x2000000aff0a7230 */ /* 0x010fc80000004100 */
[----:B------:R-:W-:-:S05]  /*1b30*/  HADD2.F32 R3, -RZ, R3.H0_H0 ;  /* 0x20000003ff037230 */ /* 0x000fca0000004100 */
[----:B------:R-:W-:-:S05]  /*1b40*/  FADD.FTZ R3, R3, R10 ;  /* 0x0000000a03037221 */ /* 0x000fca0000010000 */
[----:B------:R-:W-:Y:S01]  /*1b50*/  F2FP.F16.F32.PACK_AB R3, RZ, R3 ;  /* 0x00000003ff03723e */ /* 0x000fe200000000ff */
[----:B------:R-:W-:-:S04]  /*1b60*/  HADD2.F32 R8, -RZ, R8.H0_H0 ;  /* 0x20000008ff087230 */ /* 0x000fc80000004100 */
[----:B------:R-:W-:-:S05]  /*1b70*/  HADD2.F32 R3, -RZ, R3.H0_H0 ;  /* 0x20000003ff037230 */ /* 0x000fca0000004100 */
[----:B------:R-:W-:-:S05]  /*1b80*/  FADD.FTZ R3, R3, R8 ;  /* 0x0000000803037221 */ /* 0x000fca0000010000 */
[----:B------:R-:W-:-:S07]  /*1b90*/  F2FP.F16.F32.PACK_AB R3, RZ, R3 ;  /* 0x00000003ff03723e */ /* 0x000fce00000000ff */
.L_x_595:
[----:B------:R-:W-:Y:S05]  /*1ba0*/  BSYNC.RECONVERGENT B3 ;  /* 0x0000000000037941 */ /* 0x000fea0003800200 */
.L_x_594:
        /* <DEDUP_REMOVED lines=22> */
[C---:B------:R-:W-:Y:S02]  /*1d10*/  IMAD R17, R0.reuse, UR13, R17 ;  /* 0x0000000d00117c24 */ /* 0x040fe4000f8e0211 */
[----:B-1----:R-:W-:-:S03]  /*1d20*/  IMAD.WIDE.U32 R10, R0, UR6, R10 ;  /* 0x00000006000a7c25 */ /* 0x002fc6000f8e000a */
[----:B------:R-:W-:Y:S01]  /*1d30*/  IADD3 R9, PT, PT, R9, R17, RZ ;  /* 0x0000001109097210 */ /* 0x000fe20007ffe0ff */
[----:B------:R-:W-:Y:S01]  /*1d40*/  IMAD R19, R0, UR7, R19 ;  /* 0x0000000700137c24 */ /* 0x000fe2000f8e0213 */
[----:B------:R-:W-:Y:S01]  /*1d50*/  IADD3 R17, P1, PT, R14, -R10, RZ ;  /* 0x8000000a0e117210 */ /* 0x000fe20007f3e0ff */
[----:B---3--:R-:W-:Y:S02]  /*1d60*/  IMAD R13, R13, UR14, RZ ;  /* 0x0000000e0d0d7c24 */ /* 0x008fe4000f8e02ff */
[----:B------:R-:W-:Y:S02]  /*1d70*/  IMAD.IADD R19, R11, 0x1, R19 ;  /* 0x000000010b137824 */ /* 0x000fe400078e0213 */
[----:B------:R-:W-:Y:S01]  /*1d80*/  IMAD.WIDE.U32 R10, R6, UR14, R8 ;  /* 0x0000000e060a7c25 */ /* 0x000fe2000f8e0008 */
[----:B------:R-:W-:Y:S02]  /*1d90*/  IADD3 R8, P2, PT, R8, UR12, RZ ;  /* 0x0000000c08087c10 */ /* 0x000fe4000ff5e0ff */
[----:B------:R-:W-:Y:S01]  /*1da0*/  IADD3.X R19, PT, PT, R15, ~R19, RZ, P1, !PT ;  /* 0x800000130f137210 */ /* 0x000fe20000ffe4ff */
[----:B------:R-:W-:Y:S01]  /*1db0*/  IMAD R13, R6, UR15, R13 ;  /* 0x0000000f060d7c24 */ /* 0x000fe2000f8e020d */
[----:B----4-:R-:W-:-:S02]  /*1dc0*/  LEA R6, P1, R10, UR16, 0x1 ;  /* 0x000000100a067c11 */ /* 0x010fc4000f8208ff */
[----:B------:R-:W-:Y:S01]  /*1dd0*/  IADD3.X R9, PT, PT, R9, UR13, RZ, P2, !PT ;  /* 0x0000000d09097c10 */ /* 0x000fe200097fe4ff */
[----:B------:R-:W-:Y:S01]  /*1de0*/  IMAD R4, R19, UR14, RZ ;  /* 0x0000000e13047c24 */ /* 0x000fe2000f8e02ff */
[----:B------:R-:W-:Y:S01]  /*1df0*/  IADD3 R13, PT, PT, R13, R11, RZ ;  /* 0x0000000b0d0d7210 */ /* 0x000fe20007ffe0ff */
[----:B------:R-:W-:-:S03]  /*1e00*/  IMAD.WIDE.U32 R8, R17, UR14, R8 ;  /* 0x0000000e11087c25 */ /* 0x000fc6000f8e0008 */
[----:B------:R-:W-:Y:S01]  /*1e10*/  LEA.HI.X R7, R10, UR17, R13, 0x1, P1 ;  /* 0x000000110a077c11 */ /* 0x000fe200088f0c0d */
[----:B------:R-:W-:-:S04]  /*1e20*/  IMAD R17, R17, UR15, R4 ;  /* 0x0000000f11117c24 */ /* 0x000fc8000f8e0204 */
[----:B------:R-:W2:Y:S01]  /*1e30*/  LDG.E.U16 R6, desc[UR8][R6.64] ;  /* 0x0000000806067981 */ /* 0x000ea2000c1e1500 */
[----:B------:R-:W-:Y:S01]  /*1e40*/  LEA R10, P1, R8, UR16, 0x1 ;  /* 0x00000010080a7c11 */ /* 0x000fe2000f8208ff */
[----:B------:R-:W-:-:S05]  /*1e50*/  IMAD.IADD R17, R17, 0x1, R9 ;  /* 0x0000000111117824 */ /* 0x000fca00078e0209 */
[----:B------:R-:W-:-:S05]  /*1e60*/  LEA.HI.X R11, R8, UR17, R17, 0x1, P1 ;  /* 0x00000011080b7c11 */ /* 0x000fca00088f0c11 */
[----:B------:R-:W3:Y:S01]  /*1e70*/  LDG.E.U16 R10, desc[UR8][R10.64] ;  /* 0x000000080a0a7981 */ /* 0x000ee2000c1e1500 */
[----:B-----5:R-:W-:Y:S01]  /*1e80*/  HADD2.F32 R3, -RZ, R3.H0_H0 ;  /* 0x20000003ff037230 */ /* 0x020fe20000004100 */
[----:B------:R-:W-:-:S04]  /*1e90*/  IADD3 R0, P1, PT, R0, 0x2, RZ ;  /* 0x0000000200007810 */ /* 0x000fc80007f3e0ff */
[----:B------:R-:W-:Y:S01]  /*1ea0*/  IADD3.X R2, PT, PT, RZ, R2, RZ, P1, !PT ;  /* 0x00000002ff027210 */ /* 0x000fe20000ffe4ff */
[----:B--2---:R-:W-:-:S05]  /*1eb0*/  HADD2.F32 R4, -RZ, R6.H0_H0 ;  /* 0x20000006ff047230 */ /* 0x004fca0000004100 */
[----:B------:R-:W-:-:S05]  /*1ec0*/  FADD.FTZ R3, R3, R4 ;  /* 0x0000000403037221 */ /* 0x000fca0000010000 */
[----:B------:R-:W-:Y:S01]  /*1ed0*/  F2FP.F16.F32.PACK_AB R3, RZ, R3 ;  /* 0x00000003ff03723e */ /* 0x000fe200000000ff */
[----:B---3--:R-:W-:-:S04]  /*1ee0*/  HADD2.F32 R4, -RZ, R10.H0_H0 ;  /* 0x2000000aff047230 */ /* 0x008fc80000004100 */
[----:B------:R-:W-:-:S05]  /*1ef0*/  HADD2.F32 R3, -RZ, R3.H0_H0 ;  /* 0x20000003ff037230 */ /* 0x000fca0000004100 */
[----:B------:R-:W-:-:S05]  /*1f00*/  FADD.FTZ R3, R3, R4 ;  /* 0x0000000403037221 */ /* 0x000fca0000010000 */
[----:B------:R-:W-:-:S07]  /*1f10*/  F2FP.F16.F32.PACK_AB R3, RZ, R3 ;  /* 0x00000003ff03723e */ /* 0x000fce00000000ff */
.L_x_597:
[----:B------:R-:W-:Y:S05]  /*1f20*/  BSYNC.RECONVERGENT B3 ;  /* 0x0000000000037941 */ /* 0x000fea0003800200 */
.L_x_596:
        /* <DEDUP_REMOVED lines=18> */
[----:B0-----:R-:W-:-:S04]  /*2050*/  LEA R8, P0, R6, UR6, 0x1 ;  /* 0x0000000606087c11 */ /* 0x001fc8000f8008ff */
[----:B------:R-:W-:-:S04]  /*2060*/  IADD3 R7, PT, PT, R7, R9, RZ ;  /* 0x0000000907077210 */ /* 0x000fc80007ffe0ff */
[----:B------:R-:W-:-:S05]  /*2070*/  LEA.HI.X R9, R6, UR7, R7, 0x1, P0 ;  /* 0x0000000706097c11 */ /* 0x000fca00080f0c07 */
[----:B------:R-:W2:Y:S01]  /*2080*/  LDG.E.U16 R8, desc[UR8][R8.64] ;  /* 0x0000000808087981 */ /* 0x000ea2000c1e1500 */
[----:B-----5:R-:W-:Y:S02]  /*2090*/  HADD2.F32 R3, -RZ, R3.H0_H0 ;  /* 0x20000003ff037230 */ /* 0x020fe40000004100 */
[----:B--2---:R-:W-:-:S05]  /*20a0*/  HADD2.F32 R0, -RZ, R8.H0_H0 ;  /* 0x20000008ff007230 */ /* 0x004fca0000004100 */
[----:B------:R-:W-:-:S05]  /*20b0*/  FADD.FTZ R0, R3, R0 ;  /* 0x0000000003007221 */ /* 0x000fca0000010000 */
[----:B------:R-:W-:-:S04]  /*20c0*/  F2FP.F16.F32.PACK_AB R0, RZ, R0 ;  /* 0x00000000ff00723e */ /* 0x000fc800000000ff */
[----:B------:R-:W-:-:S07]  /*20d0*/  PRMT R3, R0, 0x7610, R3 ;  /* 0x0000761000037816 */ /* 0x000fce0000000003 */
.L_x_593:
[----:B------:R-:W-:Y:S05]  /*20e0*/  BSYNC.RECONVERGENT B2 ;  /* 0x0000000000027941 */ /* 0x000fea0003800200 */
.L_x_592:
[----:B-----5:R0:W-:Y:S02]  /*20f0*/  STG.E.U16 desc[UR8][R22.64], R3 ;  /* 0x0000000316007986 */ /* 0x0201e4000c101508 */
.L_x_588:
[----:B------:R-:W-:Y:S05]  /*2100*/  BSYNC.RECONVERGENT B1 ;  /* 0x0000000000017941 */ /* 0x000fea0003800200 */
.L_x_587:
[----:B------:R-:W-:-:S07]  /*2110*/  VIADD R5, R5, 0x80 ;  /* 0x0000008005057836 */ /* 0x000fce0000000000 */
.L_x_582:
[----:B------:R-:W-:Y:S05]  /*2120*/  BSYNC.RECONVERGENT B0 ;  /* 0x0000000000007941 */ /* 0x000fea0003800200 */
.L_x_581:
        /* <DEDUP_REMOVED lines=38> */
.L_x_601:
[----:B------:R-:W-:-:S07]  /*2390*/  MOV R4, 0x23b0 ;  /* 0x000023b000047802 */ /* 0x000fce0000000f00 */
[----:B------:R-:W-:Y:S05]  /*23a0*/  CALL.REL.NOINC `($__internal_2_$__cuda_sm20_div_s64) ;  /* 0x0000029c008c7944 */ /* 0x000fea0003c00000 */
.L_x_600:
        /* <DEDUP_REMOVED lines=37> */
.L_x_602:
[----:B------:R-:W-:Y:S02]  /*2600*/  MOV R10, R14 ;  /* 0x0000000e000a7202 */ /* 0x000fe40000000f00 */
[----:B------:R-:W-:Y:S02]  /*2610*/  MOV R3, R15 ;  /* 0x0000000f00037202 */ /* 0x000fe40000000f00 */
[----:B------:R-:W-:-:S07]  /*2620*/  MOV R4, 0x2640 ;  /* 0x0000264000047802 */ /* 0x000fce0000000f00 */
[----:B------:R-:W-:Y:S05]  /*2630*/  CALL.REL.NOINC `($__internal_2_$__cuda_sm20_div_s64) ;  /* 0x0000029800e87944 */ /* 0x000fea0003c00000 */
.L_x_603:
        /* <DEDUP_REMOVED lines=46> */
[----:B------:R-:W-:Y:S01]  /*2920*/  IMAD R7, R7, UR12, RZ ;  /* 0x0000000c07077c24 */ /* 0x000fe2000f8e02ff */
[----:B------:R-:W-:Y:S01]  /*2930*/  IADD3.X R8, PT, PT, RZ, ~R44, RZ, P3, !PT ;  /* 0x8000002cff087210 */ /* 0x000fe20001ffe4ff */
[----:B------:R-:W-:Y:S01]  /*2940*/  IMAD.WIDE.U32 R28, R29, UR12, R14 ;  /* 0x0000000c1d1c7c25 */ /* 0x000fe2000f8e000e */
[----:B------:R-:W-:-:S03]  /*2950*/  IADD3.X R18, PT, PT, R18, UR7, RZ, P2, !PT ;  /* 0x0000000712127c10 */ /* 0x000fc600097fe4ff */
        /* <DEDUP_REMOVED lines=20> */
[----:B------:R-:W-:Y:S01]  /*2aa0*/  IMAD R43, R26, R25, R21 ;  /* 0x000000191a2b7224 */ /* 0x000fe200078e0215 */
[----:B------:R-:W-:Y:S01]  /*2ab0*/  LEA R7, P1, -R12, UR14, 0x4 ;  /* 0x0000000e0c077c11 */ /* 0x000fe2000f8221ff */
[----:B------:R-:W-:Y:S01]  /*2ac0*/  IMAD.WIDE.U32 R26, R26, R24, RZ ;  /* 0x000000181a1a7225 */ /* 0x000fe200078e00ff */
[----:B------:R-:W-:-:S03]  /*2ad0*/  IADD3 R35, P5, PT, RZ, -R10, RZ ;  /* 0x8000000aff237210 */ /* 0x000fc60007fbe0ff */
        /* <DEDUP_REMOVED lines=68> */
[----:B0-----:R-:W-:Y:S01]  /*2f20*/  IMAD.WIDE.U32 R28, R0, UR12, R28 ;  /* 0x0000000c001c7c25 */ /* 0x001fe2000f8e001c */
[----:B------:R-:W0:Y:S03]  /*2f30*/  LDCU.64 UR12, c[0x0][0x5f0] ;  /* 0x0000be00ff0c77ac */ /* 0x000e260008000a00 */
        /* <DEDUP_REMOVED lines=50> */
.L_x_608:
        /* <DEDUP_REMOVED lines=65> */
.L_x_607:
[----:B------:R-:W-:Y:S05]  /*3670*/  BSYNC.RECONVERGENT B2 ;  /* 0x0000000000027941 */ /* 0x000fea0003800200 */
.L_x_606:
        /* <DEDUP_REMOVED lines=88> */
.L_x_612:
[----:B------:R-:W-:Y:S05]  /*3c00*/  BSYNC.RECONVERGENT B3 ;  /* 0x0000000000037941 */ /* 0x000fea0003800200 */
.L_x_611:
        /* <DEDUP_REMOVED lines=55> */
.L_x_614:
[----:B------:R-:W-:Y:S05]  /*3f80*/  BSYNC.RECONVERGENT B3 ;  /* 0x0000000000037941 */ /* 0x000fea0003800200 */
.L_x_613:
        /* <DEDUP_REMOVED lines=27> */
.L_x_610:
[----:B------:R-:W-:Y:S05]  /*4140*/  BSYNC.RECONVERGENT B2 ;  /* 0x0000000000027941 */ /* 0x000fea0003800200 */
.L_x_609:
[----:B-----5:R0:W-:Y:S02]  /*4150*/  STG.E.U16 desc[UR8][R22.64], R3 ;  /* 0x0000000316007986 */ /* 0x0201e4000c101508 */
.L_x_605:
[----:B------:R-:W-:Y:S05]  /*4160*/  BSYNC.RECONVERGENT B1 ;  /* 0x0000000000017941 */ /* 0x000fea0003800200 */
.L_x_604:
[----:B------:R-:W-:-:S07]  /*4170*/  VIADD R5, R5, 0x80 ;  /* 0x0000008005057836 */ /* 0x000fce0000000000 */
.L_x_599:
[----:B------:R-:W-:Y:S05]  /*4180*/  BSYNC.RECONVERGENT B0 ;  /* 0x0000000000007941 */ /* 0x000fea0003800200 */
.L_x_598:
        /* <DEDUP_REMOVED lines=38> */
.L_x_618:
[----:B------:R-:W-:-:S07]  /*43f0*/  MOV R4, 0x4410 ;  /* 0x0000441000047802 */ /* 0x000fce0000000f00 */
[----:B------:R-:W-:Y:S05]  /*4400*/  CALL.REL.NOINC `($__internal_2_$__cuda_sm20_div_s64) ;  /* 0x0000027c00747944 */ /* 0x000fea0003c00000 */
.L_x_617:
        /* <DEDUP_REMOVED lines=37> */
.L_x_619:
[----:B------:R-:W-:Y:S02]  /*4660*/  MOV R10, R14 ;  /* 0x0000000e000a7202 */ /* 0x000fe40000000f00 */
[----:B------:R-:W-:Y:S02]  /*4670*/  MOV R3, R15 ;  /* 0x0000000f00037202 */ /* 0x000fe40000000f00 */
[----:B------:R-:W-:-:S07]  /*4680*/  MOV R4, 0x46a0 ;  /* 0x000046a000047802 */ /* 0x000fce0000000f00 */
[----:B------:R-:W-:Y:S05]  /*4690*/  CALL.REL.NOINC `($__internal_2_$__cuda_sm20_div_s64) ;  /* 0x0000027800d07944 */ /* 0x000fea0003c00000 */
.L_x_620:
        /* <DEDUP_REMOVED lines=194> */
.L_x_625:
        /* <DEDUP_REMOVED lines=65> */
.L_x_624:
[----:B------:R-:W-:Y:S05]  /*56d0*/  BSYNC.RECONVERGENT B2 ;  /* 0x0000000000027941 */ /* 0x000fea0003800200 */
.L_x_623:
        /* <DEDUP_REMOVED lines=88> */
.L_x_629:
[----:B------:R-:W-:Y:S05]  /*5c60*/  BSYNC.RECONVERGENT B3 ;  /* 0x0000000000037941 */ /* 0x000fea0003800200 */
.L_x_628:
        /* <DEDUP_REMOVED lines=55> */
.L_x_631:
[----:B------:R-:W-:Y:S05]  /*5fe0*/  BSYNC.RECONVERGENT B3 ;  /* 0x0000000000037941 */ /* 0x000fea0003800200 */
.L_x_630:
        /* <DEDUP_REMOVED lines=27> */
.L_x_627:
[----:B------:R-:W-:Y:S05]  /*61a0*/  BSYNC.RECONVERGENT B2 ;  /* 0x0000000000027941 */ /* 0x000fea0003800200 */
.L_x_626:
[----:B-----5:R0:W-:Y:S02]  /*61b0*/  STG.E.U16 desc[UR8][R22.64], R3 ;  /* 0x0000000316007986 */ /* 0x0201e4000c101508 */
.L_x_622:
[----:B------:R-:W-:Y:S05]  /*61c0*/  BSYNC.RECONVERGENT B1 ;  /* 0x0000000000017941 */ /* 0x000fea0003800200 */
.L_x_621:
[----:B------:R-:W-:-:S07]  /*61d0*/  VIADD R5, R5, 0x80 ;  /* 0x0000008005057836 */ /* 0x000fce0000000000 */
.L_x_616:
[----:B------:R-:W-:Y:S05]  /*61e0*/  BSYNC.RECONVERGENT B0 ;  /* 0x0000000000007941 */ /* 0x000fea0003800200 */
.L_x_615:
        /* <DEDUP_REMOVED lines=38> */
.L_x_635:
[----:B------:R-:W-:-:S07]  /*6450*/  MOV R4, 0x6470 ;  /* 0x0000647000047802 */ /* 0x000fce0000000f00 */
[----:B------:R-:W-:Y:S05]  /*6460*/  CALL.REL.NOINC `($__internal_2_$__cuda_sm20_div_s64) ;  /* 0x0000025c005c7944 */ /* 0x000fea0003c00000 */
.L_x_634:
        /* <DEDUP_REMOVED lines=37> */
.L_x_636:
[----:B------:R-:W-:Y:S02]  /*66c0*/  MOV R10, R14 ;  /* 0x0000000e000a7202 */ /* 0x000fe40000000f00 */
[----:B------:R-:W-:Y:S02]  /*66d0*/  MOV R3, R15 ;  /* 0x0000000f00037202 */ /* 0x000fe40000000f00 */
[----:B------:R-:W-:-:S07]  /*66e0*/  MOV R4, 0x6700 ;  /* 0x0000670000047802 */ /* 0x000fce0000000f00 */
[----:B------:R-:W-:Y:S05]  /*66f0*/  CALL.REL.NOINC `($__internal_2_$__cuda_sm20_div_s64) ;  /* 0x0000025800b87944 */ /* 0x000fea0003c00000 */
.L_x_637:
        /* <DEDUP_REMOVED lines=194> */
.L_x_642:
        /* <DEDUP_REMOVED lines=65> */
.L_x_641:
[----:B------:R-:W-:Y:S05]  /*7730*/  BSYNC.RECONVERGENT B2 ;  /* 0x0000000000027941 */ /* 0x000fea0003800200 */
.L_x_640:
        /* <DEDUP_REMOVED lines=88> */
.L_x_646:
[----:B------:R-:W-:Y:S05]  /*7cc0*/  BSYNC.RECONVERGENT B3 ;  /* 0x0000000000037941 */ /* 0x000fea0003800200 */
.L_x_645:
        /* <DEDUP_REMOVED lines=55> */
.L_x_648:
[----:B------:R-:W-:Y:S05]  /*8040*/  BSYNC.RECONVERGENT B3 ;  /* 0x0000000000037941 */ /* 0x000fea0003800200 */
.L_x_647:
        /* <DEDUP_REMOVED lines=27> */
.L_x_644:
[----:B------:R-:W-:Y:S05]  /*8200*/  BSYNC.RECONVERGENT B2 ;  /* 0x0000000000027941 */ /* 0x000fea0003800200 */
.L_x_643:
[----:B-----5:R0:W-:Y:S02]  /*8210*/  STG.E.U16 desc[UR8][R22.64], R3 ;  /* 0x0000000316007986 */ /* 0x0201e4000c101508 */
.L_x_639:
[----:B------:R-:W-:Y:S05]  /*8220*/  BSYNC.RECONVERGENT B1 ;  /* 0x0000000000017941 */ /* 0x000fea0003800200 */
.L_x_638:
[----:B------:R-:W-:-:S07]  /*8230*/  VIADD R5, R5, 0x80 ;  /* 0x0000008005057836 */ /* 0x000fce0000000000 */
.L_x_633:
[----:B------:R-:W-:Y:S05]  /*8240*/  BSYNC.RECONVERGENT B0 ;  /* 0x0000000000007941 */ /* 0x000fea0003800200 */
.L_x_632:
        /* <DEDUP_REMOVED lines=38> */
.L_x_652:
[----:B------:R-:W-:-:S07]  /*84b0*/  MOV R4, 0x84d0 ;  /* 0x000084d000047802 */ /* 0x000fce0000000f00 */
[----:B------:R-:W-:Y:S05]  /*84c0*/  CALL.REL.NOINC `($__internal_2_$__cuda_sm20_div_s64) ;  /* 0x0000023c00447944 */ /* 0x000fea0003c00000 */
.L_x_651:
        /* <DEDUP_REMOVED lines=37> */
.L_x_653:
[----:B------:R-:W-:Y:S02]  /*8720*/  MOV R10, R14 ;  /* 0x0000000e000a7202 */ /* 0x000fe40000000f00 */
[----:B------:R-:W-:Y:S02]  /*8730*/  MOV R3, R15 ;  /* 0x0000000f00037202 */ /* 0x000fe40000000f00 */
[----:B------:R-:W-:-:S07]  /*8740*/  MOV R4, 0x8760 ;  /* 0x0000876000047802 */ /* 0x000fce0000000f00 */
[----:B------:R-:W-:Y:S05]  /*8750*/  CALL.REL.NOINC `($__internal_2_$__cuda_sm20_div_s64) ;  /* 0x0000023800a07944 */ /* 0x000fea0003c00000 */
.L_x_654:
        /* <DEDUP_REMOVED lines=194> */
.L_x_659:
        /* <DEDUP_REMOVED lines=65> */
.L_x_658:
[----:B------:R-:W-:Y:S05]  /*9790*/  BSYNC.RECONVERGENT B2 ;  /* 0x0000000000027941 */ /* 0x000fea0003800200 */
.L_x_657:
        /* <DEDUP_REMOVED lines=88> */
.L_x_663:
[----:B------:R-:W-:Y:S05]  /*9d20*/  BSYNC.RECONVERGENT B3 ;  /* 0x0000000000037941 */ /* 0x000fea0003800200 */
.L_x_662:
        /* <DEDUP_REMOVED lines=55> */
.L_x_665:
[----:B------:R-:W-:Y:S05]  /*a0a0*/  BSYNC.RECONVERGENT B3 ;  /* 0x0000000000037941 */ /* 0x000fea0003800200 */
.L_x_664:
        /* <DEDUP_REMOVED lines=27> */
.L_x_661:
[----:B------:R-:W-:Y:S05]  /*a260*/  BSYNC.RECONVERGENT B2 ;  /* 0x0000000000027941 */ /* 0x000fea0003800200 */
.L_x_660:
[----:B-----5:R0:W-:Y:S02]  /*a270*/  STG.E.U16 desc[UR8][R22.64], R3 ;  /* 0x0000000316007986 */ /* 0x0201e4000c101508 */
.L_x_656:
[----:B------:R-:W-:Y:S05]  /*a280*/  BSYNC.RECONVERGENT B1 ;  /* 0x0000000000017941 */ /* 0x000fea0003800200 */
.L_x_655:
[----:B------:R-:W-:-:S07]  /*a290*/  VIADD R5, R5, 0x80 ;  /* 0x0000008005057836 */ /* 0x000fce0000000000 */
.L_x_650:
[----:B------:R-:W-:Y:S05]  /*a2a0*/  BSYNC.RECONVERGENT B0 ;  /* 0x0000000000007941 */ /* 0x000fea0003800200 */
.L_x_649:
        /* <DEDUP_REMOVED lines=38> */
.L_x_669:
[----:B------:R-:W-:-:S07]  /*a510*/  MOV R4, 0xa530 ;  /* 0x0000a53000047802 */ /* 0x000fce0000000f00 */
[----:B------:R-:W-:Y:S05]  /*a520*/  CALL.REL.NOINC `($__internal_2_$__cuda_sm20_div_s64) ;  /* 0x0000021c002c7944 */ /* 0x000fea0003c00000 */
.L_x_668:
        /* <DEDUP_REMOVED lines=37> */
.L_x_670:
[----:B------:R-:W-:Y:S02]  /*a780*/  MOV R10, R14 ;  /* 0x0000000e000a7202 */ /* 0x000fe40000000f00 */
[----:B------:R-:W-:Y:S02]  /*a790*/  MOV R3, R15 ;  /* 0x0000000f00037202 */ /* 0x000fe40000000f00 */
[----:B------:R-:W-:-:S07]  /*a7a0*/  MOV R4, 0xa7c0 ;  /* 0x0000a7c000047802 */ /* 0x000fce0000000f00 */
[----:B------:R-:W-:Y:S05]  /*a7b0*/  CALL.REL.NOINC `($__internal_2_$__cuda_sm20_div_s64) ;  /* 0x0000021800887944 */ /* 0x000fea0003c00000 */
.L_x_671:
        /* <DEDUP_REMOVED lines=194> */
.L_x_676:
        /* <DEDUP_REMOVED lines=65> */
.L_x_675:
[----:B------:R-:W-:Y:S05]  /*b7f0*/  BSYNC.RECONVERGENT B2 ;  /* 0x0000000000027941 */ /* 0x000fea0003800200 */
.L_x_674:
        /* <DEDUP_REMOVED lines=88> */
.L_x_680:
[----:B------:R-:W-:Y:S05]  /*bd80*/  BSYNC.RECONVERGENT B3 ;  /* 0x0000000000037941 */ /* 0x000fea0003800200 */
.L_x_679:
        /* <DEDUP_REMOVED lines=55> */
.L_x_682:
[----:B------:R-:W-:Y:S05]  /*c100*/  BSYNC.RECONVERGENT B3 ;  /* 0x0000000000037941 */ /* 0x000fea0003800200 */
.L_x_681:
        /* <DEDUP_REMOVED lines=27> */
.L_x_678:
[----:B------:R-:W-:Y:S05]  /*c2c0*/  BSYNC.RECONVERGENT B2 ;  /* 0x0000000000027941 */ /* 0x000fea0003800200 */
.L_x_677:
[----:B-----5:R0:W-:Y:S02]  /*c2d0*/  STG.E.U16 desc[UR8][R22.64], R3 ;  /* 0x0000000316007986 */ /* 0x0201e4000c101508 */
.L_x_673:
[----:B------:R-:W-:Y:S05]  /*c2e0*/  BSYNC.RECONVERGENT B1 ;  /* 0x0000000000017941 */ /* 0x000fea0003800200 */
.L_x_672:
[----:B------:R-:W-:-:S07]  /*c2f0*/  VIADD R5, R5, 0x80 ;  /* 0x0000008005057836 */ /* 0x000fce0000000000 */
.L_x_667:
[----:B------:R-:W-:Y:S05]  /*c300*/  BSYNC.RECONVERGENT B0 ;  /* 0x0000000000007941 */ /* 0x000fea0003800200 */
.L_x_666:
        /* <DEDUP_REMOVED lines=38> */
.L_x_686:
[----:B------:R-:W-:-:S07]  /*c570*/  MOV R4, 0xc590 ;  /* 0x0000c59000047802 */ /* 0x000fce0000000f00 */
[----:B------:R-:W-:Y:S05]  /*c580*/  CALL.REL.NOINC `($__internal_2_$__cuda_sm20_div_s64) ;  /* 0x000001fc00147944 */ /* 0x000fea0003c00000 */
.L_x_685:
        /* <DEDUP_REMOVED lines=37> */
.L_x_687:
[----:B------:R-:W-:Y:S02]  /*c7e0*/  MOV R10, R14 ;  /* 0x0000000e000a7202 */ /* 0x000fe40000000f00 */
[----:B------:R-:W-:Y:S02]  /*c7f0*/  MOV R3, R15 ;  /* 0x0000000f00037202 */ /* 0x000fe40000000f00 */
[----:B------:R-:W-:-:S07]  /*c800*/  MOV R4, 0xc820 ;  /* 0x0000c82000047802 */ /* 0x000fce0000000f00 */
[----:B------:R-:W-:Y:S05]  /*c810*/  CALL.REL.NOINC `($__internal_2_$__cuda_sm20_div_s64) ;  /* 0x000001f800707944 */ /* 0x000fea0003c00000 */
.L_x_688:
        /* <DEDUP_REMOVED lines=194> */
.L_x_693:
        /* <DEDUP_REMOVED lines=65> */
.L_x_692:
[----:B------:R-:W-:Y:S05]  /*d850*/  BSYNC.RECONVERGENT B2 ;  /* 0x0000000000027941 */ /* 0x000fea0003800200 */
.L_x_691:
        /* <DEDUP_REMOVED lines=88> */
.L_x_697:
[----:B------:R-:W-:Y:S05]  /*dde0*/  BSYNC.RECONVERGENT B3 ;  /* 0x0000000000037941 */ /* 0x000fea0003800200 */
.L_x_696:
        /* <DEDUP_REMOVED lines=55> */
.L_x_699:
[----:B------:R-:W-:Y:S05]  /*e160*/  BSYNC.RECONVERGENT B3 ;  /* 0x0000000000037941 */ /* 0x000fea0003800200 */
.L_x_698:
        /* <DEDUP_REMOVED lines=27> */
.L_x_695:
[----:B------:R-:W-:Y:S05]  /*e320*/  BSYNC.RECONVERGENT B2 ;  /* 0x0000000000027941 */ /* 0x000fea0003800200 */
.L_x_694:
[----:B-----5:R0:W-:Y:S02]  /*e330*/  STG.E.U16 desc[UR8][R22.64], R3 ;  /* 0x0000000316007986 */ /* 0x0201e4000c101508 */
.L_x_690:
[----:B------:R-:W-:Y:S05]  /*e340*/  BSYNC.RECONVERGENT B1 ;  /* 0x0000000000017941 */ /* 0x000fea0003800200 */
.L_x_689:
[----:B------:R-:W-:-:S07]  /*e350*/  VIADD R5, R5, 0x80 ;  /* 0x0000008005057836 */ /* 0x000fce0000000000 */
.L_x_684:
[----:B------:R-:W-:Y:S05]  /*e360*/  BSYNC.RECONVERGENT B0 ;  /* 0x0000000000007941 */ /* 0x000fea0003800200 */
.L_x_683:
        /* <DEDUP_REMOVED lines=37> */
.L_x_701:
[----:B------:R-:W-:-:S07]  /*e5c0*/  MOV R4, 0xe5e0 ;  /* 0x0000e5e000047802 */ /* 0x000fce0000000f00 */
[----:B------:R-:W-:Y:S05]  /*e5d0*/  CALL.REL.NOINC `($__internal_2_$__cuda_sm20_div_s64) ;  /* 0x000001dc00007944 */ /* 0x000fea0003c00000 */
.L_x_700:
        /* <DEDUP_REMOVED lines=20> */
[----:B0-----:R-:W-:Y:S01]  /*e720*/  IADD3 R4, PT, PT, R7, 0xffffffe, RZ ;  /* 0x0ffffffe07047810 */ /* 0x001fe20007ffe0ff */
[----:B------:R-:W-:-:S05]  /*e730*/  IMAD.MOV.U32 R7, RZ, RZ, RZ ;  /* 0x000000ffff077224 */ /* 0x000fca00078e00ff */
[----:B------:R0:W1:Y:S02]  /*e740*/  F2I.FTZ.U32.TRUNC.NTZ R5, R4 ;  /* 0x0000000400057305 */ /* 0x000064000021f000 */
[----:B0-----:R-:W-:Y:S01]  /*e750*/  MOV R4, RZ ;  /* 0x000000ff00047202 */ /* 0x001fe20000000f00 */
[----:B-1----:R-:W-:-:S04]  /*e760*/  IMAD.MOV R3, RZ, RZ, -R5 ;  /* 0x000000ffff037224 */ /* 0x002fc800078e0a05 */
        /* <DEDUP_REMOVED lines=12> */
.L_x_702:
[----:B------:R-:W-:Y:S02]  /*e830*/  MOV R10, R14 ;  /* 0x0000000e000a7202 */ /* 0x000fe40000000f00 */
[----:B------:R-:W-:Y:S02]  /*e840*/  MOV R3, R15 ;  /* 0x0000000f00037202 */ /* 0x000fe40000000f00 */
[----:B------:R-:W-:-:S07]  /*e850*/  MOV R4, 0xe870 ;  /* 0x0000e87000047802 */ /* 0x000fce0000000f00 */
[----:B------:R-:W-:Y:S05]  /*e860*/  CALL.REL.NOINC `($__internal_2_$__cuda_sm20_div_s64) ;  /* 0x000001d8005c7944 */ /* 0x000fea0003c00000 */
.L_x_703:
        /* <DEDUP_REMOVED lines=24> */
[----:B------:R-:W-:Y:S01]  /*e9f0*/  IADD3 R10, P2, PT, R2, 0x3, RZ ;  /* 0x00000003020a7810 */ /* 0x000fe20007f5e0ff */
[----:B------:R-:W2:Y:S01]  /*ea00*/  LDCU.64 UR6, c[0x0][0x608] ;  /* 0x0000c100ff0677ac */ /* 0x000ea20008000a00 */
[----:B------:R-:W-:Y:S02]  /*ea10*/  IADD3.X R44, PT, PT, RZ, R0, RZ, P1, !PT ;  /* 0x00000000ff2c7210 */ /* 0x000fe40000ffe4ff */
[----:B------:R-:W-:Y:S01]  /*ea20*/  IADD3 R17, P4, PT, RZ, -R2, RZ ;  /* 0x80000002ff117210 */ /* 0x000fe20007f9e0ff */
[----:B------:R-:W-:Y:S01]  /*ea30*/  IMAD.X R43, RZ, RZ, R0, P2 ;  /* 0x000000ffff2b7224 */ /* 0x000fe200010e0600 */
[----:B------:R-:W-:Y:S02]  /*ea40*/  IADD3 R19, P1, PT, RZ, -R42, RZ ;  /* 0x8000002aff137210 */ /* 0x000fe40007f3e0ff */
[----:B------:R-:W-:-:S02]  /*ea50*/  IADD3 R21, P3, PT, RZ, -R10, RZ ;  /* 0x8000000aff157210 */ /* 0x000fc40007f7e0ff */
[----:B------:R-:W-:Y:S02]  /*ea60*/  IADD3.X R16, PT, PT, RZ, ~R0, RZ, P4, !PT ;  /* 0x80000000ff107210 */ /* 0x000fe400027fe4ff */
[----:B------:R-:W-:Y:S02]  /*ea70*/  IADD3.X R20, PT, PT, RZ, ~R43, RZ, P3, !PT ;  /* 0x8000002bff147210 */ /* 0x000fe40001ffe4ff */
[----:B------:R-:W-:Y:S01]  /*ea80*/  IADD3 R37, P4, PT, R2, 0x6, RZ ;  /* 0x0000000602257810 */ /* 0x000fe20007f9e0ff */
[----:B0-----:R-:W-:Y:S01]  /*ea90*/  IMAD R3, R0, UR4, RZ ;  /* 0x0000000400037c24 */ /* 0x001fe2000f8e02ff */
[----:B------:R-:W-:Y:S02]  /*eaa0*/  USHF.L.U32 UR10, UR4, 0x4, URZ ;  /* 0x00000004040a7899 */ /* 0x000fe400080006ff */
[----:B------:R-:W-:-:S04]  /*eab0*/  IMAD.WIDE.U32 R4, R2, UR4, RZ ;  /* 0x0000000402047c25 */ /* 0x000fc8000f8e00ff */
[----:B------:R-:W-:Y:S01]  /*eac0*/  IMAD R3, R2, UR5, R3 ;  /* 0x0000000502037c24 */ /* 0x000fe2000f8e0203 */
[----:B------:R-:W-:Y:S01]  /*ead0*/  IADD3 R12, P2, PT, R4, UR4, RZ ;  /* 0x00000004040c7c10 */ /* 0x000fe2000ff5e0ff */
[----:B--2---:R-:W-:Y:S01]  /*eae0*/  IMAD R16, R16, UR6, RZ ;  /* 0x0000000610107c24 */ /* 0x004fe2000f8e02ff */
[----:B------:R-:W-:Y:S01]  /*eaf0*/  SHF.L.U32 R13, R4, 0x1, RZ ;  /* 0x00000001040d7819 */ /* 0x000fe200000006ff */
[----:B------:R-:W-:Y:S01]  /*eb00*/  IMAD R20, R20, UR6, RZ ;  /* 0x0000000614147c24 */ /* 0x000fe2000f8e02ff */
[----:B------:R-:W-:Y:S01]  /*eb10*/  IADD3 R11, PT, PT, R5, R3, RZ ;  /* 0x00000003050b7210 */ /* 0x000fe20007ffe0ff */
[----:B------:R-:W-:Y:S02]  /*eb20*/  IMAD.X R5, RZ, RZ, ~R44, P1 ;  /* 0x000000ffff057224 */ /* 0x000fe400008e0e2c */
[----:B------:R-:W-:Y:S01]  /*eb30*/  IMAD R29, R21, UR7, R20 ;  /* 0x00000007151d7c24 */ /* 0x000fe2000f8e0214 */
[----:B------:R-:W-:Y:S01]  /*eb40*/  SHF.L.U64.HI R3, R4, 0x1, R11 ;  /* 0x0000000104037819 */ /* 0x000fe2000001020b */
[----:B------:R-:W-:-:S02]  /*eb50*/  IMAD R4, R5, UR6, RZ ;  /* 0x0000000605047c24 */ /* 0x000fc4000f8e02ff */
[----:B------:R-:W-:Y:S02]  /*eb60*/  IMAD R5, R17, UR7, R16 ;  /* 0x0000000711057c24 */ /* 0x000fe4000f8e0210 */
[----:B------:R-:W-:Y:S02]  /*eb70*/  IMAD R27, R19, UR7, R4 ;  /* 0x00000007131b7c24 */ /* 0x000fe4000f8e0204 */
[----:B------:R-:W-:-:S04]  /*eb80*/  IMAD.WIDE.U32 R16, R17, UR6, R14 ;  /* 0x0000000611107c25 */ /* 0x000fc8000f8e000e */
[----:B------:R-:W-:-:S04]  /*eb90*/  IMAD.WIDE.U32 R18, R19, UR6, R14 ;  /* 0x0000000613127c25 */ /* 0x000fc8000f8e000e */
[----:B------:R-:W-:Y:S01]  /*eba0*/  IMAD.IADD R5, R17, 0x1, R5 ;  /* 0x0000000111057824 */ /* 0x000fe200078e0205 */
[----:B------:R-:W-:Y:S01]  /*ebb0*/  IADD3 R17, PT, PT, R19, R27, RZ ;  /* 0x0000001b13117210 */ /* 0x000fe20007ffe0ff */
[----:B------:R-:W-:-:S04]  /*ebc0*/  IMAD.WIDE.U32 R20, R21, UR6, R14 ;  /* 0x0000000615147c25 */ /* 0x000fc8000f8e000e */
[----:B-1----:R-:W-:Y:S01]  /*ebd0*/  IMAD R4, R24, UR7, RZ ;  /* 0x0000000718047c24 */ /* 0x002fe2000f8e02ff */
[----:B------:R-:W-:Y:S01]  /*ebe0*/  IADD3 R19, PT, PT, R21, R29, RZ ;  /* 0x0000001d15137210 */ /* 0x000fe20007ffe0ff */
[-C--:B------:R-:W-:Y:S02]  /*ebf0*/  IMAD R5, R5, R24.reuse, RZ ;  /* 0x0000001805057224 */ /* 0x080fe400078e02ff */
[----:B------:R-:W-:Y:S02]  /*ec00*/  IMAD R33, R25, UR6, R4 ;  /* 0x0000000619217c24 */ /* 0x000fe4000f8e0204 */
[----:B------:R-:W-:Y:S02]  /*ec10*/  IMAD R4, R17, R24, RZ ;  /* 0x0000001811047224 */ /* 0x000fe400078e02ff */
[----:B------:R-:W-:Y:S02]  /*ec20*/  IMAD R31, R16, R25, R5 ;  /* 0x00000019101f7224 */ /* 0x000fe400078e0205 */
[----:B------:R-:W-:-:S04]  /*ec30*/  IMAD.WIDE.U32 R26, R24, UR6, RZ ;  /* 0x00000006181a7c25 */ /* 0x000fc8000f8e00ff */
[----:B------:R-:W-:Y:S01]  /*ec40*/  IMAD.WIDE.U32 R16, R16, R24, RZ ;  /* 0x0000001810107225 */ /* 0x000fe200078e00ff */
[----:B------:R-:W-:-:S03]  /*ec50*/  LEA R5, P1, -R26, UR10, 0x4 ;  /* 0x0000000a1a057c11 */ /* 0x000fc6000f8221ff */
[-C--:B------:R-:W-:Y:S01]  /*ec60*/  IMAD R21, R19, R24.reuse, RZ ;  /* 0x0000001813157224 */ /* 0x080fe200078e02ff */
[----:B------:R-:W-:Y:S01]  /*ec70*/  IADD3 R17, PT, PT, R17, R31, RZ ;  /* 0x0000001f11117210 */ /* 0x000fe20007ffe0ff */
[----:B------:R-:W-:Y:S01]  /*ec80*/  IMAD R29, R18, R25, R4 ;  /* 0x00000019121d7224 */ /* 0x000fe200078e0204 */
[----:B------:R-:W-:Y:S01]  /*ec90*/  LEA R4, P3, R16, R13, 0x1 ;  /* 0x0000000d10047211 */ /* 0x000fe200078608ff */
[----:B------:R-:W-:-:S03]  /*eca0*/  IMAD.WIDE.U32 R18, R18, R24, RZ ;  /* 0x0000001812127225 */ /* 0x000fc600078e00ff */
[----:B------:R-:W-:Y:S01]  /*ecb0*/  LEA.HI.X R3, R16, R3, R17, 0x1, P3 ;  /* 0x0000000310037211 */ /* 0x000fe200018f0c11 */
[----:B------:R-:W-:Y:S01]  /*ecc0*/  IMAD.IADD R33, R27, 0x1, R33 ;  /* 0x000000011b217824 */ /* 0x000fe200078e0221 */
[----:B------:R-:W-:Y:S01]  /*ecd0*/  IADD3 R19, PT, PT, R19, R29, RZ ;  /* 0x0000001d13137210 */ /* 0x000fe20007ffe0ff */
[C---:B------:R-:W-:Y:S02]  /*ece0*/  IMAD R27, R20.reuse, R25, R21 ;  /* 0x00000019141b7224 */ /* 0x040fe400078e0215 */
[----:B------:R-:W-:Y:S01]  /*ecf0*/  IMAD.WIDE.U32 R20, R20, R24, RZ ;  /* 0x0000001814147225 */ /* 0x000fe200078e00ff */
[----:B------:R-:W-:Y:S02]  /*ed00*/  SHF.L.U64.HI R17, R18, 0x1, R19 ;  /* 0x0000000112117819 */ /* 0x000fe40000010213 */
[----:B------:R-:W-:Y:S01]  /*ed10*/  SHF.L.U64.HI R13, R26, 0x4, R33 ;  /* 0x000000041a0d7819 */ /* 0x000fe20000010221 */
[----:B------:R-:W-:Y:S01]  /*ed20*/  IMAD.SHL.U32 R16, R18, 0x2, RZ ;  /* 0x0000000212107824 */ /* 0x000fe200078e00ff */
[----:B------:R-:W-:Y:S01]  /*ed30*/  IADD3 R21, PT, PT, R21, R27, RZ ;  /* 0x0000001b15157210 */ /* 0x000fe20007ffe0ff */
[----:B------:R-:W-:Y:S01]  /*ed40*/  IMAD.X R40, RZ, RZ, R0, P4 ;  /* 0x000000ffff287224 */ /* 0x000fe200020e0600 */
[----:B------:R-:W-:-:S02]  /*ed50*/  IADD3 R18, P3, PT, R2, 0x4, RZ ;  /* 0x0000000402127810 */ /* 0x000fc40007f7e0ff */
[C---:B------:R-:W-:Y:S02]  /*ed60*/  SHF.L.U32 R19, R20.reuse, 0x1, RZ ;  /* 0x0000000114137819 */ /* 0x040fe400000006ff */
[----:B------:R-:W-:Y:S01]  /*ed70*/  SHF.L.U64.HI R20, R20, 0x1, R21 ;  /* 0x0000000114147819 */ /* 0x000fe20000010215 */
[----:B------:R-:W-:Y:S01]  /*ed80*/  IMAD.X R36, RZ, RZ, R0, P3 ;  /* 0x000000ffff247224 */ /* 0x000fe200018e0600 */
[----:B------:R-:W-:Y:S02]  /*ed90*/  IADD3 R21, P6, PT, R2, 0x5, RZ ;  /* 0x0000000502157810 */ /* 0x000fe40007fde0ff */
[----:B------:R-:W-:Y:S01]  /*eda0*/  IADD3 R35, P5, PT, RZ, -R18, RZ ;  /* 0x80000012ff237210 */ /* 0x000fe20007fbe0ff */
[----:B------:R-:W-:Y:S01]  /*edb0*/  IMAD R53, R36, UR4, RZ ;  /* 0x0000000424357c24 */ /* 0x000fe2000f8e02ff */
[----:B------:R-:W-:Y:S02]  /*edc0*/  IADD3.X R38, PT, PT, RZ, R0, RZ, P6, !PT ;  /* 0x00000000ff267210 */ /* 0x000fe400037fe4ff */
[----:B------:R-:W-:Y:S01]  /*edd0*/  IADD3 R28, P3, PT, RZ, -R21, RZ ;  /* 0x80000015ff1c7210 */ /* 0x000fe20007f7e0ff */
[----:B------:R-:W-:Y:S01]  /*ede0*/  IMAD R53, R18, UR5, R53 ;  /* 0x0000000512357c24 */ /* 0x000fe2000f8e0235 */
[----:B------:R-:W-:-:S02]  /*edf0*/  IADD3.X R26, PT, PT, RZ, ~R36, RZ, P5, !PT ;  /* 0x80000024ff1a7210 */ /* 0x000fc40002ffe4ff */
[----:B------:R-:W-:Y:S02]  /*ee00*/  IADD3 R39, P5, PT, R2, 0x7, RZ ;  /* 0x0000000702277810 */ /* 0x000fe40007fbe0ff */
[----:B------:R-:W-:Y:S01]  /*ee10*/  IADD3 R31, P4, PT, RZ, -R37, RZ ;  /* 0x80000025ff1f7210 */ /* 0x000fe20007f9e0ff */
[----:B------:R-:W-:Y:S01]  /*ee20*/  IMAD R26, R26, UR6, RZ ;  /* 0x000000061a1a7c24 */ /* 0x000fe2000f8e02ff */
[----:B------:R-:W-:Y:S01]  /*ee30*/  IADD3.X R27, PT, PT, RZ, ~R38, RZ, P3, !PT ;  /* 0x80000026ff1b7210 */ /* 0x000fe20001ffe4ff */
[----:B------:R-:W-:Y:S01]  /*ee40*/  IMAD R38, R38, UR4, RZ ;  /* 0x0000000426267c24 */ /* 0x000fe2000f8e02ff */
[----:B------:R-:W-:Y:S01]  /*ee50*/  IADD3.X R41, PT, PT, RZ, R0, RZ, P5, !PT ;  /* 0x00000000ff297210 */ /* 0x000fe20002ffe4ff */
[----:B------:R-:W-:Y:S01]  /*ee60*/  IMAD.X R30, RZ, RZ, ~R40, P4 ;  /* 0x000000ffff1e7224 */ /* 0x000fe200020e0e28 */
[----:B------:R-:W-:Y:S01]  /*ee70*/  IADD3 R33, P3, PT, RZ, -R39, RZ ;  /* 0x80000027ff217210 */ /* 0x000fe20007f7e0ff */
[----:B------:R-:W-:Y:S02]  /*ee80*/  IMAD R27, R27, UR6, RZ ;  /* 0x000000061b1b7c24 */ /* 0x000fe4000f8e02ff */
[----:B------:R-:W-:Y:S01]  /*ee90*/  IMAD R45, R35, UR7, R26 ;  /* 0x00000007232d7c24 */ /* 0x000fe2000f8e021a */
[----:B------:R-:W-:Y:S01]  /*eea0*/  IADD3.X R32, PT, PT, RZ, ~R41, RZ, P3, !PT ;  /* 0x80000029ff207210 */ /* 0x000fe20001ffe4ff */
[----:B------:R-:W-:-:S02]  /*eeb0*/  IMAD R30, R30, UR6, RZ ;  /* 0x000000061e1e7c24 */ /* 0x000fc4000f8e02ff */
[----:B------:R-:W-:-:S04]  /*eec0*/  IMAD.WIDE.U32 R34, R35, UR6, R14 ;  /* 0x0000000623227c25 */ /* 0x000fc8000f8e000e */
[C---:B------:R-:W-:Y:S01]  /*eed0*/  IMAD R49, R28.reuse, UR7, R27 ;  /* 0x000000071c317c24 */ /* 0x040fe2000f8e021b */
[----:B------:R-:W-:Y:S01]  /*eee0*/  IADD3 R45, PT, PT, R35, R45, RZ ;  /* 0x0000002d232d7210 */ /* 0x000fe20007ffe0ff */
[----:B------:R-:W-:Y:S02]  /*eef0*/  IMAD.WIDE.U32 R26, R28, UR6, R14 ;  /* 0x000000061c1a7c25 */ /* 0x000fe4000f8e000e */
[----:B------:R-:W0:Y:S02]  /*ef00*/  LDC.64 R28, c[0x0][0x608] ;  /* 0x00018200ff1c7b82 */ /* 0x000e240000000a00 */
[----:B------:R-:W-:Y:S02]  /*ef10*/  IMAD R32, R32, UR6, RZ ;  /* 0x0000000620207c24 */ /* 0x000fe4000f8e02ff */
[C---:B------:R-:W-:Y:S02]  /*ef20*/  IMAD R47, R31.reuse, UR7, R30 ;  /* 0x000000071f2f7c24 */ /* 0x040fe4000f8e021e */
[----:B------:R-:W-:-:S04]  /*ef30*/  IMAD.WIDE.U32 R30, R31, UR6, R14 ;  /* 0x000000061f1e7c25 */ /* 0x000fc8000f8e000e */
        /* <DEDUP_REMOVED lines=9> */
[-C--:B------:R-:W-:Y:S01]  /*efd0*/  IMAD R49, R31, R24.reuse, RZ ;  /* 0x000000181f317224 */ /* 0x080fe200078e02ff */
[----:B------:R-:W-:Y:S01]  /*efe0*/  IADD3 R51, PT, PT, R27, R33, RZ ;  /* 0x000000211b337210 */ /* 0x000fe20007ffe0ff */
[C---:B------:R-:W-:Y:S02]  /*eff0*/  IMAD R47, R30.reuse, R25, R47 ;  /* 0x000000191e2f7224 */ /* 0x040fe400078e022f */
[----:B------:R-:W-:-:S04]  /*f000*/  IMAD.WIDE.U32 R30, R30, R24, RZ ;  /* 0x000000181e1e7225 */ /* 0x000fc800078e00ff */
[C---:B------:R-:W-:Y:S01]  /*f010*/  IMAD R49, R32.reuse, R25, R49 ;  /* 0x0000001920317224 */ /* 0x040fe200078e0231 */
[----:B------:R-:W-:Y:S01]  /*f020*/  IADD3 R27, PT, PT, R31, R47, RZ ;  /* 0x0000002f1f1b7210 */ /* 0x000fe20007ffe0ff */
[-C--:B------:R-:W-:Y:S01]  /*f030*/  IMAD.WIDE.U32 R32, R32, R24.reuse, RZ ;  /* 0x0000001820207225 */ /* 0x080fe200078e00ff */
[----:B------:R-:W-:Y:S02]  /*f040*/  SHF.L.U64.HI R47, R26, 0x1, R51 ;  /* 0x000000011a2f7819 */ /* 0x000fe40000010233 */
[C---:B------:R-:W-:Y:S01]  /*f050*/  SHF.L.U64.HI R48, R30.reuse, 0x1, R27 ;  /* 0x000000011e307819 */ /* 0x040fe2000001021b */
[----:B------:R-:W-:Y:S01]  /*f060*/  IMAD R45, R45, R24, RZ ;  /* 0x000000182d2d7224 */ /* 0x000fe200078e02ff */
[----:B------:R-:W-:Y:S01]  /*f070*/  SHF.L.U32 R46, R30, 0x1, RZ ;  /* 0x000000011e2e7819 */ /* 0x000fe200000006ff */
[----:B------:R-:W-:Y:S01]  /*f080*/  IMAD.IADD R49, R33, 0x1, R49 ;  /* 0x0000000121317824 */ /* 0x000fe200078e0231 */
[----:B------:R-:W-:Y:S01]  /*f090*/  SHF.L.U32 R33, R32, 0x1, RZ ;  /* 0x0000000120217819 */ /* 0x000fe200000006ff */
[----:B------:R-:W-:-:S02]  /*f0a0*/  IMAD R27, R0, UR6, RZ ;  /* 0x00000006001b7c24 */ /* 0x000fc4000f8e02ff */
[----:B------:R-:W-:Y:S01]  /*f0b0*/  IMAD R45, R34, R25, R45 ;  /* 0x00000019222d7224 */ /* 0x000fe200078e022d */
[----:B------:R-:W-:Y:S01]  /*f0c0*/  SHF.L.U64.HI R32, R32, 0x1, R49 ;  /* 0x0000000120207819 */ /* 0x000fe20000010231 */
[----:B------:R-:W-:-:S04]  /*f0d0*/  IMAD.WIDE.U32 R34, R34, R24, RZ ;  /* 0x0000001822227225 */ /* 0x000fc800078e00ff */
[----:B------:R-:W-:Y:S02]  /*f0e0*/  IMAD R31, R44, UR4, RZ ;  /* 0x000000042c1f7c24 */ /* 0x000fe4000f8e02ff */
[----:B------:R-:W-:Y:S02]  /*f0f0*/  IMAD R51, R43, UR4, RZ ;  /* 0x000000042b337c24 */ /* 0x000fe4000f8e02ff */
[C---:B------:R-:W-:Y:S02]  /*f100*/  IMAD R49, R2.reuse, UR7, R27 ;  /* 0x0000000702317c24 */ /* 0x040fe4000f8e021b */
[----:B0-----:R-:W-:Y:S01]  /*f110*/  IMAD.WIDE.U32 R28, R2, UR6, R28 ;  /* 0x00000006021c7c25 */ /* 0x001fe2000f8e001c */
[----:B------:R-:W0:Y:S03]  /*f120*/  LDCU.64 UR6, c[0x0][0x5f0] ;  /* 0x0000be00ff0677ac */ /* 0x000e260008000a00 */
[----:B------:R-:W-:Y:S01]  /*f130*/  IMAD.IADD R45, R35, 0x1, R45 ;  /* 0x00000001232d7824 */ /* 0x000fe200078e022d */
[----:B------:R-:W-:Y:S01]  /*f140*/  IADD3 R36, P3, PT, R14, -R28, RZ ;  /* 0x8000001c0e247210 */ /* 0x000fe20007f7e0ff */
[----:B------:R-:W-:Y:S01]  /*f150*/  IMAD R43, R42, UR5, R31 ;  /* 0x000000052a2b7c24 */ /* 0x000fe2000f8e021f */
[----:B------:R-:W-:Y:S01]  /*f160*/  IADD3 R49, PT, PT, R29, R49, RZ ;  /* 0x000000311d317210 */ /* 0x000fe20007ffe0ff */
[----:B------:R-:W-:Y:S01]  /*f170*/  IMAD R51, R10, UR5, R51 ;  /* 0x000000050a337c24 */ /* 0x000fe2000f8e0233 */
[----:B------:R-:W-:Y:S01]  /*f180*/  SHF.L.U32 R35, R34, 0x1, RZ ;  /* 0x0000000122237819 */ /* 0x000fe200000006ff */
[----:B------:R-:W-:Y:S01]  /*f190*/  IMAD.WIDE.U32 R30, R10, UR4, RZ ;  /* 0x000000040a1e7c25 */ /* 0x000fe2000f8e00ff */
[----:B------:R-:W-:-:S03]  /*f1a0*/  SHF.L.U64.HI R34, R34, 0x1, R45 ;  /* 0x0000000122227819 */ /* 0x000fc6000001022d */
[----:B------:R-:W-:Y:S01]  /*f1b0*/  IMAD.SHL.U32 R45, R26, 0x2, RZ ;  /* 0x000000021a2d7824 */ /* 0x000fe200078e00ff */
[----:B------:R-:W-:Y:S01]  /*f1c0*/  IADD3 R51, PT, PT, R31, R51, RZ ;  /* 0x000000331f337210 */ /* 0x000fe20007ffe0ff */
[----:B------:R-:W-:Y:S01]  /*f1d0*/  IMAD.WIDE.U32 R28, R18, UR4, RZ ;  /* 0x00000004121c7c25 */ /* 0x000fe2000f8e00ff */
[----:B------:R-:W-:-:S03]  /*f1e0*/  IADD3.X R31, PT, PT, R15, ~R49, RZ, P3, !PT ;  /* 0x800000310f1f7210 */ /* 0x000fc60001ffe4ff */
[----:B------:R-:W-:Y:S01]  /*f1f0*/  IMAD.WIDE.U32 R26, R42, UR4, RZ ;  /* 0x000000042a1a7c25 */ /* 0x000fe2000f8e00ff */
[----:B------:R-:W-:-:S03]  /*f200*/  LEA R35, P5, R28, R35, 0x1 ;  /* 0x000000231c237211 */ /* 0x000fc600078a08ff */
[----:B------:R-:W-:Y:S01]  /*f210*/  IMAD.IADD R29, R29, 0x1, R53 ;  /* 0x000000011d1d7824 */ /* 0x000fe200078e0235 */
[----:B------:R-:W-:Y:S01]  /*f220*/  LEA R10, P3, R26, R16, 0x1 ;  /* 0x000000101a0a7211 */ /* 0x000fe200078608ff */
[----:B------:R-:W-:Y:S01]  /*f230*/  IMAD.IADD R43, R27, 0x1, R43 ;  /* 0x000000011b2b7824 */ /* 0x000fe200078e022b */
[----:B------:R-:W-:Y:S01]  /*f240*/  LEA R27, P4, R30, R19, 0x1 ;  /* 0x000000131e1b7211 */ /* 0x000fe200078808ff */
[----:B------:R-:W-:Y:S01]  /*f250*/  IMAD R31, R31, R24, RZ ;  /* 0x000000181f1f7224 */ /* 0x000fe200078e02ff */
[----:B------:R-:W-:Y:S01]  /*f260*/  LEA.HI.X R34, R28, R34, R29, 0x1, P5 ;  /* 0x000000221c227211 */ /* 0x000fe200028f0c1d */
[----:B------:R-:W-:Y:S01]  /*f270*/  IMAD R40, R40, UR4, RZ ;  /* 0x0000000428287c24 */ /* 0x000fe2000f8e02ff */
[----:B------:R-:W-:Y:S01]  /*f280*/  LEA.HI.X R26, R26, R17, R43, 0x1, P3 ;  /* 0x000000111a1a7211 */ /* 0x000fe200018f0c2b */
[----:B------:R-:W-:Y:S01]  /*f290*/  IMAD R29, R36, R25, R31 ;  /* 0x00000019241d7224 */ /* 0x000fe200078e021f */
[----:B------:R-:W-:Y:S01]  /*f2a0*/  LEA.HI.X R30, R30, R20, R51, 0x1, P4 ;  /* 0x000000141e1e7211 */ /* 0x000fe200020f0c33 */
[----:B------:R-:W-:Y:S01]  /*f2b0*/  IMAD.WIDE.U32 R24, R36, R24, RZ ;  /* 0x0000001824187225 */ /* 0x000fe200078e00ff */
[----:B------:R-:W-:-:S03]  /*f2c0*/  IADD3.X R36, PT, PT, R11, UR5, RZ, P2, !PT ;  /* 0x000000050b247c10 */ /* 0x000fc600097fe4ff */
[----:B------:R-:W-:Y:S01]  /*f2d0*/  IMAD R31, R21, UR5, R38 ;  /* 0x00000005151f7c24 */ /* 0x000fe2000f8e0226 */
[----:B------:R-:W-:Y:S01]  /*f2e0*/  IADD3 R29, PT, PT, R25, R29, RZ ;  /* 0x0000001d191d7210 */ /* 0x000fe20007ffe0ff */
[----:B------:R-:W-:-:S03]  /*f2f0*/  IMAD.WIDE.U32 R16, R21, UR4, RZ ;  /* 0x0000000415107c25 */ /* 0x000fc6000f8e00ff */
[C---:B------:R-:W-:Y:S01]  /*f300*/  SHF.L.U64.HI R29, R24.reuse, 0x1, R29 ;  /* 0x00000001181d7819 */ /* 0x040fe2000001021d */
[----:B------:R-:W-:Y:S01]  /*f310*/  IMAD R20, R41, UR4, RZ ;  /* 0x0000000429147c24 */ /* 0x000fe2000f8e02ff */
[----:B------:R-:W-:Y:S01]  /*f320*/  IADD3 R17, PT, PT, R17, R31, RZ ;  /* 0x0000001f11117210 */ /* 0x000fe20007ffe0ff */
[----:B------:R-:W-:Y:S01]  /*f330*/  IMAD.SHL.U32 R25, R24, 0x2, RZ ;  /* 0x0000000218197824 */ /* 0x000fe200078e00ff */
[C---:B------:R-:W-:Y:S01]  /*f340*/  LEA R45, P3, R16.reuse, R45, 0x1 ;  /* 0x0000002d102d7211 */ /* 0x040fe200078608ff */
[----:B------:R-:W-:Y:S02]  /*f350*/  IMAD R31, R39, UR5, R20 ;  /* 0x00000005271f7c24 */ /* 0x000fe4000f8e0214 */
[C---:B------:R-:W-:Y:S01]  /*f360*/  IMAD R41, R37.reuse, UR5, R40 ;  /* 0x0000000525297c24 */ /* 0x040fe2000f8e0228 */
[----:B------:R-:W-:Y:S01]  /*f370*/  LEA.HI.X R47, R16, R47, R17, 0x1, P3 ;  /* 0x0000002f102f7211 */ /* 0x000fe200018f0c11 */
[----:B------:R-:W-:Y:S01]  /*f380*/  IMAD.WIDE.U32 R18, R37, UR4, RZ ;  /* 0x0000000425127c25 */ /* 0x000fe2000f8e00ff */
[----:B------:R-:W-:-:S02]  /*f390*/  LEA R11, P2, R12, R25, 0x1 ;  /* 0x000000190c0b7211 */ /* 0x000fc400078408ff */
[----:B------:R-:W-:Y:S01]  /*f3a0*/  LOP3.LUT R40, R7, 0xfffffff8, RZ, 0xc0, !PT ;  /* 0xfffffff807287812 */ /* 0x000fe200078ec0ff */
[----:B------:R-:W-:Y:S01]  /*f3b0*/  IMAD.WIDE.U32 R20, R39, UR4, RZ ;  /* 0x0000000427147c25 */ /* 0x000fe2000f8e00ff */
[----:B------:R-:W-:Y:S01]  /*f3c0*/  USHF.L.U64.HI UR4, UR4, 0x4, UR5 ;  /* 0x0000000404047899 */ /* 0x000fe20008010205 */
[----:B------:R-:W-:Y:S02]  /*f3d0*/  IADD3 R19, PT, PT, R19, R41, RZ ;  /* 0x0000002913137210 */ /* 0x000fe40007ffe0ff */
[----:B------:R-:W-:Y:S01]  /*f3e0*/  LEA R46, P3, R18, R46, 0x1 ;  /* 0x0000002e122e7211 */ /* 0x000fe200078608ff */
[----:B0-----:R-:W-:Y:S01]  /*f3f0*/  IMAD.U32 R28, RZ, RZ, UR6 ;  /* 0x00000006ff1c7e24 */ /* 0x001fe2000f8e00ff */
[----:B------:R-:W-:Y:S02]  /*f400*/  IADD3 R17, PT, PT, R21, R31, RZ ;  /* 0x0000001f15117210 */ /* 0x000fe40007ffe0ff */
[----:B------:R-:W-:Y:S02]  /*f410*/  LEA R33, P4, R20, R33, 0x1 ;  /* 0x0000002114217211 */ /* 0x000fe400078808ff */
[----:B------:R-:W-:-:S02]  /*f420*/  LEA.HI.X R36, R12, R29, R36, 0x1, P2 ;  /* 0x0000001d0c247211 */ /* 0x000fc400010f0c24 */
[----:B------:R-:W-:Y:S02]  /*f430*/  LEA.HI.X R48, R18, R48, R19, 0x1, P3 ;  /* 0x0000003012307211 */ /* 0x000fe400018f0c13 */
[----:B------:R-:W-:Y:S02]  /*f440*/  LEA.HI.X R32, R20, R32, R17, 0x1, P4 ;  /* 0x0000002014207211 */ /* 0x000fe400020f0c11 */
[----:B------:R-:W-:Y:S02]  /*f450*/  MOV R29, UR7 ;  /* 0x00000007001d7c02 */ /* 0x000fe40008000f00 */
[----:B------:R-:W-:-:S07]  /*f460*/  IADD3.X R38, PT, PT, ~R13, UR4, RZ, P1, !PT ;  /* 0x000000040d267c10 */ /* 0x000fce0008ffe5ff */
.L_x_706:
        /* <DEDUP_REMOVED lines=18> */
[----:B-1----:R-:W-:-:S04]  /*f590*/  IADD3 R16, P1, PT, R28, R46, RZ ;  /* 0x0000002e1c107210 */ /* 0x002fc80007f3e0ff */
[----:B------:R-:W-:-:S05]  /*f5a0*/  IADD3.X R17, PT, PT, R29, R48, RZ, P1, !PT ;  /* 0x000000301d117210 */ /* 0x000fca0000ffe4ff */
[----:B------:R-:W3:Y:S01]  /*f5b0*/  LDG.E.U16 R16, desc[UR8][R16.64] ;  /* 0x0000000810107981 */ /* 0x000ee2000c1e1500 */
[----:B----4-:R-:W-:-:S05]  /*f5c0*/  IADD3 R18, P1, PT, R28, R33, RZ ;  /* 0x000000211c127210 */ /* 0x010fca0007f3e0ff */
[----:B------:R-:W-:-:S05]  /*f5d0*/  IMAD.X R19, R29, 0x1, R32, P1 ;  /* 0x000000011d137824 */ /* 0x000fca00008e0620 */
[----:B------:R-:W4:Y:S01]  /*f5e0*/  LDG.E.U16 R18, desc[UR8][R18.64] ;  /* 0x0000000812127981 */ /* 0x000f22000c1e1500 */
[----:B-----5:R-:W-:Y:S01]  /*f5f0*/  HADD2.F32 R6, -RZ, R6.H0_H0 ;  /* 0x20000006ff067230 */ /* 0x020fe20000004100 */
[----:B------:R-:W-:Y:S02]  /*f600*/  IADD3 R40, P1, PT, R40, -0x8, RZ ;  /* 0xfffffff828287810 */ /* 0x000fe40007f3e0ff */
[----:B------:R-:W-:Y:S02]  /*f610*/  IADD3 R2, P2, PT, R2, 0x8, RZ ;  /* 0x0000000802027810 */ /* 0x000fe40007f5e0ff */
[----:B------:R-:W-:Y:S02]  /*f620*/  IADD3.X R9, PT, PT, R9, -0x1, RZ, P1, !PT ;  /* 0xffffffff09097810 */ /* 0x000fe40000ffe4ff */
[----:B------:R-:W-:Y:S02]  /*f630*/  ISETP.NE.U32.AND P1, PT, R40, RZ, PT ;  /* 0x000000ff2800720c */ /* 0x000fe40003f25070 */
[----:B------:R-:W-:-:S02]  /*f640*/  IADD3 R28, P3, PT, R28, R5, RZ ;  /* 0x000000051c1c7210 */ /* 0x000fc40007f7e0ff */
[----:B------:R-:W-:Y:S02]  /*f650*/  ISETP.NE.AND.EX P1, PT, R9, RZ, PT, P1 ;  /* 0x000000ff0900720c */ /* 0x000fe40003f25310 */
[----:B------:R-:W-:Y:S02]  /*f660*/  IADD3.X R0, PT, PT, RZ, R0, RZ, P2, !PT ;  /* 0x00000000ff007210 */ /* 0x000fe400017fe4ff */
[----:B------:R-:W-:Y:S01]  /*f670*/  IADD3.X R29, PT, PT, R29, R38, RZ, P3, !PT ;  /* 0x000000261d1d7210 */ /* 0x000fe20001ffe4ff */
        /* <DEDUP_REMOVED lines=9> */
[----:B0-----:R-:W-:-:S03]  /*f710*/  HADD2.F32 R13, -RZ, R20.H0_H0 ;  /* 0x20000014ff0d7230 */ /* 0x001fc60000004100 */
[----:B------:R-:W-:-:S05]  /*f720*/  FADD.FTZ R6, R6, R39 ;  /* 0x0000002706067221 */ /* 0x000fca0000010000 */
[----:B------:R-:W-:-:S05]  /*f730*/  F2FP.F16.F32.PACK_AB R6, RZ, R6 ;  /* 0x00000006ff06723e */ /* 0x000fca00000000ff */
[----:B------:R-:W-:-:S05]  /*f740*/  HADD2.F32 R6, -RZ, R6.H0_H0 ;  /* 0x20000006ff067230 */ /* 0x000fca0000004100 */
[----:B------:R-:W-:Y:S01]  /*f750*/  FADD.FTZ R6, R6, R13 ;  /* 0x0000000d06067221 */ /* 0x000fe20000010000 */
[----:B------:R-:W-:-:S04]  /*f760*/  HADD2.F32 R13, -RZ, R24.H0_H0 ;  /* 0x20000018ff0d7230 */ /* 0x000fc80000004100 */
        /* <DEDUP_REMOVED lines=11> */
[----:B----4-:R-:W-:-:S04]  /*f820*/  HADD2.F32 R13, -RZ, R18.H0_H0 ;  /* 0x20000012ff0d7230 */ /* 0x010fc80000004100 */
[----:B------:R-:W-:-:S05]  /*f830*/  F2FP.F16.F32.PACK_AB R6, RZ, R6 ;  /* 0x00000006ff06723e */ /* 0x000fca00000000ff */
[----:B------:R-:W-:-:S05]  /*f840*/  HADD2.F32 R6, -RZ, R6.H0_H0 ;  /* 0x20000006ff067230 */ /* 0x000fca0000004100 */
[----:B------:R-:W-:-:S05]  /*f850*/  FADD.FTZ R6, R6, R13 ;  /* 0x0000000d06067221 */ /* 0x000fca0000010000 */
[----:B------:R-:W-:Y:S01]  /*f860*/  F2FP.F16.F32.PACK_AB R6, RZ, R6 ;  /* 0x00000006ff06723e */ /* 0x000fe200000000ff */
[----:B------:R-:W-:Y:S06]  /*f870*/  @P1 BRA `(.L_x_706) ;  /* 0xfffffff800fc1947 */ /* 0x000fec000383ffff */
.L_x_705:
[----:B------:R-:W-:Y:S05]  /*f880*/  BSYNC.RECONVERGENT B0 ;  /* 0x0000000000007941 */ /* 0x000fea0003800200 */
.L_x_704:
        /* <DEDUP_REMOVED lines=18> */
[----:B--2---:R-:W-:Y:S02]  /*f9b0*/  IMAD R13, R0, UR6, RZ ;  /* 0x00000006000d7c24 */ /* 0x004fe4000f8e02ff */
[----:B------:R-:W-:-:S04]  /*f9c0*/  IMAD.WIDE.U32 R10, R11, UR4, R14 ;  /* 0x000000040b0a7c25 */ /* 0x000fc8000f8e000e */
[----:B------:R-:W-:Y:S01]  /*f9d0*/  IMAD.WIDE.U32 R8, R2, UR6, RZ ;  /* 0x0000000602087c25 */ /* 0x000fe2000f8e00ff */
[----:B------:R-:W-:-:S03]  /*f9e0*/  IADD3 R3, PT, PT, R11, R3, RZ ;  /* 0x000000030b037210 */ /* 0x000fc60007ffe0ff */
[----:B------:R-:W-:Y:S02]  /*f9f0*/  IMAD R13, R2, UR7, R13 ;  /* 0x00000007020d7c24 */ /* 0x000fe4000f8e020d */
[----:B------:R-:W-:Y:S02]  /*fa00*/  IMAD R11, R0, UR4, RZ ;  /* 0x00000004000b7c24 */ /* 0x000fe4000f8e02ff */
[----:B---3--:R-:W-:Y:S01]  /*fa10*/  IMAD R3, R3, UR10, RZ ;  /* 0x0000000a03037c24 */ /* 0x008fe2000f8e02ff */
[----:B------:R-:W-:Y:S01]  /*fa20*/  IADD3 R9, PT, PT, R9, R13, RZ ;  /* 0x0000000d09097210 */ /* 0x000fe20007ffe0ff */
[----:B-1----:R-:W-:-:S04]  /*fa30*/  IMAD.WIDE.U32 R12, R2, UR4, R4 ;  /* 0x00000004020c7c25 */ /* 0x002fc8000f8e0004 */
[----:B------:R-:W-:Y:S01]  /*fa40*/  IMAD R11, R2, UR5, R11 ;  /* 0x00000005020b7c24 */ /* 0x000fe2000f8e020b */
[----:B------:R-:W-:Y:S01]  /*fa50*/  IADD3 R19, P2, PT, R14, -R12, RZ ;  /* 0x8000000c0e137210 */ /* 0x000fe20007f5e0ff */
[----:B------:R-:W-:Y:S01]  /*fa60*/  IMAD.WIDE.U32 R4, R10, UR10, R8 ;  /* 0x0000000a0a047c25 */ /* 0x000fe2000f8e0008 */
[----:B------:R-:W-:-:S03]  /*fa70*/  IADD3 R8, P3, PT, R8, UR6, RZ ;  /* 0x0000000608087c10 */ /* 0x000fc6000ff7e0ff */
[----:B------:R-:W-:Y:S01]  /*fa80*/  IMAD R3, R10, UR11, R3 ;  /* 0x0000000b0a037c24 */ /* 0x000fe2000f8e0203 */
[C---:B----4-:R-:W-:Y:S01]  /*fa90*/  LEA R10, P1, R4.reuse, UR12, 0x1 ;  /* 0x0000000c040a7c11 */ /* 0x050fe2000f8208ff */
[----:B------:R-:W-:Y:S01]  /*faa0*/  IMAD.IADD R25, R13, 0x1, R11 ;  /* 0x000000010d197824 */ /* 0x000fe200078e020b */
[----:B------:R-:W-:Y:S02]  /*fab0*/  IADD3.X R9, PT, PT, R9, UR7, RZ, P3, !PT ;  /* 0x0000000709097c10 */ /* 0x000fe40009ffe4ff */
[----:B------:R-:W-:Y:S02]  /*fac0*/  IADD3 R3, PT, PT, R3, R5, RZ ;  /* 0x0000000503037210 */ /* 0x000fe40007ffe0ff */
[----:B------:R-:W-:Y:S02]  /*fad0*/  IADD3.X R5, PT, PT, R15, ~R25, RZ, P2, !PT ;  /* 0x800000190f057210 */ /* 0x000fe400017fe4ff */
[----:B------:R-:W-:-:S03]  /*fae0*/  LEA.HI.X R11, R4, UR13, R3, 0x1, P1 ;  /* 0x0000000d040b7c11 */ /* 0x000fc600088f0c03 */
[----:B------:R-:W-:Y:S01]  /*faf0*/  IMAD R4, R5, UR10, RZ ;  /* 0x0000000a05047c24 */ /* 0x000fe2000f8e02ff */
[----:B------:R-:W-:Y:S01]  /*fb00*/  IADD3 R21, P1, PT, R12, UR4, RZ ;  /* 0x000000040c157c10 */ /* 0x000fe2000ff3e0ff */
[----:B------:R0:W2:Y:S02]  /*fb10*/  LDG.E.U16 R3, desc[UR8][R10.64] ;  /* 0x000000080a037981 */ /* 0x0000a4000c1e1500 */
[----:B------:R-:W-:Y:S01]  /*fb20*/  IMAD R27, R19, UR11, R4 ;  /* 0x0000000b131b7c24 */ /* 0x000fe2000f8e0204 */
[----:B------:R-:W-:Y:S01]  /*fb30*/  IADD3.X R25, PT, PT, R25, UR5, RZ, P1, !PT ;  /* 0x0000000519197c10 */ /* 0x000fe20008ffe4ff */
[----:B------:R-:W-:Y:S01]  /*fb40*/  IMAD.WIDE.U32 R4, R19, UR10, R8 ;  /* 0x0000000a13047c25 */ /* 0x000fe2000f8e0008 */
[----:B------:R-:W-:Y:S02]  /*fb50*/  IADD3 R19, P2, PT, R14, -R21, RZ ;  /* 0x800000150e137210 */ /* 0x000fe40007f5e0ff */
[----:B------:R-:W-:Y:S02]  /*fb60*/  IADD3 R12, P1, PT, R8, UR6, RZ ;  /* 0x00000006080c7c10 */ /* 0x000fe4000ff3e0ff */
[----:B------:R-:W-:Y:S01]  /*fb70*/  IADD3 R5, PT, PT, R27, R5, RZ ;  /* 0x000000051b057210 */ /* 0x000fe20007ffe0ff */
[----:B------:R-:W-:Y:S01]  /*fb80*/  IMAD.X R16, R15, 0x1, ~R25, P2 ;  /* 0x000000010f107824 */ /* 0x000fe200010e0e19 */
[----:B------:R-:W-:-:S02]  /*fb90*/  IADD3.X R13, PT, PT, R9, UR7, RZ, P1, !PT ;  /* 0x00000007090d7c10 */ /* 0x000fc40008ffe4ff */
[----:B------:R-:W-:Y:S01]  /*fba0*/  LEA R8, P1, R4, UR12, 0x1 ;  /* 0x0000000c04087c11 */ /* 0x000fe2000f8208ff */
[----:B------:R-:W-:-:S03]  /*fbb0*/  IMAD R16, R16, UR10, RZ ;  /* 0x0000000a10107c24 */ /* 0x000fc6000f8e02ff */
[----:B------:R-:W-:Y:S01]  /*fbc0*/  LEA.HI.X R9, R4, UR13, R5, 0x1, P1 ;  /* 0x0000000d04097c11 */ /* 0x000fe200088f0c05 */
[C---:B------:R-:W-:Y:S02]  /*fbd0*/  IMAD R27, R19.reuse, UR11, R16 ;  /* 0x0000000b131b7c24 */ /* 0x040fe4000f8e0210 */
[----:B------:R-:W-:Y:S01]  /*fbe0*/  IMAD.WIDE.U32 R4, R19, UR10, R12 ;  /* 0x0000000a13047c25 */ /* 0x000fe2000f8e000c */
[----:B------:R-:W-:Y:S01]  /*fbf0*/  IADD3 R19, P1, P2, R14, -UR4, -R21 ;  /* 0x800000040e137c10 */ /* 0x000fe2000fa3e815 */
[----:B------:R1:W3:Y:S01]  /*fc00*/  LDG.E.U16 R16, desc[UR8][R8.64] ;  /* 0x0000000808107981 */ /* 0x0002e2000c1e1500 */
[----:B------:R-:W-:Y:S02]  /*fc10*/  IADD3 R12, P3, PT, R12, UR6, RZ ;  /* 0x000000060c0c7c10 */ /* 0x000fe4000ff7e0ff */
[----:B0-----:R-:W-:Y:S02]  /*fc20*/  IADD3.X R11, PT, PT, R15, ~UR5, ~R25, P1, P2 ;  /* 0x800000050f0b7c10 */ /* 0x001fe40008fe4c19 */
[----:B------:R-:W-:-:S02]  /*fc30*/  IADD3 R5, PT, PT, R5, R27, RZ ;  /* 0x0000001b05057210 */ /* 0x000fc40007ffe0ff */
[C---:B------:R-:W-:Y:S01]  /*fc40*/  LEA R10, P1, R4.reuse, UR12, 0x1 ;  /* 0x0000000c040a7c11 */ /* 0x040fe2000f8208ff */
[----:B------:R-:W-:Y:S01]  /*fc50*/  IMAD R18, R11, UR10, RZ ;  /* 0x0000000a0b127c24 */ /* 0x000fe2000f8e02ff */
[----:B------:R-:W-:Y:S02]  /*fc60*/  IADD3.X R13, PT, PT, R13, UR7, RZ, P3, !PT ;  /* 0x000000070d0d7c10 */ /* 0x000fe40009ffe4ff */
[----:B------:R-:W-:Y:S01]  /*fc70*/  LEA.HI.X R11, R4, UR13, R5, 0x1, P1 ;  /* 0x0000000d040b7c11 */ /* 0x000fe200088f0c05 */
[C---:B------:R-:W-:Y:S02]  /*fc80*/  IMAD R21, R19.reuse, UR11, R18 ;  /* 0x0000000b13157c24 */ /* 0x040fe4000f8e0212 */
[----:B------:R-:W-:Y:S02]  /*fc90*/  IMAD.WIDE.U32 R4, R19, UR10, R12 ;  /* 0x0000000a13047c25 */ /* 0x000fe4000f8e000c */
[----:B------:R-:W4:Y:S02]  /*fca0*/  LDG.E.U16 R10, desc[UR8][R10.64] ;  /* 0x000000080a0a7981 */ /* 0x000f24000c1e1500 */
[----:B------:R-:W-:Y:S01]  /*fcb0*/  IMAD.IADD R5, R5, 0x1, R21 ;  /* 0x0000000105057824 */ /* 0x000fe200078e0215 */
[----:B-1----:R-:W-:-:S04]  /*fcc0*/  LEA R8, P1, R4, UR12, 0x1 ;  /* 0x0000000c04087c11 */ /* 0x002fc8000f8208ff */
        /* <DEDUP_REMOVED lines=11> */
[----:B------:R-:W-:-:S05]  /*fd80*/  F2FP.F16.F32.PACK_AB R3, RZ, R3 ;  /* 0x00000003ff03723e */ /* 0x000fca00000000ff */
[----:B------:R-:W-:Y:S02]  /*fd90*/  HADD2.F32 R3, -RZ, R3.H0_H0 ;  /* 0x20000003ff037230 */ /* 0x000fe40000004100 */
[----:B----4-:R-:W-:-:S05]  /*fda0*/  HADD2.F32 R10, -RZ, R10.H0_H0 ;  /* 0x2000000aff0a7230 */ /* 0x010fca0000004100 */
[----:B------:R-:W-:-:S05]  /*fdb0*/  FADD.FTZ R3, R3, R10 ;  /* 0x0000000a03037221 */ /* 0x000fca0000010000 */
[----:B------:R-:W-:Y:S01]  /*fdc0*/  F2FP.F16.F32.PACK_AB R3, RZ, R3 ;  /* 0x00000003ff03723e */ /* 0x000fe200000000ff */
[----:B------:R-:W-:-:S04]  /*fdd0*/  HADD2.F32 R8, -RZ, R8.H0_H0 ;  /* 0x20000008ff087230 */ /* 0x000fc80000004100 */
[----:B------:R-:W-:-:S05]  /*fde0*/  HADD2.F32 R3, -RZ, R3.H0_H0 ;  /* 0x20000003ff037230 */ /* 0x000fca0000004100 */
[----:B------:R-:W-:-:S05]  /*fdf0*/  FADD.FTZ R3, R3, R8 ;  /* 0x0000000803037221 */ /* 0x000fca0000010000 */
[----:B------:R-:W-:-:S04]  /*fe00*/  F2FP.F16.F32.PACK_AB R3, RZ, R3 ;  /* 0x00000003ff03723e */ /* 0x000fc800000000ff */
[----:B------:R-:W-:-:S07]  /*fe10*/  PRMT R6, R3, 0x7610, R6 ;  /* 0x0000761003067816 */ /* 0x000fce0000000006 */
.L_x_710:
[----:B------:R-:W-:Y:S05]  /*fe20*/  BSYNC.RECONVERGENT B1 ;  /* 0x0000000000017941 */ /* 0x000fea0003800200 */
.L_x_709:
        /* <DEDUP_REMOVED lines=25> */
[----:B------:R-:W-:Y:S01]  /*ffc0*/  IMAD R13, R2, UR5, R13 ;  /* 0x00000005020d7c24 */ /* 0x000fe2000f8e020d */
[----:B------:R-:W-:Y:S01]  /*ffd0*/  IADD3 R7, P1, PT, R14, -R10, RZ ;  /* 0x8000000a0e077210 */ /* 0x000fe20007f3e0ff */
[----:B---3--:R-:W-:-:S03]  /*ffe0*/  IMAD R3, R3, UR10, RZ ;  /* 0x0000000a03037c24 */ /* 0x008fc6000f8e02ff */
[----:B------:R-:W-:Y:S01]  /*fff0*/  IADD3 R13, PT, PT, R11, R13, RZ ;  /* 0x0000000d0b0d7210 */ /* 0x000fe20007ffe0ff */
[----:B------:R-:W-:Y:S01]  /*10000*/  IMAD.WIDE.U32 R10, R4, UR10, R8 ;  /* 0x0000000a040a7c25 */ /* 0x000fe2000f8e0008 */
[----:B------:R-:W-:-:S03]  /*10010*/  IADD3 R8, P2, PT, R8, UR6, RZ ;  /* 0x0000000608087c10 */ /* 0x000fc6000ff5e0ff */
[----:B------:R-:W-:Y:S01]  /*10020*/  IMAD R3, R4, UR11, R3 ;  /* 0x0000000b04037c24 */ /* 0x000fe2000f8e0203 */
[----:B------:R-:W-:Y:S01]  /*10030*/  IADD3.X R9, PT, PT, R9, UR7, RZ, P2, !PT ;  /* 0x0000000709097c10 */ /* 0x000fe200097fe4ff */
[----:B------:R-:W-:Y:S01]  /*10040*/  IMAD.X R13, R15, 0x1, ~R13, P1 ;  /* 0x000000010f0d7824 */ /* 0x000fe200008e0e0d */
[C---:B----4-:R-:W-:Y:S02]  /*10050*/  LEA R4, P1, R10.reuse, UR12, 0x1 ;  /* 0x0000000c0a047c11 */ /* 0x050fe4000f8208ff */
[----:B------:R-:W-:Y:S01]  /*10060*/  IADD3 R3, PT, PT, R3, R11, RZ ;  /* 0x0000000b03037210 */ /* 0x000fe20007ffe0ff */
[----:B------:R-:W-:Y:S02]  /*10070*/  IMAD R12, R13, UR10, RZ ;  /* 0x0000000a0d0c7c24 */ /* 0x000fe4000f8e02ff */
[----:B------:R-:W-:Y:S01]  /*10080*/  IMAD.WIDE.U32 R8, R7, UR10, R8 ;  /* 0x0000000a07087c25 */ /* 0x000fe2000f8e0008 */
[----:B------:R-:W-:-:S03]  /*10090*/  LEA.HI.X R5, R10, UR13, R3, 0x1, P1 ;  /* 0x0000000d0a057c11 */ /* 0x000fc600088f0c03 */
[----:B------:R-:W-:Y:S02]  /*100a0*/  IMAD R7, R7, UR11, R12 ;  /* 0x0000000b07077c24 */ /* 0x000fe4000f8e020c */
[----:B------:R-:W2:Y:S01]  /*100b0*/  LDG.E.U16 R4, desc[UR8][R4.64] ;  /* 0x0000000804047981 */ /* 0x000ea2000c1e1500 */
[----:B------:R-:W-:Y:S02]  /*100c0*/  LEA R10, P1, R8, UR12, 0x1 ;  /* 0x0000000c080a7c11 */ /* 0x000fe4000f8208ff */
[----:B------:R-:W-:-:S04]  /*100d0*/  IADD3 R7, PT, PT, R7, R9, RZ ;  /* 0x0000000907077210 */ /* 0x000fc80007ffe0ff */
[----:B------:R-:W-:-:S05]  /*100e0*/  LEA.HI.X R11, R8, UR13, R7, 0x1, P1 ;  /* 0x0000000d080b7c11 */ /* 0x000fca00088f0c07 */
[----:B------:R-:W3:Y:S01]  /*100f0*/  LDG.E.U16 R10, desc[UR8][R10.64] ;  /* 0x000000080a0a7981 */ /* 0x000ee2000c1e1500 */
[----:B-----5:R-:W-:Y:S01]  /*10100*/  HADD2.F32 R6, -RZ, R6.H0_H0 ;  /* 0x20000006ff067230 */ /* 0x020fe20000004100 */
[----:B------:R-:W-:-:S05]  /*10110*/  IADD3 R2, P1, PT, R2, 0x2, RZ ;  /* 0x0000000202027810 */ /* 0x000fca0007f3e0ff */
[----:B------:R-:W-:Y:S02]  /*10120*/  IMAD.X R0, RZ, RZ, R0, P1 ;  /* 0x000000ffff007224 */ /* 0x000fe400008e0600 */
[----:B--2---:R-:W-:-:S05]  /*10130*/  HADD2.F32 R3, -RZ, R4.H0_H0 ;  /* 0x20000004ff037230 */ /* 0x004fca0000004100 */
[----:B------:R-:W-:-:S05]  /*10140*/  FADD.FTZ R3, R6, R3 ;  /* 0x0000000306037221 */ /* 0x000fca0000010000 */
[----:B------:R-:W-:Y:S01]  /*10150*/  F2FP.F16.F32.PACK_AB R3, RZ, R3 ;  /* 0x00000003ff03723e */ /* 0x000fe200000000ff */
[----:B---3--:R-:W-:-:S04]  /*10160*/  HADD2.F32 R6, -RZ, R10.H0_H0 ;  /* 0x2000000aff067230 */ /* 0x008fc80000004100 */
[----:B------:R-:W-:-:S05]  /*10170*/  HADD2.F32 R3, -RZ, R3.H0_H0 ;  /* 0x20000003ff037230 */ /* 0x000fca0000004100 */
[----:B------:R-:W-:-:S05]  /*10180*/  FADD.FTZ R3, R3, R6 ;  /* 0x0000000603037221 */ /* 0x000fca0000010000 */
[----:B------:R-:W-:-:S04]  /*10190*/  F2FP.F16.F32.PACK_AB R3, RZ, R3 ;  /* 0x00000003ff03723e */ /* 0x000fc800000000ff */
[----:B------:R-:W-:-:S07]  /*101a0*/  PRMT R6, R3, 0x7610, R6 ;  /* 0x0000761003067816 */ /* 0x000fce0000000006 */
.L_x_712:
[----:B------:R-:W-:Y:S05]  /*101b0*/  BSYNC.RECONVERGENT B1 ;  /* 0x0000000000017941 */ /* 0x000fea0003800200 */
.L_x_711:
        /* <DEDUP_REMOVED lines=27> */
.L_x_708:
[----:B------:R-:W-:Y:S05]  /*10370*/  BSYNC.RECONVERGENT B0 ;  /* 0x0000000000007941 */ /* 0x000fea0003800200 */
.L_x_707:
[----:B-----5:R-:W-:Y:S01]  /*10380*/  STG.E.U16 desc[UR8][R22.64], R6 ;  /* 0x0000000616007986 */ /* 0x020fe2000c101508 */
[----:B------:R-:W-:Y:S05]  /*10390*/  EXIT ;  /* 0x000000000000794d */ /* 0x000fea0003800000 */
.L_x_580:
        /* <DEDUP_REMOVED lines=14> */
[----:B------:R-:W-:-:S04]  /*10480*/  SHF.R.U32.HI R7, RZ, UR7, R6 ;  /* 0x00000007ff077c19 */ /* 0x000fc80008011606 */
[----:B------:R-:W-:-:S05]  /*10490*/  IADD3 R4, PT, PT, -R7, RZ, RZ ;  /* 0x000000ff07047210 */ /* 0x000fca0007ffe1ff */
[----:B-1----:R-:W-:-:S04]  /*104a0*/  IMAD R3, R4, UR12, R5 ;  /* 0x0000000c04037c24 */ /* 0x002fc8000f8e0205 */
[C---:B--2---:R-:W-:Y:S02]  /*104b0*/  IMAD R13, R3.reuse, UR14, RZ ;  /* 0x0000000e030d7c24 */ /* 0x044fe4000f8e02ff */
[C---:B------:R-:W-:Y:S02]  /*104c0*/  IMAD R14, R3.reuse, UR15, RZ ;  /* 0x0000000f030e7c24 */ /* 0x040fe4000f8e02ff */
[----:B0-----:R-:W-:Y:S01]  /*104d0*/  IMAD R3, R3, UR6, RZ ;  /* 0x0000000603037c24 */ /* 0x001fe2000f8e02ff */
        /* <DEDUP_REMOVED lines=334> */
.L_x_715:
        /* <DEDUP_REMOVED lines=37> */
.L_x_718:
[----:B------:R-:W-:-:S07]  /*11c10*/  MOV R4, 0x11c30 ;  /* 0x00011c3000047802 */ /* 0x000fce0000000f00 */
[----:B------:R-:W-:Y:S05]  /*11c20*/  CALL.REL.NOINC `($__internal_2_$__cuda_sm20_div_s64) ;  /* 0x000001a4006c7944 */ /* 0x000fea0003c00000 */
[----:B------:R-:W-:Y:S02]  /*11c30*/  MOV R16, R6 ;  /* 0x0000000600107202 */ /* 0x000fe40000000f00 */
[----:B------:R-:W-:-:S07]  /*11c40*/  MOV R17, R7 ;  /* 0x0000000700117202 */ /* 0x000fce0000000f00 */
.L_x_717:
[----:B------:R-:W-:Y:S05]  /*11c50*/  BSYNC.RECONVERGENT B1 ;  /* 0x0000000000017941 */ /* 0x000fea0003800200 */
.L_x_716:
        /* <DEDUP_REMOVED lines=24> */
[----:B0-----:R-:W-:Y:S01]  /*11de0*/  HFMA2 R8, -RZ, RZ, 0, 0 ;  /* 0x00000000ff087431 */ /* 0x001fe200000001ff */
[----:B-1----:R-:W-:-:S05]  /*11df0*/  IADD3 R3, PT, PT, RZ, -R9, RZ ;  /* 0x80000009ff037210 */ /* 0x002fca0007ffe0ff */
[----:B------:R-:W-:-:S04]  /*11e00*/  IMAD R3, R3, R6, RZ ;  /* 0x0000000603037224 */ /* 0x000fc800078e02ff */
[----:B------:R-:W-:-:S06]  /*11e10*/  IMAD.HI.U32 R3, R9, R3, R8 ;  /* 0x0000000309037227 */ /* 0x000fcc00078e0008 */
[----:B------:R-:W-:-:S04]  /*11e20*/  IMAD.HI.U32 R3, R3, R18, RZ ;  /* 0x0000001203037227 */ /* 0x000fc800078e00ff */
[----:B------:R-:W-:-:S04]  /*11e30*/  IMAD.MOV R7, RZ, RZ, -R3 ;  /* 0x000000ffff077224 */ /* 0x000fc800078e0a03 */
[----:B------:R-:W-:-:S05]  /*11e40*/  IMAD R7, R6, R7, R18 ;  /* 0x0000000706077224 */ /* 0x000fca00078e0212 */
[----:B------:R-:W-:-:S13]  /*11e50*/  ISETP.GE.U32.AND P0, PT, R7, R6, PT ;  /* 0x000000060700720c */ /* 0x000fda0003f06070 */
[-C--:B------:R-:W-:Y:S02]  /*11e60*/  @P0 IADD3 R7, PT, PT, R7, -R6.reuse, RZ ;  /* 0x8000000607070210 */ /* 0x080fe40007ffe0ff */
[----:B------:R-:W-:Y:S02]  /*11e70*/  @P0 IADD3 R3, PT, PT, R3, 0x1, RZ ;  /* 0x0000000103030810 */ /* 0x000fe40007ffe0ff */
[----:B------:R-:W-:Y:S01]  /*11e80*/  ISETP.GE.U32.AND P1, PT, R7, R6, PT ;  /* 0x000000060700720c */ /* 0x000fe20003f26070 */
[----:B------:R-:W-:-:S12]  /*11e90*/  HFMA2 R7, -RZ, RZ, 0, 0 ;  /* 0x00000000ff077431 */ /* 0x000fd800000001ff */
[----:B------:R-:W-:Y:S01]  /*11ea0*/  @P1 VIADD R3, R3, 0x1 ;  /* 0x0000000103031836 */ /* 0x000fe20000000000 */
[----:B------:R-:W-:-:S04]  /*11eb0*/  @!P2 LOP3.LUT R3, RZ, R6, RZ, 0x33, !PT ;  /* 0x00000006ff03a212 */ /* 0x000fc800078e33ff */
[----:B------:R-:W-:Y:S01]  /*11ec0*/  MOV R6, R3 ;  /* 0x0000000300067202 */ /* 0x000fe20000000f00 */
[----:B------:R-:W-:Y:S06]  /*11ed0*/  BRA `(.L_x_721) ;  /* 0x0000000000107947 */ /* 0x000fec0003800000 */
.L_x_720:
[----:B------:R-:W-:Y:S01]  /*11ee0*/  IMAD.MOV.U32 R10, RZ, RZ, R18 ;  /* 0x000000ffff0a7224 */ /* 0x000fe200078e0012 */
[----:B------:R-:W-:Y:S02]  /*11ef0*/  MOV R3, R19 ;  /* 0x0000001300037202 */ /* 0x000fe40000000f00 */
[----:B------:R-:W-:-:S07]  /*11f00*/  MOV R4, 0x11f20 ;  /* 0x00011f2000047802 */ /* 0x000fce0000000f00 */
[----:B------:R-:W-:Y:S05]  /*11f10*/  CALL.REL.NOINC `($__internal_2_$__cuda_sm20_div_s64) ;  /* 0x000001a000b07944 */ /* 0x000fea0003c00000 */
.L_x_721:
[----:B------:R-:W-:Y:S05]  /*11f20*/  BSYNC.RECONVERGENT B1 ;  /* 0x0000000000017941 */ /* 0x000fea0003800200 */
.L_x_719:
        /* <DEDUP_REMOVED lines=31> */
[----:B------:R-:W-:-:S02]  /*12120*/  IADD3 R26, P2, PT, RZ, -R9, RZ ;  /* 0x80000009ff1a7210 */ /* 0x000fc40007f5e0ff */
[----:B------:R-:W-:Y:S01]  /*12130*/  IADD3.X R40, PT, PT, RZ, R16, RZ, P5, !PT ;  /* 0x00000010ff287210 */ /* 0x000fe20002ffe4ff */
[----:B0-----:R-:W-:Y:S01]  /*12140*/  IMAD R8, R16, UR6, RZ ;  /* 0x0000000610087c24 */ /* 0x001fe2000f8e02ff */
[----:B------:R-:W-:Y:S02]  /*12150*/  USHF.L.U32 UR14, UR6, 0x4, URZ ;  /* 0x00000004060e7899 */ /* 0x000fe400080006ff */
[----:B------:R-:W-:-:S04]  /*12160*/  IMAD.WIDE.U32 R12, R15, UR6, RZ ;  /* 0x000000060f0c7c25 */ /* 0x000fc8000f8e00ff */
[----:B------:R-:W-:Y:S01]  /*12170*/  IMAD R3, R15, UR7, R8 ;  /* 0x000000070f037c24 */ /* 0x000fe2000f8e0208 */
[----:B------:R-:W-:Y:S01]  /*12180*/  IADD3 R11, P1, PT, R12, UR6, RZ ;  /* 0x000000060c0b7c10 */ /* 0x000fe2000ff3e0ff */
[----:B-1----:R-:W-:Y:S02]  /*12190*/  IMAD R30, R24, UR13, RZ ;  /* 0x0000000d181e7c24 */ /* 0x002fe4000f8e02ff */
[----:B------:R-:W-:Y:S01]  /*121a0*/  IMAD.SHL.U32 R33, R12, 0x2, RZ ;  /* 0x000000020c217824 */ /* 0x000fe200078e00ff */
[----:B------:R-:W-:Y:S01]  /*121b0*/  IADD3 R8, PT, PT, R13, R3, RZ ;  /* 0x000000030d087210 */ /* 0x000fe20007ffe0ff */
[----:B------:R-:W-:Y:S01]  /*121c0*/  IMAD.X R3, RZ, RZ, ~R49, P2 ;  /* 0x000000ffff037224 */ /* 0x000fe200010e0e31 */
[-C--:B------:R-:W-:Y:S01]  /*121d0*/  IADD3.X R13, PT, PT, RZ, ~R16.reuse, RZ, P3, !PT ;  /* 0x80000010ff0d7210 */ /* 0x080fe20001ffe4ff */
[----:B------:R-:W-:Y:S01]  /*121e0*/  IMAD.WIDE.U32 R28, R24, UR12, RZ ;  /* 0x0000000c181c7c25 */ /* 0x000fe2000f8e00ff */
[----:B------:R-:W-:Y:S02]  /*121f0*/  SHF.L.U64.HI R31, R12, 0x1, R8 ;  /* 0x000000010c1f7819 */ /* 0x000fe40000010208 */
[----:B------:R-:W-:Y:S01]  /*12200*/  IADD3 R12, P3, PT, R15, 0x3, RZ ;  /* 0x000000030f0c7810 */ /* 0x000fe20007f7e0ff */
[----:B------:R-:W-:Y:S01]  /*12210*/  IMAD R13, R13, UR12, RZ ;  /* 0x0000000c0d0d7c24 */ /* 0x000fe2000f8e02ff */
[----:B------:R-:W-:Y:S01]  /*12220*/  IADD3.X R8, PT, PT, R8, UR7, RZ, P1, !PT ;  /* 0x0000000708087c10 */ /* 0x000fe20008ffe4ff */
[----:B------:R-:W-:Y:S01]  /*12230*/  IMAD R3, R3, UR12, RZ ;  /* 0x0000000c03037c24 */ /* 0x000fe2000f8e02ff */
[----:B------:R-:W-:Y:S01]  /*12240*/  IADD3.X R48, PT, PT, RZ, R16, RZ, P3, !PT ;  /* 0x00000010ff307210 */ /* 0x000fe20001ffe4ff */
[C---:B------:R-:W-:Y:S01]  /*12250*/  IMAD R13, R20.reuse, UR13, R13 ;  /* 0x0000000d140d7c24 */ /* 0x040fe2000f8e020d */
[----:B------:R-:W-:Y:S01]  /*12260*/  IADD3 R43, P2, PT, RZ, -R12, RZ ;  /* 0x8000000cff2b7210 */ /* 0x000fe20007f5e0ff */
[----:B------:R-:W-:-:S04]  /*12270*/  IMAD.WIDE.U32 R20, R20, UR12, R18 ;  /* 0x0000000c14147c25 */ /* 0x000fc8000f8e0012 */
[----:B------:R-:W-:Y:S01]  /*12280*/  IMAD R35, R25, UR12, R30 ;  /* 0x0000000c19237c24 */ /* 0x000fe2000f8e021e */
[----:B------:R-:W-:Y:S01]  /*12290*/  IADD3 R13, PT, PT, R21, R13, RZ ;  /* 0x0000000d150d7210 */ /* 0x000fe20007ffe0ff */
[C---:B------:R-:W-:Y:S01]  /*122a0*/  IMAD R17, R26.reuse, UR13, R3 ;  /* 0x0000000d1a117c24 */ /* 0x040fe2000f8e0203 */
[----:B------:R-:W-:Y:S01]  /*122b0*/  IADD3.X R21, PT, PT, RZ, ~R48, RZ, P2, !PT ;  /* 0x80000030ff157210 */ /* 0x000fe200017fe4ff */
[----:B------:R-:W-:Y:S01]  /*122c0*/  IMAD.WIDE.U32 R26, R26, UR12, R18 ;  /* 0x0000000c1a1a7c25 */ /* 0x000fe2000f8e0012 */
[----:B------:R-:W-:-:S03]  /*122d0*/  LEA R3, P2, -R28, UR14, 0x4 ;  /* 0x0000000e1c037c11 */ /* 0x000fc6000f8421ff */
[----:B------:R-:W-:Y:S01]  /*122e0*/  IMAD.IADD R35, R29, 0x1, R35 ;  /* 0x000000011d237824 */ /* 0x000fe200078e0223 */
[----:B------:R-:W-:Y:S01]  /*122f0*/  IADD3 R27, PT, PT, R27, R17, RZ ;  /* 0x000000111b1b7210 */ /* 0x000fe20007ffe0ff */
[-C--:B------:R-:W-:Y:S01]  /*12300*/  IMAD R30, R13, R24.reuse, RZ ;  /* 0x000000180d1e7224 */ /* 0x080fe200078e02ff */
[----:B------:R-:W-:Y:S01]  /*12310*/  IADD3 R17, P3, PT, R15, 0x4, RZ ;  /* 0x000000040f117810 */ /* 0x000fe20007f7e0ff */
[----:B------:R-:W-:Y:S01]  /*12320*/  IMAD R50, R16, UR12, RZ ;  /* 0x0000000c10327c24 */ /* 0x000fe2000f8e02ff */
[----:B------:R-:W-:Y:S01]  /*12330*/  SHF.L.U64.HI R13, R28, 0x4, R35 ;  /* 0x000000041c0d7819 */ /* 0x000fe20000010223 */
[C---:B------:R-:W-:Y:S01]  /*12340*/  IMAD.WIDE.U32 R28, R20.reuse, R24, RZ ;  /* 0x00000018141c7225 */ /* 0x040fe200078e00ff */
[----:B------:R-:W-:Y:S02]  /*12350*/  IADD3.X R34, PT, PT, RZ, R16, RZ, P3, !PT ;  /* 0x00000010ff227210 */ /* 0x000fe40001ffe4ff */
[----:B------:R-:W-:Y:S01]  /*12360*/  IADD3 R47, P3, PT, RZ, -R17, RZ ;  /* 0x80000011ff2f7210 */ /* 0x000fe20007f7e0ff */
[----:B------:R-:W-:-:S02]  /*12370*/  IMAD R35, R20, R25, R30 ;  /* 0x0000001914237224 */ /* 0x000fc400078e021e */
[----:B------:R-:W-:Y:S01]  /*12380*/  IMAD R20, R21, UR12, RZ ;  /* 0x0000000c15147c24 */ /* 0x000fe2000f8e02ff */
[----:B------:R-:W-:Y:S01]  /*12390*/  LEA R21, P4, R28, R33, 0x1 ;  /* 0x000000211c157211 */ /* 0x000fe200078808ff */
[----:B------:R-:W-:Y:S02]  /*123a0*/  IMAD R27, R27, R24, RZ ;  /* 0x000000181b1b7224 */ /* 0x000fe400078e02ff */
[C---:B------:R-:W-:Y:S02]  /*123b0*/  IMAD R33, R43.reuse, UR13, R20 ;  /* 0x0000000d2b217c24 */ /* 0x040fe4000f8e0214 */
[----:B------:R-:W-:-:S04]  /*123c0*/  IMAD.WIDE.U32 R42, R43, UR12, R18 ;  /* 0x0000000c2b2a7c25 */ /* 0x000fc8000f8e0012 */
[C---:B------:R-:W-:Y:S02]  /*123d0*/  IMAD R37, R26.reuse, R25, R27 ;  /* 0x000000191a257224 */ /* 0x040fe400078e021b */
[----:B------:R-:W-:-:S04]  /*123e0*/  IMAD.WIDE.U32 R26, R26, R24, RZ ;  /* 0x000000181a1a7225 */ /* 0x000fc800078e00ff */
[----:B------:R-:W-:Y:S01]  /*123f0*/  IMAD.IADD R20, R29, 0x1, R35 ;  /* 0x000000011d147824 */ /* 0x000fe200078e0223 */
[----:B------:R-:W-:Y:S01]  /*12400*/  IADD3 R29, PT, PT, R43, R33, RZ ;  /* 0x000000212b1d7210 */ /* 0x000fe20007ffe0ff */
[----:B------:R-:W-:Y:S01]  /*12410*/  IMAD.IADD R37, R27, 0x1, R37 ;  /* 0x000000011b257824 */ /* 0x000fe200078e0225 */
[----:B------:R-:W-:Y:S01]  /*12420*/  IADD3.X R27, PT, PT, RZ, ~R34, RZ, P3, !PT ;  /* 0x80000022ff1b7210 */ /* 0x000fe20001ffe4ff */
[----:B------:R-:W-:Y:S01]  /*12430*/  IMAD R34, R34, UR6, RZ ;  /* 0x0000000622227c24 */ /* 0x000fe2000f8e02ff */
[----:B------:R-:W-:Y:S01]  /*12440*/  LEA.HI.X R20, R28, R31, R20, 0x1, P4 ;  /* 0x0000001f1c147211 */ /* 0x000fe200020f0c14 */
[----:B------:R-:W-:Y:S01]  /*12450*/  IMAD R29, R29, R24, RZ ;  /* 0x000000181d1d7224 */ /* 0x000fe200078e02ff */
[----:B------:R-:W-:Y:S01]  /*12460*/  IADD3 R35, P4, PT, R15, 0x5, RZ ;  /* 0x000000050f237810 */ /* 0x000fe20007f9e0ff */
[----:B------:R-:W-:Y:S01]  /*12470*/  IMAD.WIDE.U32 R56, R12, UR6, RZ ;  /* 0x000000060c387c25 */ /* 0x000fe2000f8e00ff */
[C---:B------:R-:W-:Y:S02]  /*12480*/  SHF.L.U32 R36, R26.reuse, 0x1, RZ ;  /* 0x000000011a247819 */ /* 0x040fe400000006ff */
[----:B------:R-:W-:Y:S01]  /*12490*/  SHF.L.U64.HI R37, R26, 0x1, R37 ;  /* 0x000000011a257819 */ /* 0x000fe20000010225 */
[----:B------:R-:W-:-:S02]  /*124a0*/  IMAD R26, R27, UR12, RZ ;  /* 0x0000000c1b1a7c24 */ /* 0x000fc4000f8e02ff */
[----:B------:R-:W-:Y:S01]  /*124b0*/  IMAD R27, R42, R25, R29 ;  /* 0x000000192a1b7224 */ /* 0x000fe200078e021d */
[----:B------:R-:W-:Y:S01]  /*124c0*/  IADD3 R29, P3, PT, RZ, -R35, RZ ;  /* 0x80000023ff1d7210 */ /* 0x000fe20007f7e0ff */
[----:B------:R-:W-:Y:S01]  /*124d0*/  IMAD.X R39, RZ, RZ, R16, P4 ;  /* 0x000000ffff277224 */ /* 0x000fe200020e0610 */
[----:B------:R-:W-:Y:S01]  /*124e0*/  IADD3 R31, P4, PT, RZ, -R38, RZ ;  /* 0x80000026ff1f7210 */ /* 0x000fe20007f9e0ff */
[C---:B------:R-:W-:Y:S02]  /*124f0*/  IMAD R33, R47.reuse, UR13, R26 ;  /* 0x0000000d2f217c24 */ /* 0x040fe4000f8e021a */
[----:B------:R-:W-:-:S04]  /*12500*/  IMAD.WIDE.U32 R46, R47, UR12, R18 ;  /* 0x0000000c2f2e7c25 */ /* 0x000fc8000f8e0012 */
[----:B------:R-:W-:Y:S01]  /*12510*/  IMAD.X R28, RZ, RZ, ~R39, P3 ;  /* 0x000000ffff1c7224 */ /* 0x000fe200018e0e27 */
[----:B------:R-:W-:Y:S01]  /*12520*/  IADD3 R33, PT, PT, R47, R33, RZ ;  /* 0x000000212f217210 */ /* 0x000fe20007ffe0ff */
[----:B------:R-:W-:-:S04]  /*12530*/  IMAD.WIDE.U32 R42, R42, R24, RZ ;  /* 0x000000182a2a7225 */ /* 0x000fc800078e00ff */
[----:B------:R-:W-:Y:S01]  /*12540*/  IMAD R28, R28, UR12, RZ ;  /* 0x0000000c1c1c7c24 */ /* 0x000fe2000f8e02ff */
[----:B------:R-:W-:Y:S01]  /*12550*/  IADD3 R27, PT, PT, R43, R27, RZ ;  /* 0x0000001b2b1b7210 */ /* 0x000fe20007ffe0ff */
[----:B------:R-:W-:Y:S01]  /*12560*/  IMAD R45, R33, R24, RZ ;  /* 0x00000018212d7224 */ /* 0x000fe200078e02ff */
[----:B------:R-:W-:Y:S01]  /*12570*/  IADD3 R43, P3, PT, R15, 0x7, RZ ;  /* 0x000000070f2b7810 */ /* 0x000fe20007f7e0ff */
[C---:B------:R-:W-:Y:S01]  /*12580*/  IMAD R33, R29.reuse, UR13, R28 ;  /* 0x0000000d1d217c24 */ /* 0x040fe2000f8e021c */
[C---:B------:R-:W-:Y:S01]  /*12590*/  SHF.L.U32 R41, R42.reuse, 0x1, RZ ;  /* 0x000000012a297819 */ /* 0x040fe200000006ff */
[----:B------:R-:W-:Y:S01]  /*125a0*/  IMAD.WIDE.U32 R28, R29, UR12, R18 ;  /* 0x0000000c1d1c7c25 */ /* 0x000fe2000f8e0012 */
[----:B------:R-:W-:Y:S02]  /*125b0*/  IADD3.X R44, PT, PT, RZ, R16, RZ, P3, !PT ;  /* 0x00000010ff2c7210 */ /* 0x000fe40001ffe4ff */
[----:B------:R-:W-:Y:S01]  /*125c0*/  SHF.L.U64.HI R42, R42, 0x1, R27 ;  /* 0x000000012a2a7819 */ /* 0x000fe2000001021b */
[----:B------:R-:W-:Y:S01]  /*125d0*/  IMAD.X R30, RZ, RZ, ~R40, P4 ;  /* 0x000000ffff1e7224 */ /* 0x000fe200020e0e28 */
[----:B------:R-:W-:Y:S01]  /*125e0*/  IADD3 R51, PT, PT, R29, R33, RZ ;  /* 0x000000211d337210 */ /* 0x000fe20007ffe0ff */
[----:B------:R-:W0:Y:S01]  /*125f0*/  LDC.64 R26, c[0x0][0x608] ;  /* 0x00018200ff1a7b82 */ /* 0x000e220000000a00 */
[----:B------:R-:W-:Y:S01]  /*12600*/  IADD3 R33, P3, PT, RZ, -R43, RZ ;  /* 0x8000002bff217210 */ /* 0x000fe20007f7e0ff */
[----:B------:R-:W-:Y:S01]  /*12610*/  IMAD R30, R30, UR12, RZ ;  /* 0x0000000c1e1e7c24 */ /* 0x000fe2000f8e02ff */
[----:B------:R-:W-:Y:S01]  /*12620*/  LEA R41, P4, R56, R41, 0x1 ;  /* 0x0000002938297211 */ /* 0x000fe200078808ff */
[----:B------:R-:W-:-:S02]  /*12630*/  IMAD R45, R46, R25, R45 ;  /* 0x000000192e2d7224 */ /* 0x000fc400078e022d */
[C---:B------:R-:W-:Y:S02]  /*12640*/  IMAD R53, R31.reuse, UR13, R30 ;  /* 0x0000000d1f357c24 */ /* 0x040fe4000f8e021e */
[----:B------:R-:W-:-:S04]  /*12650*/  IMAD.WIDE.U32 R30, R31, UR12, R18 ;  /* 0x0000000c1f1e7c25 */ /* 0x000fc8000f8e0012 */
[----:B------:R-:W-:Y:S01]  /*12660*/  IMAD.X R32, RZ, RZ, ~R44, P3 ;  /* 0x000000ffff207224 */ /* 0x000fe200018e0e2c */
[----:B------:R-:W-:Y:S01]  /*12670*/  IADD3 R53, PT, PT, R31, R53, RZ ;  /* 0x000000351f357210 */ /* 0x000fe20007ffe0ff */
[----:B------:R-:W-:-:S04]  /*12680*/  IMAD.WIDE.U32 R46, R46, R24, RZ ;  /* 0x000000182e2e7225 */ /* 0x000fc800078e00ff */
[----:B------:R-:W-:Y:S02]  /*12690*/  IMAD R32, R32, UR12, RZ ;  /* 0x0000000c20207c24 */ /* 0x000fe4000f8e02ff */
[----:B------:R-:W-:Y:S01]  /*126a0*/  IMAD.IADD R29, R47, 0x1, R45 ;  /* 0x000000012f1d7824 */ /* 0x000fe200078e022d */
[C---:B------:R-:W-:Y:S01]  /*126b0*/  SHF.L.U32 R45, R46.reuse, 0x1, RZ ;  /* 0x000000012e2d7819 */ /* 0x040fe200000006ff */
[-C--:B------:R-:W-:Y:S02]  /*126c0*/  IMAD R51, R51, R24.reuse, RZ ;  /* 0x0000001833337224 */ /* 0x080fe400078e02ff */
[----:B------:R-:W-:Y:S01]  /*126d0*/  IMAD R47, R33, UR13, R32 ;  /* 0x0000000d212f7c24 */ /* 0x000fe2000f8e0220 */
[----:B------:R-:W-:Y:S01]  /*126e0*/  SHF.L.U64.HI R46, R46, 0x1, R29 ;  /* 0x000000012e2e7819 */ /* 0x000fe2000001021d */
[----:B------:R-:W-:Y:S02]  /*126f0*/  IMAD R53, R53, R24, RZ ;  /* 0x0000001835357224 */ /* 0x000fe400078e02ff */
[----:B------:R-:W-:-:S04]  /*12700*/  IMAD.WIDE.U32 R32, R33, UR12, R18 ;  /* 0x0000000c21207c25 */ /* 0x000fc8000f8e0012 */
[C---:B------:R-:W-:Y:S01]  /*12710*/  IMAD R51, R28.reuse, R25, R51 ;  /* 0x000000191c337224 */ /* 0x040fe200078e0233 */
[----:B------:R-:W-:Y:S01]  /*12720*/  IADD3 R33, PT, PT, R33, R47, RZ ;  /* 0x0000002f21217210 */ /* 0x000fe20007ffe0ff */
[----:B------:R-:W-:-:S04]  /*12730*/  IMAD.WIDE.U32 R28, R28, R24, RZ ;  /* 0x000000181c1c7225 */ /* 0x000fc800078e00ff */
[C---:B------:R-:W-:Y:S01]  /*12740*/  IMAD R53, R30.reuse, R25, R53 ;  /* 0x000000191e357224 */ /* 0x040fe200078e0235 */
[----:B------:R-:W-:Y:S01]  /*12750*/  IADD3 R51, PT, PT, R29, R51, RZ ;  /* 0x000000331d337210 */ /* 0x000fe20007ffe0ff */
[-C--:B------:R-:W-:Y:S01]  /*12760*/  IMAD.WIDE.U32 R30, R30, R24.reuse, RZ ;  /* 0x000000181e1e7225 */ /* 0x080fe200078e00ff */
[C---:B------:R-:W-:Y:S02]  /*12770*/  SHF.L.U32 R29, R28.reuse, 0x1, RZ ;  /* 0x000000011c1d7819 */ /* 0x040fe400000006ff */
[----:B------:R-:W-:Y:S01]  /*12780*/  SHF.L.U64.HI R28, R28, 0x1, R51 ;  /* 0x000000011c1c7819 */ /* 0x000fe20000010233 */
[----:B------:R-:W-:Y:S01]  /*12790*/  IMAD.IADD R31, R31, 0x1, R53 ;  /* 0x000000011f1f7824 */ /* 0x000fe200078e0235 */
[C---:B------:R-:W-:Y:S01]  /*127a0*/  SHF.L.U32 R47, R30.reuse, 0x1, RZ ;  /* 0x000000011e2f7819 */ /* 0x040fe200000006ff */
[----:B------:R-:W-:Y:S02]  /*127b0*/  IMAD R33, R33, R24, RZ ;  /* 0x0000001821217224 */ /* 0x000fe400078e02ff */
        /* <DEDUP_REMOVED lines=10> */
[----:B------:R-:W-:Y:S01]  /*12860*/  IMAD R53, R9, UR7, R30 ;  /* 0x0000000709357c24 */ /* 0x000fe2000f8e021e */
[----:B------:R-:W-:Y:S01]  /*12870*/  IADD3.X R51, PT, PT, R19, ~R51, RZ, P3, !PT ;  /* 0x8000003313337210 */ /* 0x000fe20001ffe4ff */
[----:B------:R-:W-:Y:S01]  /*12880*/  IMAD.WIDE.U32 R48, R9, UR6, RZ ;  /* 0x0000000609307c25 */ /* 0x000fe2000f8e00ff */
[----:B------:R-:W-:-:S03]  /*12890*/  IADD3 R9, PT, PT, R33, R55, RZ ;  /* 0x0000003721097210 */ /* 0x000fc60007ffe0ff */
[C---:B------:R-:W-:Y:S01]  /*128a0*/  IMAD R33, R17.reuse, UR7, R34 ;  /* 0x0000000711217c24 */ /* 0x040fe2000f8e0222 */
[----:B------:R-:W-:Y:S01]  /*128b0*/  SHF.L.U64.HI R9, R32, 0x1, R9 ;  /* 0x0000000120097819 */ /* 0x000fe20000010209 */
[----:B------:R-:W-:Y:S01]  /*128c0*/  IMAD.WIDE.U32 R54, R17, UR6, RZ ;  /* 0x0000000611367c25 */ /* 0x000fe2000f8e00ff */
[----:B------:R-:W-:-:S03]  /*128d0*/  LEA R17, P3, R48, R36, 0x1 ;  /* 0x0000002430117211 */ /* 0x000fc600078608ff */
[----:B------:R-:W-:Y:S01]  /*128e0*/  IMAD.IADD R33, R55, 0x1, R33 ;  /* 0x0000000137217824 */ /* 0x000fe200078e0221 */
[----:B------:R-:W-:Y:S01]  /*128f0*/  LEA R45, P5, R54, R45, 0x1 ;  /* 0x0000002d362d7211 */ /* 0x000fe200078a08ff */
[----:B------:R-:W-:Y:S01]  /*12900*/  IMAD R27, R12, UR7, R27 ;  /* 0x000000070c1b7c24 */ /* 0x000fe2000f8e021b */
[----:B------:R-:W-:Y:S01]  /*12910*/  SHF.L.U32 R12, R32, 0x1, RZ ;  /* 0x00000001200c7819 */ /* 0x000fe200000006ff */
[----:B------:R-:W-:Y:S01]  /*12920*/  IMAD R51, R51, R24, RZ ;  /* 0x0000001833337224 */ /* 0x000fe200078e02ff */
[----:B------:R-:W-:Y:S01]  /*12930*/  LEA.HI.X R46, R54, R46, R33, 0x1, P5 ;  /* 0x0000002e362e7211 */ /* 0x000fe200028f0c21 */
[----:B------:R-:W-:Y:S01]  /*12940*/  IMAD R33, R40, UR6, RZ ;  /* 0x0000000628217c24 */ /* 0x000fe2000f8e02ff */
[----:B------:R-:W-:Y:S01]  /*12950*/  IADD3 R27, PT, PT, R57, R27, RZ ;  /* 0x0000001b391b7210 */ /* 0x000fe20007ffe0ff */
[----:B------:R-:W-:Y:S02]  /*12960*/  IMAD R51, R26, R25, R51 ;  /* 0x000000191a337224 */ /* 0x000fe400078e0233 */
[----:B------:R-:W-:Y:S01]  /*12970*/  IMAD R30, R39, UR6, RZ ;  /* 0x00000006271e7c24 */ /* 0x000fe2000f8e02ff */
[----:B------:R-:W-:Y:S01]  /*12980*/  LEA.HI.X R42, R56, R42, R27, 0x1, P4 ;  /* 0x0000002a382a7211 */ /* 0x000fe200020f0c1b */
[----:B------:R-:W-:-:S04]  /*12990*/  IMAD.WIDE.U32 R24, R26, R24, RZ ;  /* 0x000000181a187225 */ /* 0x000fc800078e00ff */
[----:B------:R-:W-:Y:S01]  /*129a0*/  IMAD R44, R44, UR6, RZ ;  /* 0x000000062c2c7c24 */ /* 0x000fe2000f8e02ff */
[----:B------:R-:W-:Y:S01]  /*129b0*/  IADD3 R25, PT, PT, R25, R51, RZ ;  /* 0x0000003319197210 */ /* 0x000fe20007ffe0ff */
[----:B------:R-:W-:Y:S02]  /*129c0*/  IMAD.IADD R53, R49, 0x1, R53 ;  /* 0x0000000131357824 */ /* 0x000fe400078e0235 */
[----:B------:R-:W-:Y:S02]  /*129d0*/  IMAD R59, R38, UR7, R33 ;  /* 0x00000007263b7c24 */ /* 0x000fe4000f8e0221 */
[C---:B------:R-:W-:Y:S01]  /*129e0*/  IMAD R49, R35.reuse, UR7, R30 ;  /* 0x0000000723317c24 */ /* 0x040fe2000f8e021e */
[C---:B------:R-:W-:Y:S01]  /*129f0*/  SHF.L.U32 R30, R24.reuse, 0x1, RZ ;  /* 0x00000001181e7819 */ /* 0x040fe200000006ff */
[----:B------:R-:W-:Y:S01]  /*12a00*/  IMAD.WIDE.U32 R26, R35, UR6, RZ ;  /* 0x00000006231a7c25 */ /* 0x000fe2000f8e00ff */
[----:B------:R-:W-:Y:S02]  /*12a10*/  SHF.L.U64.HI R24, R24, 0x1, R25 ;  /* 0x0000000118187819 */ /* 0x000fe40000010219 */
[----:B------:R-:W-:Y:S01]  /*12a20*/  LEA.HI.X R37, R48, R37, R53, 0x1, P3 ;  /* 0x0000002530257211 */ /* 0x000fe200018f0c35 */
[----:B------:R-:W-:Y:S01]  /*12a30*/  IMAD.WIDE.U32 R38, R38, UR6, RZ ;  /* 0x0000000626267c25 */ /* 0x000fe2000f8e00ff */
[----:B------:R-:W-:-:S03]  /*12a40*/  LEA R29, P3, R26, R29, 0x1 ;  /* 0x0000001d1a1d7211 */ /* 0x000fc600078608ff */
[----:B------:R-:W-:Y:S01]  /*12a50*/  IMAD.WIDE.U32 R32, R43, UR6, RZ ;  /* 0x000000062b207c25 */ /* 0x000fe2000f8e00ff */
[----:B------:R-:W-:Y:S01]  /*12a60*/  USHF.L.U64.HI UR6, UR6, 0x4, UR7 ;  /* 0x0000000406067899 */ /* 0x000fe20008010207 */
[----:B------:R-:W-:Y:S02]  /*12a70*/  IADD3 R59, PT, PT, R39, R59, RZ ;  /* 0x0000003b273b7210 */ /* 0x000fe40007ffe0ff */
[----:B------:R-:W-:Y:S01]  /*12a80*/  IMAD R57, R43, UR7, R44 ;  /* 0x000000072b397c24 */ /* 0x000fe2000f8e022c */
[----:B------:R-:W-:Y:S01]  /*12a90*/  LEA R35, P4, R38, R47, 0x1 ;  /* 0x0000002f26237211 */ /* 0x000fe200078808ff */
[----:B------:R-:W-:Y:S01]  /*12aa0*/  IMAD.IADD R43, R27, 0x1, R49 ;  /* 0x000000011b2b7824 */ /* 0x000fe200078e0231 */
[----:B------:R-:W-:Y:S02]  /*12ab0*/  LEA R27, P1, R11, R30, 0x1 ;  /* 0x0000001e0b1b7211 */ /* 0x000fe400078208ff */
[----:B------:R-:W-:Y:S02]  /*12ac0*/  IADD3 R57, PT, PT, R33, R57, RZ ;  /* 0x0000003921397210 */ /* 0x000fe40007ffe0ff */
[----:B------:R-:W-:-:S02]  /*12ad0*/  IADD3.X R13, PT, PT, ~R13, UR6, RZ, P2, !PT ;  /* 0x000000060d0d7c10 */ /* 0x000fc400097fe5ff */
[C---:B------:R-:W-:Y:S02]  /*12ae0*/  IADD3 R33, P2, PT, R14.reuse, R17, RZ ;  /* 0x000000110e217210 */ /* 0x040fe40007f5e0ff */
[----:B------:R-:W-:Y:S02]  /*12af0*/  LEA.HI.X R24, R11, R24, R8, 0x1, P1 ;  /* 0x000000180b187211 */ /* 0x000fe400008f0c08 */
[----:B------:R-:W-:Y:S02]  /*12b00*/  IADD3 R17, P6, PT, R14, R27, RZ ;  /* 0x0000001b0e117210 */ /* 0x000fe40007fde0ff */
[----:B------:R-:W-:Y:S01]  /*12b10*/  LEA R25, P5, R32, R12, 0x1 ;  /* 0x0000000c20197211 */ /* 0x000fe200078a08ff */
[----:B0-----:R-:W-:Y:S01]  /*12b20*/  IMAD.U32 R12, RZ, RZ, UR12 ;  /* 0x0000000cff0c7e24 */ /* 0x001fe2000f8e00ff */
[----:B------:R-:W-:Y:S01]  /*12b30*/  LEA.HI.X R28, R26, R28, R43, 0x1, P3 ;  /* 0x0000001c1a1c7211 */ /* 0x000fe200018f0c2b */
[----:B------:R-:W-:Y:S01]  /*12b40*/  IMAD.X R39, RZ, RZ, R24, P6 ;  /* 0x000000ffff277224 */ /* 0x000fe200030e0618 */
[----:B------:R-:W-:-:S02]  /*12b50*/  LEA.HI.X R59, R38, R31, R59, 0x1, P4 ;  /* 0x0000001f263b7211 */ /* 0x000fc400020f0c3b */
        /* <DEDUP_REMOVED lines=8> */
[C---:B------:R-:W-:Y:S02]  /*12be0*/  IADD3 R43, P5, PT, R14.reuse, R29, RZ ;  /* 0x0000001d0e2b7210 */ /* 0x040fe40007fbe0ff */
[----:B------:R-:W-:Y:S02]  /*12bf0*/  IADD3 R37, P2, PT, R14, R25, RZ ;  /* 0x000000190e257210 */ /* 0x000fe40007f5e0ff */
[----:B------:R-:W-:Y:S02]  /*12c00*/  MOV R8, UR13 ;  /* 0x0000000d00087c02 */ /* 0x000fe40008000f00 */
[----:B------:R-:W-:Y:S02]  /*12c10*/  MOV R9, R10 ;  /* 0x0000000a00097202 */ /* 0x000fe40000000f00 */
[----:B------:R-:W-:Y:S02]  /*12c20*/  LOP3.LUT R30, R6, 0xfffffff8, RZ, 0xc0, !PT ;  /* 0xfffffff8061e7812 */ /* 0x000fe400078ec0ff */
[----:B------:R-:W-:-:S02]  /*12c30*/  IADD3.X R49, PT, PT, RZ, R20, RZ, P1, !PT ;  /* 0x00000014ff317210 */ /* 0x000fc40000ffe4ff */
[----:B------:R-:W-:Y:S02]  /*12c40*/  IADD3.X R53, PT, PT, RZ, R46, RZ, P4, !PT ;  /* 0x0000002eff357210 */ /* 0x000fe400027fe4ff */
[----:B------:R-:W-:Y:S02]  /*12c50*/  IADD3.X R55, PT, PT, RZ, R28, RZ, P5, !PT ;  /* 0x0000001cff377210 */ /* 0x000fe40002ffe4ff */
[----:B------:R-:W-:-:S07]  /*12c60*/  IADD3.X R57, PT, PT, RZ, R57, RZ, P2, !PT ;  /* 0x00000039ff397210 */ /* 0x000fce00017fe4ff */
.L_x_726:
        /* <DEDUP_REMOVED lines=65> */
.L_x_725:
[----:B------:R-:W-:Y:S05]  /*13080*/  BSYNC.RECONVERGENT B2 ;  /* 0x0000000000027941 */ /* 0x000fea0003800200 */
.L_x_724:
        /* <DEDUP_REMOVED lines=13> */
[----:B------:R-:W1:Y:S01]  /*13160*/  LDC.64 R10, c[0x0][0x608] ;  /* 0x00018200ff0a7b82 */ /* 0x000e620000000a00 */
[----:B------:R-:W-:Y:S01]  /*13170*/  IADD3 R21, P1, PT, RZ, -R15, RZ ;  /* 0x8000000fff157210 */ /* 0x000fe20007f3e0ff */
[----:B------:R-:W2:Y:S03]  /*13180*/  LDCU.64 UR12, c[0x0][0x618] ;  /* 0x0000c300ff0c77ac */ /* 0x000ea60008000a00 */
        /* <DEDUP_REMOVED lines=11> */
[----:B-1----:R-:W-:-:S04]  /*13240*/  IMAD.WIDE.U32 R10, R15, UR6, R10 ;  /* 0x000000060f0a7c25 */ /* 0x002fc8000f8e000a */
[----:B---3--:R-:W-:Y:S01]  /*13250*/  IMAD R7, R7, UR14, RZ ;  /* 0x0000000e07077c24 */ /* 0x008fe2000f8e02ff */
[----:B------:R-:W-:Y:S01]  /*13260*/  IADD3 R25, P2, PT, R18, -R10, RZ ;  /* 0x8000000a12197210 */ /* 0x000fe20007f5e0ff */
[----:B------:R-:W-:Y:S02]  /*13270*/  IMAD R21, R15, UR7, R12 ;  /* 0x000000070f157c24 */ /* 0x000fe4000f8e020c */
        /* <DEDUP_REMOVED lines=9> */
[----:B------:R-:W-:Y:S01]  /*13310*/  IMAD R12, R11, UR14, RZ ;  /* 0x0000000e0b0c7c24 */ /* 0x000fe2000f8e02ff */
[----:B------:R-:W-:Y:S01]  /*13320*/  IADD3 R27, P1, PT, R10, UR6, RZ ;  /* 0x000000060a1b7c10 */ /* 0x000fe2000ff3e0ff */
[----:B------:R-:W-:Y:S02]  /*13330*/  IMAD.WIDE.U32 R10, R25, UR14, R8 ;  /* 0x0000000e190a7c25 */ /* 0x000fe4000f8e0008 */
[----:B------:R0:W2:Y:S01]  /*13340*/  LDG.E.U16 R7, desc[UR8][R20.64] ;  /* 0x0000000814077981 */ /* 0x0000a2000c1e1500 */
[----:B------:R-:W-:Y:S01]  /*13350*/  IADD3.X R29, PT, PT, R29, UR7, RZ, P1, !PT ;  /* 0x000000071d1d7c10 */ /* 0x000fe20008ffe4ff */
[----:B------:R-:W-:Y:S01]  /*13360*/  IMAD R31, R25, UR15, R12 ;  /* 0x0000000f191f7c24 */ /* 0x000fe2000f8e020c */
[----:B------:R-:W-:Y:S02]  /*13370*/  IADD3 R25, P2, PT, R18, -R27, RZ ;  /* 0x8000001b12197210 */ /* 0x000fe40007f5e0ff */
[----:B------:R-:W-:-:S02]  /*13380*/  IADD3 R8, P1, PT, R8, UR12, RZ ;  /* 0x0000000c08087c10 */ /* 0x000fc4000ff3e0ff */
[----:B------:R-:W-:Y:S02]  /*13390*/  IADD3.X R13, PT, PT, R19, ~R29, RZ, P2, !PT ;  /* 0x8000001d130d7210 */ /* 0x000fe400017fe4ff */
[----:B------:R-:W-:Y:S02]  /*133a0*/  IADD3.X R9, PT, PT, R9, UR13, RZ, P1, !PT ;  /* 0x0000000d09097c10 */ /* 0x000fe40008ffe4ff */
[----:B------:R-:W-:Y:S01]  /*133b0*/  IADD3 R11, PT, PT, R31, R11, RZ ;  /* 0x0000000b1f0b7210 */ /* 0x000fe20007ffe0ff */
[----:B0-----:R-:W-:Y:S01]  /*133c0*/  IMAD R20, R13, UR14, RZ ;  /* 0x0000000e0d147c24 */ /* 0x001fe2000f8e02ff */
[----:B------:R-:W-:-:S03]  /*133d0*/  LEA R12, P1, R10, R14, 0x1 ;  /* 0x0000000e0a0c7211 */ /* 0x000fc600078208ff */
[C---:B------:R-:W-:Y:S01]  /*133e0*/  IMAD R21, R25.reuse, UR15, R20 ;  /* 0x0000000f19157c24 */ /* 0x040fe2000f8e0214 */
[----:B------:R-:W-:Y:S01]  /*133f0*/  LEA.HI.X R13, R10, R3, R11, 0x1, P1 ;  /* 0x000000030a0d7211 */ /* 0x000fe200008f0c0b */
[----:B------:R-:W-:Y:S01]  /*13400*/  IMAD.WIDE.U32 R10, R25, UR14, R8 ;  /* 0x0000000e190a7c25 */ /* 0x000fe2000f8e0008 */
[----:B------:R-:W-:-:S03]  /*13410*/  IADD3 R25, P1, P2, R18, -UR6, -R27 ;  /* 0x8000000612197c10 */ /* 0x000fc6000fa3e81b */
[----:B------:R0:W3:Y:S01]  /*13420*/  LDG.E.U16 R24, desc[UR8][R12.64] ;  /* 0x000000080c187981 */ /* 0x0000e2000c1e1500 */
[----:B------:R-:W-:Y:S01]  /*13430*/  IADD3 R20, P3, PT, R8, UR12, RZ ;  /* 0x0000000c08147c10 */ /* 0x000fe2000ff7e0ff */
[----:B------:R-:W-:Y:S01]  /*13440*/  IMAD.IADD R11, R11, 0x1, R21 ;  /* 0x000000010b0b7824 */ /* 0x000fe200078e0215 */
[----:B------:R-:W-:Y:S02]  /*13450*/  IADD3.X R26, PT, PT, R19, ~UR7, ~R29, P1, P2 ;  /* 0x80000007131a7c10 */ /* 0x000fe40008fe4c1d */
[----:B------:R-:W-:Y:S02]  /*13460*/  LEA R8, P1, R10, R14, 0x1 ;  /* 0x0000000e0a087211 */ /* 0x000fe400078208ff */
[----:B------:R-:W-:Y:S01]  /*13470*/  IADD3.X R21, PT, PT, R9, UR13, RZ, P3, !PT ;  /* 0x0000000d09157c10 */ /* 0x000fe20009ffe4ff */
[----:B------:R-:W-:Y:S01]  /*13480*/  IMAD R26, R26, UR14, RZ ;  /* 0x0000000e1a1a7c24 */ /* 0x000fe2000f8e02ff */
[----:B------:R-:W-:-:S03]  /*13490*/  LEA.HI.X R9, R10, R3, R11, 0x1, P1 ;  /* 0x000000030a097211 */ /* 0x000fc600008f0c0b */
[C---:B------:R-:W-:Y:S02]  /*134a0*/  IMAD R27, R25.reuse, UR15, R26 ;  /* 0x0000000f191b7c24 */ /* 0x040fe4000f8e021a */
[----:B------:R-:W4:Y:S01]  /*134b0*/  LDG.E.U16 R8, desc[UR8][R8.64] ;  /* 0x0000000808087981 */ /* 0x000f22000c1e1500 */
[----:B------:R-:W-:-:S05]  /*134c0*/  IMAD.WIDE.U32 R10, R25, UR14, R20 ;  /* 0x0000000e190a7c25 */ /* 0x000fca000f8e0014 */
[----:B------:R-:W-:Y:S02]  /*134d0*/  IADD3 R11, PT, PT, R11, R27, RZ ;  /* 0x0000001b0b0b7210 */ /* 0x000fe40007ffe0ff */
[----:B0-----:R-:W-:-:S04]  /*134e0*/  LEA R12, P1, R10, R14, 0x1 ;  /* 0x0000000e0a0c7211 */ /* 0x001fc800078208ff */
[----:B------:R-:W-:-:S05]  /*134f0*/  LEA.HI.X R13, R10, R3, R11, 0x1, P1 ;  /* 0x000000030a0d7211 */ /* 0x000fca00008f0c0b */
        /* <DEDUP_REMOVED lines=19> */
.L_x_730:
[----:B------:R-:W-:Y:S05]  /*13630*/  BSYNC.RECONVERGENT B3 ;  /* 0x0000000000037941 */ /* 0x000fea0003800200 */
.L_x_729:
        /* <DEDUP_REMOVED lines=13> */
[----:B------:R-:W3:Y:S03]  /*13710*/  LDCU.64 UR14, c[0x0][0x620] ;  /* 0x0000c400ff0e77ac */ /* 0x000ee60008000a00 */
        /* <DEDUP_REMOVED lines=18> */
[----:B------:R-:W-:-:S02]  /*13840*/  LEA R6, P1, R10, R14, 0x1 ;  /* 0x0000000e0a067211 */ /* 0x000fc400078208ff */
[----:B------:R-:W-:Y:S01]  /*13850*/  IADD3.X R9, PT, PT, R9, UR13, RZ, P2, !PT ;  /* 0x0000000d09097c10 */ /* 0x000fe200097fe4ff */
[----:B------:R-:W-:Y:S01]  /*13860*/  IMAD R12, R7, UR14, RZ ;  /* 0x0000000e070c7c24 */ /* 0x000fe2000f8e02ff */
[----:B------:R-:W-:Y:S01]  /*13870*/  IADD3 R13, PT, PT, R13, R11, RZ ;  /* 0x0000000b0d0d7210 */ /* 0x000fe20007ffe0ff */
[----:B------:R-:W-:-:S03]  /*13880*/  IMAD.WIDE.U32 R8, R17, UR14, R8 ;  /* 0x0000000e11087c25 */ /* 0x000fc6000f8e0008 */
[----:B------:R-:W-:Y:S01]  /*13890*/  LEA.HI.X R7, R10, R3, R13, 0x1, P1 ;  /* 0x000000030a077211 */ /* 0x000fe200008f0c0d */
[----:B------:R-:W-:-:S04]  /*138a0*/  IMAD R17, R17, UR15, R12 ;  /* 0x0000000f11117c24 */ /* 0x000fc8000f8e020c */
[----:B------:R-:W2:Y:S01]  /*138b0*/  LDG.E.U16 R6, desc[UR8][R6.64] ;  /* 0x0000000806067981 */ /* 0x000ea2000c1e1500 */
[----:B------:R-:W-:Y:S01]  /*138c0*/  LEA R10, P1, R8, R14, 0x1 ;  /* 0x0000000e080a7211 */ /* 0x000fe200078208ff */
[----:B------:R-:W-:-:S05]  /*138d0*/  IMAD.IADD R17, R17, 0x1, R9 ;  /* 0x0000000111117824 */ /* 0x000fca00078e0209 */
[----:B------:R-:W-:-:S05]  /*138e0*/  LEA.HI.X R11, R8, R3, R17, 0x1, P1 ;  /* 0x00000003080b7211 */ /* 0x000fca00008f0c11 */
        /* <DEDUP_REMOVED lines=11> */
.L_x_732:
[----:B------:R-:W-:Y:S05]  /*139a0*/  BSYNC.RECONVERGENT B3 ;  /* 0x0000000000037941 */ /* 0x000fea0003800200 */
.L_x_731:
        /* <DEDUP_REMOVED lines=21> */
[----:B-----5:R-:W-:Y:S02]  /*13b00*/  HADD2.F32 R4, -RZ, R4.H0_H0 ;  /* 0x20000004ff047230 */ /* 0x020fe40000004100 */
[----:B--2---:R-:W-:-:S05]  /*13b10*/  HADD2.F32 R3, -RZ, R14.H0_H0 ;  /* 0x2000000eff037230 */ /* 0x004fca0000004100 */
[----:B------:R-:W-:-:S05]  /*13b20*/  FADD.FTZ R3, R4, R3 ;  /* 0x0000000304037221 */ /* 0x000fca0000010000 */
[----:B------:R-:W-:-:S04]  /*13b30*/  F2FP.F16.F32.PACK_AB R3, RZ, R3 ;  /* 0x00000003ff03723e */ /* 0x000fc800000000ff */
[----:B------:R-:W-:-:S07]  /*13b40*/  PRMT R4, R3, 0x7610, R4 ;  /* 0x0000761003047816 */ /* 0x000fce0000000004 */
.L_x_728:
[----:B------:R-:W-:Y:S05]  /*13b50*/  BSYNC.RECONVERGENT B2 ;  /* 0x0000000000027941 */ /* 0x000fea0003800200 */
.L_x_727:
[----:B-----5:R0:W-:Y:S02]  /*13b60*/  STG.E.U16 desc[UR8][R22.64], R4 ;  /* 0x0000000416007986 */ /* 0x0201e4000c101508 */
.L_x_723:
[----:B------:R-:W-:Y:S05]  /*13b70*/  BSYNC.RECONVERGENT B1 ;  /* 0x0000000000017941 */ /* 0x000fea0003800200 */
.L_x_722:
[----:B------:R-:W-:-:S07]  /*13b80*/  VIADD R5, R5, 0x80 ;  /* 0x0000008005057836 */ /* 0x000fce0000000000 */
.L_x_714:
[----:B------:R-:W-:Y:S05]  /*13b90*/  BSYNC.RECONVERGENT B0 ;  /* 0x0000000000007941 */ /* 0x000fea0003800200 */
.L_x_713:
        /* <DEDUP_REMOVED lines=351> */
.L_x_735:
        /* <DEDUP_REMOVED lines=37> */
.L_x_738:
[----:B------:R-:W-:-:S07]  /*153e0*/  MOV R4, 0x15400 ;  /* 0x0001540000047802 */ /* 0x000fce0000000f00 */
[----:B------:R-:W-:Y:S05]  /*153f0*/  CALL.REL.NOINC `($__internal_2_$__cuda_sm20_div_s64) ;  /* 0x0000016c00787944 */ /* 0x000fea0003c00000 */
[----:B------:R-:W-:Y:S02]  /*15400*/  MOV R16, R6 ;  /* 0x0000000600107202 */ /* 0x000fe40000000f00 */
[----:B------:R-:W-:-:S07]  /*15410*/  MOV R17, R7 ;  /* 0x0000000700117202 */ /* 0x000fce0000000f00 */
.L_x_737:
[----:B------:R-:W-:Y:S05]  /*15420*/  BSYNC.RECONVERGENT B1 ;  /* 0x0000000000017941 */ /* 0x000fea0003800200 */
.L_x_736:
        /* <DEDUP_REMOVED lines=40> */
.L_x_740:
[----:B------:R-:W-:Y:S01]  /*156b0*/  IMAD.MOV.U32 R10, RZ, RZ, R18 ;  /* 0x000000ffff0a7224 */ /* 0x000fe200078e0012 */
[----:B------:R-:W-:Y:S02]  /*156c0*/  MOV R3, R19 ;  /* 0x0000001300037202 */ /* 0x000fe40000000f00 */
[----:B------:R-:W-:-:S07]  /*156d0*/  MOV R4, 0x156f0 ;  /* 0x000156f000047802 */ /* 0x000fce0000000f00 */
[----:B------:R-:W-:Y:S05]  /*156e0*/  CALL.REL.NOINC `($__internal_2_$__cuda_sm20_div_s64) ;  /* 0x0000016800bc7944 */ /* 0x000fea0003c00000 */
.L_x_741:
[----:B------:R-:W-:Y:S05]  /*156f0*/  BSYNC.RECONVERGENT B1 ;  /* 0x0000000000017941 */ /* 0x000fea0003800200 */
.L_x_739:
        /* <DEDUP_REMOVED lines=212> */
.L_x_746:
        /* <DEDUP_REMOVED lines=65> */
.L_x_745:
[----:B------:R-:W-:Y:S05]  /*16850*/  BSYNC.RECONVERGENT B2 ;  /* 0x0000000000027941 */ /* 0x000fea0003800200 */
.L_x_744:
        /* <DEDUP_REMOVED lines=90> */
.L_x_750:
[----:B------:R-:W-:Y:S05]  /*16e00*/  BSYNC.RECONVERGENT B3 ;  /* 0x0000000000037941 */ /* 0x000fea0003800200 */
.L_x_749:
        /* <DEDUP_REMOVED lines=54> */
.L_x_752:
[----:B------:R-:W-:Y:S05]  /*17170*/  BSYNC.RECONVERGENT B3 ;  /* 0x0000000000037941 */ /* 0x000fea0003800200 */
.L_x_751:
        /* <DEDUP_REMOVED lines=26> */
.L_x_748:
[----:B------:R-:W-:Y:S05]  /*17320*/  BSYNC.RECONVERGENT B2 ;  /* 0x0000000000027941 */ /* 0x000fea0003800200 */
.L_x_747:
[----:B-----5:R0:W-:Y:S02]  /*17330*/  STG.E.U16 desc[UR8][R22.64], R4 ;  /* 0x0000000416007986 */ /* 0x0201e4000c101508 */
.L_x_743:
[----:B------:R-:W-:Y:S05]  /*17340*/  BSYNC.RECONVERGENT B1 ;  /* 0x0000000000017941 */ /* 0x000fea0003800200 */
.L_x_742:
[----:B------:R-:W-:-:S07]  /*17350*/  VIADD R5, R5, 0x80 ;  /* 0x0000008005057836 */ /* 0x000fce0000000000 */
.L_x_734:
[----:B------:R-:W-:Y:S05]  /*17360*/  BSYNC.RECONVERGENT B0 ;  /* 0x0000000000007941 */ /* 0x000fea0003800200 */
.L_x_733:
        /* <DEDUP_REMOVED lines=351> */
.L_x_755:
        /* <DEDUP_REMOVED lines=37> */
.L_x_758:
[----:B------:R-:W-:-:S07]  /*18bb0*/  MOV R4, 0x18bd0 ;  /* 0x00018bd000047802 */ /* 0x000fce0000000f00 */
[----:B------:R-:W-:Y:S05]  /*18bc0*/  CALL.REL.NOINC `($__internal_2_$__cuda_sm20_div_s64) ;  /* 0x0000013400847944 */ /* 0x000fea0003c00000 */
[----:B------:R-:W-:Y:S02]  /*18bd0*/  MOV R8, R6 ;  /* 0x0000000600087202 */ /* 0x000fe40000000f00 */
[----:B------:R-:W-:-:S07]  /*18be0*/  MOV R9, R7 ;  /* 0x0000000700097202 */ /* 0x000fce0000000f00 */
.L_x_757:
[----:B------:R-:W-:Y:S05]  /*18bf0*/  BSYNC.RECONVERGENT B1 ;  /* 0x0000000000017941 */ /* 0x000fea0003800200 */
.L_x_756:
        /* <DEDUP_REMOVED lines=40> */
.L_x_760:
[----:B------:R-:W-:Y:S01]  /*18e80*/  IMAD.MOV.U32 R10, RZ, RZ, R14 ;  /* 0x000000ffff0a7224 */ /* 0x000fe200078e000e */
[----:B------:R-:W-:Y:S02]  /*18e90*/  MOV R3, R15 ;  /* 0x0000000f00037202 */ /* 0x000fe40000000f00 */
[----:B------:R-:W-:-:S07]  /*18ea0*/  MOV R4, 0x18ec0 ;  /* 0x00018ec000047802 */ /* 0x000fce0000000f00 */
[----:B------:R-:W-:Y:S05]  /*18eb0*/  CALL.REL.NOINC `($__internal_2_$__cuda_sm20_div_s64) ;  /* 0x0000013000c87944 */ /* 0x000fea0003c00000 */
.L_x_761:
[----:B------:R-:W-:Y:S05]  /*18ec0*/  BSYNC.RECONVERGENT B1 ;  /* 0x0000000000017941 */ /* 0x000fea0003800200 */
.L_x_759:
        /* <DEDUP_REMOVED lines=80> */
[----:B------:R-:W-:Y:S01]  /*193d0*/  IMAD R51, R18, UR13, R51 ;  /* 0x0000000d12337c24 */ /* 0x000fe2000f8e0233 */
[----:B------:R-:W-:Y:S01]  /*193e0*/  LEA.HI.X R20, R28, R31, R20, 0x1, P4 ;  /* 0x0000001f1c147211 */ /* 0x000fe200020f0c14 */
[----:B------:R-:W-:Y:S01]  /*193f0*/  IMAD R29, R29, R24, RZ ;  /* 0x000000181d1d7224 */ /* 0x000fe200078e02ff */
[----:B------:R-:W-:Y:S01]  /*19400*/  IADD3 R35, P4, PT, R18, 0x5, RZ ;  /* 0x0000000512237810 */ /* 0x000fe20007f9e0ff */
[----:B------:R-:W-:Y:S01]  /*19410*/  IMAD R34, R34, UR6, RZ ;  /* 0x0000000622227c24 */ /* 0x000fe2000f8e02ff */
[----:B------:R-:W-:Y:S01]  /*19420*/  SHF.L.U32 R36, R26, 0x1, RZ ;  /* 0x000000011a247819 */ /* 0x000fe200000006ff */
[----:B------:R-:W-:Y:S01]  /*19430*/  IMAD.WIDE.U32 R56, R12, UR6, RZ ;  /* 0x000000060c387c25 */ /* 0x000fe2000f8e00ff */
[----:B------:R-:W-:-:S03]  /*19440*/  SHF.L.U64.HI R37, R26, 0x1, R37 ;  /* 0x000000011a257819 */ /* 0x000fc60000010225 */
[----:B------:R-:W-:Y:S02]  /*19450*/  IMAD R26, R27, UR12, RZ ;  /* 0x0000000c1b1a7c24 */ /* 0x000fe4000f8e02ff */
        /* <DEDUP_REMOVED lines=47> */
[----:B------:R-:W-:Y:S01]  /*19750*/  SHF.L.U32 R47, R30, 0x1, RZ ;  /* 0x000000011e2f7819 */ /* 0x000fe200000006ff */
[----:B------:R-:W-:Y:S02]  /*19760*/  IMAD R33, R33, R24, RZ ;  /* 0x0000001821217224 */ /* 0x000fe400078e02ff */
[----:B0-----:R-:W-:Y:S01]  /*19770*/  IMAD.WIDE.U32 R26, R18, UR12, R26 ;  /* 0x0000000c121a7c25 */ /* 0x001fe2000f8e001a */
[----:B------:R-:W-:Y:S01]  /*19780*/  SHF.L.U64.HI R31, R30, 0x1, R31 ;  /* 0x000000011e1f7819 */ /* 0x000fe2000001021f */
[----:B------:R-:W0:Y:S02]  /*19790*/  LDCU.64 UR12, c[0x0][0x5f0] ;  /* 0x0000be00ff0c77ac */ /* 0x000e240008000a00 */
        /* <DEDUP_REMOVED lines=71> */
.L_x_766:
        /* <DEDUP_REMOVED lines=65> */
.L_x_765:
[----:B------:R-:W-:Y:S05]  /*1a020*/  BSYNC.RECONVERGENT B2 ;  /* 0x0000000000027941 */ /* 0x000fea0003800200 */
.L_x_764:
        /* <DEDUP_REMOVED lines=24> */
[C---:B------:R-:W-:Y:S02]  /*1a1b0*/  IMAD R13, R18.reuse, UR13, R13 ;  /* 0x0000000d120d7c24 */ /* 0x040fe4000f8e020d */
        /* <DEDUP_REMOVED lines=65> */
.L_x_770:
[----:B------:R-:W-:Y:S05]  /*1a5d0*/  BSYNC.RECONVERGENT B3 ;  /* 0x0000000000037941 */ /* 0x000fea0003800200 */
.L_x_769:
        /* <DEDUP_REMOVED lines=15> */
[----:B------:R-:W-:Y:S02]  /*1a6d0*/  IMAD R21, R19, UR6, RZ ;  /* 0x0000000613157c24 */ /* 0x000fe4000f8e02ff */
[----:B------:R-:W-:Y:S02]  /*1a6e0*/  IMAD R13, R7, UR7, R6 ;  /* 0x00000007070d7c24 */ /* 0x000fe4000f8e0206 */
        /* <DEDUP_REMOVED lines=37> */
.L_x_772:
[----:B------:R-:W-:Y:S05]  /*1a940*/  BSYNC.RECONVERGENT B3 ;  /* 0x0000000000037941 */ /* 0x000fea0003800200 */
.L_x_771:
        /* <DEDUP_REMOVED lines=26> */
.L_x_768:
[----:B------:R-:W-:Y:S05]  /*1aaf0*/  BSYNC.RECONVERGENT B2 ;  /* 0x0000000000027941 */ /* 0x000fea0003800200 */
.L_x_767:
[----:B-----5:R0:W-:Y:S02]  /*1ab00*/  STG.E.U16 desc[UR8][R22.64], R4 ;  /* 0x0000000416007986 */ /* 0x0201e4000c101508 */
.L_x_763:
[----:B------:R-:W-:Y:S05]  /*1ab10*/  BSYNC.RECONVERGENT B1 ;  /* 0x0000000000017941 */ /* 0x000fea0003800200 */
.L_x_762:
[----:B------:R-:W-:-:S07]  /*1ab20*/  VIADD R5, R5, 0x80 ;  /* 0x0000008005057836 */ /* 0x000fce0000000000 */
.L_x_754:
[----:B------:R-:W-:Y:S05]  /*1ab30*/  BSYNC.RECONVERGENT B0 ;  /* 0x0000000000007941 */ /* 0x000fea0003800200 */
.L_x_753:
        /* <DEDUP_REMOVED lines=351> */
.L_x_775:
        /* <DEDUP_REMOVED lines=37> */
.L_x_778:
[----:B------:R-:W-:-:S07]  /*1c380*/  MOV R4, 0x1c3a0 ;  /* 0x0001c3a000047802 */ /* 0x000fce0000000f00 */
[----:B------:R-:W-:Y:S05]  /*1c390*/  CALL.REL.NOINC `($__internal_2_$__cuda_sm20_div_s64) ;  /* 0x000000fc00907944 */ /* 0x000fea0003c00000 */
[----:B------:R-:W-:Y:S02]  /*1c3a0*/  MOV R8, R6 ;  /* 0x0000000600087202 */ /* 0x000fe40000000f00 */
[----:B------:R-:W-:-:S07]  /*1c3b0*/  MOV R9, R7 ;  /* 0x0000000700097202 */ /* 0x000fce0000000f00 */
.L_x_777:
[----:B------:R-:W-:Y:S05]  /*1c3c0*/  BSYNC.RECONVERGENT B1 ;  /* 0x0000000000017941 */ /* 0x000fea0003800200 */
.L_x_776:
        /* <DEDUP_REMOVED lines=40> */
.L_x_780:
[----:B------:R-:W-:Y:S01]  /*1c650*/  IMAD.MOV.U32 R10, RZ, RZ, R14 ;  /* 0x000000ffff0a7224 */ /* 0x000fe200078e000e */
[----:B------:R-:W-:Y:S02]  /*1c660*/  MOV R3, R15 ;  /* 0x0000000f00037202 */ /* 0x000fe40000000f00 */
[----:B------:R-:W-:-:S07]  /*1c670*/  MOV R4, 0x1c690 ;  /* 0x0001c69000047802 */ /* 0x000fce0000000f00 */
[----:B------:R-:W-:Y:S05]  /*1c680*/  CALL.REL.NOINC `($__internal_2_$__cuda_sm20_div_s64) ;  /* 0x000000f800d47944 */ /* 0x000fea0003c00000 */
.L_x_781:
[----:B------:R-:W-:Y:S05]  /*1c690*/  BSYNC.RECONVERGENT B1 ;  /* 0x0000000000017941 */ /* 0x000fea0003800200 */
.L_x_779:
        /* <DEDUP_REMOVED lines=212> */
.L_x_786:
        /* <DEDUP_REMOVED lines=65> */
.L_x_785:
[----:B------:R-:W-:Y:S05]  /*1d7f0*/  BSYNC.RECONVERGENT B2 ;  /* 0x0000000000027941 */ /* 0x000fea0003800200 */
.L_x_784:
        /* <DEDUP_REMOVED lines=90> */
.L_x_790:
[----:B------:R-:W-:Y:S05]  /*1dda0*/  BSYNC.RECONVERGENT B3 ;  /* 0x0000000000037941 */ /* 0x000fea0003800200 */
.L_x_789:
        /* <DEDUP_REMOVED lines=54> */
.L_x_792:
[----:B------:R-:W-:Y:S05]  /*1e110*/  BSYNC.RECONVERGENT B3 ;  /* 0x0000000000037941 */ /* 0x000fea0003800200 */
.L_x_791:
        /* <DEDUP_REMOVED lines=26> */
.L_x_788:
[----:B------:R-:W-:Y:S05]  /*1e2c0*/  BSYNC.RECONVERGENT B2 ;  /* 0x0000000000027941 */ /* 0x000fea0003800200 */
.L_x_787:
[----:B-----5:R0:W-:Y:S02]  /*1e2d0*/  STG.E.U16 desc[UR8][R22.64], R4 ;  /* 0x0000000416007986 */ /* 0x0201e4000c101508 */
.L_x_783:
[----:B------:R-:W-:Y:S05]  /*1e2e0*/  BSYNC.RECONVERGENT B1 ;  /* 0x0000000000017941 */ /* 0x000fea0003800200 */
.L_x_782:
[----:B------:R-:W-:-:S07]  /*1e2f0*/  VIADD R5, R5, 0x80 ;  /* 0x0000008005057836 */ /* 0x000fce0000000000 */
.L_x_774:
[----:B------:R-:W-:Y:S05]  /*1e300*/  BSYNC.RECONVERGENT B0 ;  /* 0x0000000000007941 */ /* 0x000fea0003800200 */
.L_x_773:
        /* <DEDUP_REMOVED lines=351> */
.L_x_795:
        /* <DEDUP_REMOVED lines=37> */
.L_x_798:
[----:B------:R-:W-:-:S07]  /*1fb50*/  MOV R4, 0x1fb70 ;  /* 0x0001fb7000047802 */ /* 0x000fce0000000f00 */
[----:B------:R-:W-:Y:S05]  /*1fb60*/  CALL.REL.NOINC `($__internal_2_$__cuda_sm20_div_s64) ;  /* 0x000000c4009c7944 */ /* 0x000fea0003c00000 */
[----:B------:R-:W-:Y:S02]  /*1fb70*/  MOV R8, R6 ;  /* 0x0000000600087202 */ /* 0x000fe40000000f00 */
[----:B------:R-:W-:-:S07]  /*1fb80*/  MOV R9, R7 ;  /* 0x0000000700097202 */ /* 0x000fce0000000f00 */
.L_x_797:
[----:B------:R-:W-:Y:S05]  /*1fb90*/  BSYNC.RECONVERGENT B1 ;  /* 0x0000000000017941 */ /* 0x000fea0003800200 */
.L_x_796:
        /* <DEDUP_REMOVED lines=40> */
.L_x_800:
[----:B------:R-:W-:Y:S01]  /*1fe20*/  IMAD.MOV.U32 R10, RZ, RZ, R14 ;  /* 0x000000ffff0a7224 */ /* 0x000fe200078e000e */
[----:B------:R-:W-:Y:S02]  /*1fe30*/  MOV R3, R15 ;  /* 0x0000000f00037202 */ /* 0x000fe40000000f00 */
[----:B------:R-:W-:-:S07]  /*1fe40*/  MOV R4, 0x1fe60 ;  /* 0x0001fe6000047802 */ /* 0x000fce0000000f00 */
[----:B------:R-:W-:Y:S05]  /*1fe50*/  CALL.REL.NOINC `($__internal_2_$__cuda_sm20_div_s64) ;  /* 0x000000c000e07944 */ /* 0x000fea0003c00000 */
.L_x_801:
[----:B------:R-:W-:Y:S05]  /*1fe60*/  BSYNC.RECONVERGENT B1 ;  /* 0x0000000000017941 */ /* 0x000fea0003800200 */
.L_x_799:
        /* <DEDUP_REMOVED lines=212> */
.L_x_806:
        /* <DEDUP_REMOVED lines=65> */
.L_x_805:
[----:B------:R-:W-:Y:S05]  /*20fc0*/  BSYNC.RECONVERGENT B2 ;  /* 0x0000000000027941 */ /* 0x000fea0003800200 */
.L_x_804:
        /* <DEDUP_REMOVED lines=90> */
.L_x_810:
[----:B------:R-:W-:Y:S05]  /*21570*/  BSYNC.RECONVERGENT B3 ;  /* 0x0000000000037941 */ /* 0x000fea0003800200 */
.L_x_809:
        /* <DEDUP_REMOVED lines=54> */
.L_x_812:
[----:B------:R-:W-:Y:S05]  /*218e0*/  BSYNC.RECONVERGENT B3 ;  /* 0x0000000000037941 */ /* 0x000fea0003800200 */
.L_x_811:
        /* <DEDUP_REMOVED lines=26> */
.L_x_808:
[----:B------:R-:W-:Y:S05]  /*21a90*/  BSYNC.RECONVERGENT B2 ;  /* 0x0000000000027941 */ /* 0x000fea0003800200 */
.L_x_807:
[----:B-----5:R0:W-:Y:S02]  /*21aa0*/  STG.E.U16 desc[UR8][R22.64], R4 ;  /* 0x0000000416007986 */ /* 0x0201e4000c101508 */
.L_x_803:
[----:B------:R-:W-:Y:S05]  /*21ab0*/  BSYNC.RECONVERGENT B1 ;  /* 0x0000000000017941 */ /* 0x000fea0003800200 */
.L_x_802:
[----:B------:R-:W-:-:S07]  /*21ac0*/  VIADD R5, R5, 0x80 ;  /* 0x0000008005057836 */ /* 0x000fce0000000000 */
.L_x_794:
[----:B------:R-:W-:Y:S05]  /*21ad0*/  BSYNC.RECONVERGENT B0 ;  /* 0x0000000000007941 */ /* 0x000fea0003800200 */
.L_x_793:
        /* <DEDUP_REMOVED lines=351> */
.L_x_815:
        /* <DEDUP_REMOVED lines=37> */
.L_x_818:
[----:B------:R-:W-:-:S07]  /*23320*/  MOV R4, 0x23340 ;  /* 0x0002334000047802 */ /* 0x000fce0000000f00 */
[----:B------:R-:W-:Y:S05]  /*23330*/  CALL.REL.NOINC `($__internal_2_$__cuda_sm20_div_s64) ;  /* 0x0000008c00a87944 */ /* 0x000fea0003c00000 */
[----:B------:R-:W-:Y:S02]  /*23340*/  MOV R8, R6 ;  /* 0x0000000600087202 */ /* 0x000fe40000000f00 */
[----:B------:R-:W-:-:S07]  /*23350*/  MOV R9, R7 ;  /* 0x0000000700097202 */ /* 0x000fce0000000f00 */
.L_x_817:
[----:B------:R-:W-:Y:S05]  /*23360*/  BSYNC.RECONVERGENT B1 ;  /* 0x0000000000017941 */ /* 0x000fea0003800200 */
.L_x_816:
        /* <DEDUP_REMOVED lines=40> */
.L_x_820:
[----:B------:R-:W-:Y:S01]  /*235f0*/  IMAD.MOV.U32 R10, RZ, RZ, R14 ;  /* 0x000000ffff0a7224 */ /* 0x000fe200078e000e */
[----:B------:R-:W-:Y:S02]  /*23600*/  MOV R3, R15 ;  /* 0x0000000f00037202 */ /* 0x000fe40000000f00 */
[----:B------:R-:W-:-:S07]  /*23610*/  MOV R4, 0x23630 ;  /* 0x0002363000047802 */ /* 0x000fce0000000f00 */
[----:B------:R-:W-:Y:S05]  /*23620*/  CALL.REL.NOINC `($__internal_2_$__cuda_sm20_div_s64) ;  /* 0x0000008800ec7944 */ /* 0x000fea0003c00000 */
.L_x_821:
[----:B------:R-:W-:Y:S05]  /*23630*/  BSYNC.RECONVERGENT B1 ;  /* 0x0000000000017941 */ /* 0x000fea0003800200 */
.L_x_819:
        /* <DEDUP_REMOVED lines=212> */
.L_x_826:
        /* <DEDUP_REMOVED lines=65> */
.L_x_825:
[----:B------:R-:W-:Y:S05]  /*24790*/  BSYNC.RECONVERGENT B2 ;  /* 0x0000000000027941 */ /* 0x000fea0003800200 */
.L_x_824:
        /* <DEDUP_REMOVED lines=90> */
.L_x_830:
[----:B------:R-:W-:Y:S05]  /*24d40*/  BSYNC.RECONVERGENT B3 ;  /* 0x0000000000037941 */ /* 0x000fea0003800200 */
.L_x_829:
        /* <DEDUP_REMOVED lines=54> */
.L_x_832:
[----:B------:R-:W-:Y:S05]  /*250b0*/  BSYNC.RECONVERGENT B3 ;  /* 0x0000000000037941 */ /* 0x000fea0003800200 */
.L_x_831:
        /* <DEDUP_REMOVED lines=26> */
.L_x_828:
[----:B------:R-:W-:Y:S05]  /*25260*/  BSYNC.RECONVERGENT B2 ;  /* 0x0000000000027941 */ /* 0x000fea0003800200 */
.L_x_827:
[----:B-----5:R0:W-:Y:S02]  /*25270*/  STG.E.U16 desc[UR8][R22.64], R4 ;  /* 0x0000000416007986 */ /* 0x0201e4000c101508 */
.L_x_823:
[----:B------:R-:W-:Y:S05]  /*25280*/  BSYNC.RECONVERGENT B1 ;  /* 0x0000000000017941 */ /* 0x000fea0003800200 */
.L_x_822:
[----:B------:R-:W-:-:S07]  /*25290*/  VIADD R5, R5, 0x80 ;  /* 0x0000008005057836 */ /* 0x000fce0000000000 */
.L_x_814:
[----:B------:R-:W-:Y:S05]  /*252a0*/  BSYNC.RECONVERGENT B0 ;  /* 0x0000000000007941 */ /* 0x000fea0003800200 */
.L_x_813:
        /* <DEDUP_REMOVED lines=351> */
.L_x_835:
        /* <DEDUP_REMOVED lines=37> */
.L_x_838:
[----:B------:R-:W-:-:S07]  /*26af0*/  MOV R4, 0x26b10 ;  /* 0x00026b1000047802 */ /* 0x000fce0000000f00 */
[----:B------:R-:W-:Y:S05]  /*26b00*/  CALL.REL.NOINC `($__internal_2_$__cuda_sm20_div_s64) ;  /* 0x0000005400b47944 */ /* 0x000fea0003c00000 */
[----:B------:R-:W-:Y:S02]  /*26b10*/  MOV R8, R6 ;  /* 0x0000000600087202 */ /* 0x000fe40000000f00 */
[----:B------:R-:W-:-:S07]  /*26b20*/  MOV R9, R7 ;  /* 0x0000000700097202 */ /* 0x000fce0000000f00 */
.L_x_837:
[----:B------:R-:W-:Y:S05]  /*26b30*/  BSYNC.RECONVERGENT B1 ;  /* 0x0000000000017941 */ /* 0x000fea0003800200 */
.L_x_836:
        /* <DEDUP_REMOVED lines=40> */
.L_x_840:
[----:B------:R-:W-:Y:S01]  /*26dc0*/  IMAD.MOV.U32 R10, RZ, RZ, R14 ;  /* 0x000000ffff0a7224 */ /* 0x000fe200078e000e */
[----:B------:R-:W-:Y:S02]  /*26dd0*/  MOV R3, R15 ;  /* 0x0000000f00037202 */ /* 0x000fe40000000f00 */
[----:B------:R-:W-:-:S07]  /*26de0*/  MOV R4, 0x26e00 ;  /* 0x00026e0000047802 */ /* 0x000fce0000000f00 */
[----:B------:R-:W-:Y:S05]  /*26df0*/  CALL.REL.NOINC `($__internal_2_$__cuda_sm20_div_s64) ;  /* 0x0000005000f87944 */ /* 0x000fea0003c00000 */
.L_x_841:
[----:B------:R-:W-:Y:S05]  /*26e00*/  BSYNC.RECONVERGENT B1 ;  /* 0x0000000000017941 */ /* 0x000fea0003800200 */
.L_x_839:
        /* <DEDUP_REMOVED lines=85> */
[C---:B------:R-:W-:Y:S01]  /*27360*/  SHF.L.U32 R36, R26.reuse, 0x1, RZ ;  /* 0x000000011a247819 */ /* 0x040fe200000006ff */
        /* <DEDUP_REMOVED lines=12> */
[----:B------:R-:W-:Y:S01]  /*27430*/  IMAD.X R30, RZ, RZ, ~R40, P4 ;  /* 0x000000ffff1e7224 */ /* 0x000fe200020e0e28 */
[----:B------:R-:W-:Y:S01]  /*27440*/  IADD3 R27, PT, PT, R43, R27, RZ ;  /* 0x0000001b2b1b7210 */ /* 0x000fe20007ffe0ff */
[----:B------:R-:W-:Y:S01]  /*27450*/  IMAD R28, R28, UR12, RZ ;  /* 0x0000000c1c1c7c24 */ /* 0x000fe2000f8e02ff */
[----:B------:R-:W-:Y:S01]  /*27460*/  IADD3 R43, P3, PT, R18, 0x7, RZ ;  /* 0x00000007122b7810 */ /* 0x000fe20007f7e0ff */
[----:B------:R-:W-:Y:S01]  /*27470*/  IMAD R45, R33, R24, RZ ;  /* 0x00000018212d7224 */ /* 0x000fe200078e02ff */
[----:B------:R-:W-:Y:S01]  /*27480*/  SHF.L.U32 R41, R42, 0x1, RZ ;  /* 0x000000012a297819 */ /* 0x000fe200000006ff */
[----:B------:R-:W-:Y:S01]  /*27490*/  IMAD R30, R30, UR12, RZ ;  /* 0x0000000c1e1e7c24 */ /* 0x000fe2000f8e02ff */
[----:B------:R-:W-:Y:S01]  /*274a0*/  IADD3.X R44, PT, PT, RZ, R19, RZ, P3, !PT ;  /* 0x00000013ff2c7210 */ /* 0x000fe20001ffe4ff */
[C---:B------:R-:W-:Y:S01]  /*274b0*/  IMAD R33, R29.reuse, UR13, R28 ;  /* 0x0000000d1d217c24 */ /* 0x040fe2000f8e021c */
[----:B------:R-:W-:Y:S01]  /*274c0*/  SHF.L.U64.HI R42, R42, 0x1, R27 ;  /* 0x000000012a2a7819 */ /* 0x000fe2000001021b */
[----:B------:R-:W-:Y:S01]  /*274d0*/  IMAD.WIDE.U32 R28, R29, UR12, R14 ;  /* 0x0000000c1d1c7c25 */ /* 0x000fe2000f8e000e */
[----:B------:R-:W0:Y:S03]  /*274e0*/  LDC.64 R26, c[0x0][0x608] ;  /* 0x00018200ff1a7b82 */ /* 0x000e260000000a00 */
[----:B------:R-:W-:Y:S01]  /*274f0*/  IMAD R53, R31, UR13, R30 ;  /* 0x0000000d1f357c24 */ /* 0x000fe2000f8e021e */
[----:B------:R-:W-:Y:S01]  /*27500*/  IADD3 R55, PT, PT, R29, R33, RZ ;  /* 0x000000211d377210 */ /* 0x000fe20007ffe0ff */
[----:B------:R-:W-:Y:S01]  /*27510*/  IMAD.WIDE.U32 R30, R31, UR12, R14 ;  /* 0x0000000c1f1e7c25 */ /* 0x000fe2000f8e000e */
[----:B------:R-:W-:-:S03]  /*27520*/  IADD3 R33, P3, PT, RZ, -R43, RZ ;  /* 0x8000002bff217210 */ /* 0x000fc60007f7e0ff */
[C---:B------:R-:W-:Y:S01]  /*27530*/  IMAD R45, R46.reuse, R25, R45 ;  /* 0x000000192e2d7224 */ /* 0x040fe200078e022d */
[----:B------:R-:W-:Y:S01]  /*27540*/  IADD3 R53, PT, PT, R31, R53, RZ ;  /* 0x000000351f357210 */ /* 0x000fe20007ffe0ff */
[----:B------:R-:W-:Y:S02]  /*27550*/  IMAD.X R32, RZ, RZ, ~R44, P3 ;  /* 0x000000ffff207224 */ /* 0x000fe400018e0e2c */
[----:B------:R-:W-:-:S04]  /*27560*/  IMAD.WIDE.U32 R46, R46, R24, RZ ;  /* 0x000000182e2e7225 */ /* 0x000fc800078e00ff */
[-C--:B------:R-:W-:Y:S02]  /*27570*/  IMAD R53, R53, R24.reuse, RZ ;  /* 0x0000001835357224 */ /* 0x080fe400078e02ff */
[----:B------:R-:W-:Y:S02]  /*27580*/  IMAD R32, R32, UR12, RZ ;  /* 0x0000000c20207c24 */ /* 0x000fe4000f8e02ff */
[----:B------:R-:W-:Y:S01]  /*27590*/  IMAD.IADD R29, R47, 0x1, R45 ;  /* 0x000000012f1d7824 */ /* 0x000fe200078e022d */
[----:B------:R-:W-:Y:S01]  /*275a0*/  SHF.L.U32 R45, R46, 0x1, RZ ;  /* 0x000000012e2d7819 */ /* 0x000fe200000006ff */
[C---:B------:R-:W-:Y:S02]  /*275b0*/  IMAD R53, R30.reuse, R25, R53 ;  /* 0x000000191e357224 */ /* 0x040fe400078e0235 */
[----:B------:R-:W-:Y:S01]  /*275c0*/  IMAD.WIDE.U32 R30, R30, R24, RZ ;  /* 0x000000181e1e7225 */ /* 0x000fe200078e00ff */
[----:B------:R-:W-:Y:S02]  /*275d0*/  SHF.L.U64.HI R46, R46, 0x1, R29 ;  /* 0x000000012e2e7819 */ /* 0x000fe4000001021d */
[----:B------:R-:W-:Y:S01]  /*275e0*/  LEA R45, P5, R56, R45, 0x1 ;  /* 0x0000002d382d7211 */ /* 0x000fe200078a08ff */
[----:B------:R-:W-:-:S02]  /*275f0*/  IMAD R47, R33, UR13, R32 ;  /* 0x0000000d212f7c24 */ /* 0x000fc4000f8e0220 */
[----:B------:R-:W-:-:S04]  /*27600*/  IMAD.WIDE.U32 R32, R33, UR12, R14 ;  /* 0x0000000c21207c25 */ /* 0x000fc8000f8e000e */
[----:B------:R-:W-:Y:S01]  /*27610*/  IMAD.IADD R31, R31, 0x1, R53 ;  /* 0x000000011f1f7824 */ /* 0x000fe200078e0235 */
[----:B------:R-:W-:Y:S01]  /*27620*/  IADD3 R33, PT, PT, R33, R47, RZ ;  /* 0x0000002f21217210 */ /* 0x000fe20007ffe0ff */
[----:B------:R-:W-:Y:S01]  /*27630*/  IMAD R55, R55, R24, RZ ;  /* 0x0000001837377224 */ /* 0x000fe200078e02ff */
[----:B------:R-:W-:Y:S01]  /*27640*/  SHF.L.U32 R47, R30, 0x1, RZ ;  /* 0x000000011e2f7819 */ /* 0x000fe200000006ff */
[----:B0-----:R-:W-:Y:S01]  /*27650*/  IMAD.WIDE.U32 R26, R18, UR12, R26 ;  /* 0x0000000c121a7c25 */ /* 0x001fe2000f8e001a */
[----:B------:R-:W-:Y:S01]  /*27660*/  SHF.L.U64.HI R31, R30, 0x1, R31 ;  /* 0x000000011e1f7819 */ /* 0x000fe2000001021f */
[----:B------:R-:W0:Y:S02]  /*27670*/  LDCU.64 UR12, c[0x0][0x5f0] ;  /* 0x0000be00ff0c77ac */ /* 0x000e240008000a00 */
[----:B------:R-:W-:Y:S01]  /*27680*/  IMAD R30, R49, UR6, RZ ;  /* 0x00000006311e7c24 */ /* 0x000fe2000f8e02ff */
[----:B------:R-:W-:Y:S01]  /*27690*/  IADD3 R26, P3, PT, R14, -R26, RZ ;  /* 0x8000001a0e1a7210 */ /* 0x000fe20007f7e0ff */
[----:B------:R-:W-:-:S02]  /*276a0*/  IMAD R33, R33, R24, RZ ;  /* 0x0000001821217224 */ /* 0x000fc400078e02ff */
[----:B------:R-:W-:Y:S02]  /*276b0*/  IMAD R53, R9, UR7, R30 ;  /* 0x0000000709357c24 */ /* 0x000fe4000f8e021e */
[-C--:B------:R-:W-:Y:S02]  /*276c0*/  IMAD R30, R32, R25.reuse, R33 ;  /* 0x00000019201e7224 */ /* 0x080fe400078e0221 */
[----:B------:R-:W-:Y:S02]  /*276d0*/  IMAD R55, R28, R25, R55 ;  /* 0x000000191c377224 */ /* 0x000fe400078e0237 */
[----:B------:R-:W-:-:S04]  /*276e0*/  IMAD.WIDE.U32 R32, R32, R24, RZ ;  /* 0x0000001820207225 */ /* 0x000fc800078e00ff */
[----:B------:R-:W-:-:S04]  /*276f0*/  IMAD.WIDE.U32 R28, R28, R24, RZ ;  /* 0x000000181c1c7225 */ /* 0x000fc800078e00ff */
[----:B------:R-:W-:Y:S01]  /*27700*/  IMAD.IADD R51, R27, 0x1, R51 ;  /* 0x000000011b337824 */ /* 0x000fe200078e0233 */
[----:B------:R-:W-:Y:S01]  /*27710*/  IADD3 R55, PT, PT, R29, R55, RZ ;  /* 0x000000371d377210 */ /* 0x000fe20007ffe0ff */
[----:B------:R-:W-:Y:S01]  /*27720*/  IMAD R27, R48, UR6, RZ ;  /* 0x00000006301b7c24 */ /* 0x000fe2000f8e02ff */
[C---:B------:R-:W-:Y:S01]  /*27730*/  SHF.L.U32 R29, R28.reuse, 0x1, RZ ;  /* 0x000000011c1d7819 */ /* 0x040fe200000006ff */
[----:B------:R-:W-:Y:S01]  /*27740*/  IMAD.WIDE.U32 R48, R9, UR6, RZ ;  /* 0x0000000609307c25 */ /* 0x000fe2000f8e00ff */
[----:B------:R-:W-:Y:S02]  /*27750*/  IADD3 R9, PT, PT, R33, R30, RZ ;  /* 0x0000001e21097210 */ /* 0x000fe40007ffe0ff */
[----:B------:R-:W-:Y:S01]  /*27760*/  IADD3.X R51, PT, PT, R15, ~R51, RZ, P3, !PT ;  /* 0x800000330f337210 */ /* 0x000fe20001ffe4ff */
[----:B------:R-:W-:Y:S01]  /*27770*/  IMAD R33, R17, UR7, R34 ;  /* 0x0000000711217c24 */ /* 0x000fe2000f8e0222 */
[----:B------:R-:W-:Y:S01]  /*27780*/  SHF.L.U64.HI R28, R28, 0x1, R55 ;  /* 0x000000011c1c7819 */ /* 0x000fe20000010237 */
[----:B------:R-:W-:Y:S01]  /*27790*/  IMAD R27, R12, UR7, R27 ;  /* 0x000000070c1b7c24 */ /* 0x000fe2000f8e021b */
[----:B------:R-:W-:Y:S01]  /*277a0*/  SHF.L.U64.HI R9, R32, 0x1, R9 ;  /* 0x0000000120097819 */ /* 0x000fe20000010209 */
[----:B------:R-:W-:Y:S01]  /*277b0*/  IMAD.IADD R33, R57, 0x1, R33 ;  /* 0x0000000139217824 */ /* 0x000fe200078e0221 */
[----:B------:R-:W-:Y:S01]  /*277c0*/  LEA R17, P3, R48, R36, 0x1 ;  /* 0x0000002430117211 */ /* 0x000fe200078608ff */
[----:B------:R-:W-:Y:S01]  /*277d0*/  IMAD.WIDE.U32 R54, R12, UR6, RZ ;  /* 0x000000060c367c25 */ /* 0x000fe2000f8e00ff */
[----:B------:R-:W-:-:S02]  /*277e0*/  SHF.L.U32 R12, R32, 0x1, RZ ;  /* 0x00000001200c7819 */ /* 0x000fc400000006ff */
[----:B------:R-:W-:Y:S01]  /*277f0*/  LEA.HI.X R46, R56, R46, R33, 0x1, P5 ;  /* 0x0000002e382e7211 */ /* 0x000fe200028f0c21 */
[----:B------:R-:W-:Y:S01]  /*27800*/  IMAD R51, R51, R24, RZ ;  /* 0x0000001833337224 */ /* 0x000fe200078e02ff */
[----:B------:R-:W-:Y:S01]  /*27810*/  IADD3 R27, PT, PT, R55, R27, RZ ;  /* 0x0000001b371b7210 */ /* 0x000fe20007ffe0ff */
[----:B------:R-:W-:Y:S01]  /*27820*/  IMAD R33, R40, UR6, RZ ;  /* 0x0000000628217c24 */ /* 0x000fe2000f8e02ff */
[----:B------:R-:W-:Y:S01]  /*27830*/  LEA R41, P4, R54, R41, 0x1 ;  /* 0x0000002936297211 */ /* 0x000fe200078808ff */
        /* <DEDUP_REMOVED lines=49> */
.L_x_846:
        /* <DEDUP_REMOVED lines=65> */
.L_x_845:
[----:B------:R-:W-:Y:S05]  /*27f60*/  BSYNC.RECONVERGENT B2 ;  /* 0x0000000000027941 */ /* 0x000fea0003800200 */
.L_x_844:
        /* <DEDUP_REMOVED lines=90> */
.L_x_850:
[----:B------:R-:W-:Y:S05]  /*28510*/  BSYNC.RECONVERGENT B3 ;  /* 0x0000000000037941 */ /* 0x000fea0003800200 */
.L_x_849:
        /* <DEDUP_REMOVED lines=54> */
.L_x_852:
[----:B------:R-:W-:Y:S05]  /*28880*/  BSYNC.RECONVERGENT B3 ;  /* 0x0000000000037941 */ /* 0x000fea0003800200 */
.L_x_851:
        /* <DEDUP_REMOVED lines=26> */
.L_x_848:
[----:B------:R-:W-:Y:S05]  /*28a30*/  BSYNC.RECONVERGENT B2 ;  /* 0x0000000000027941 */ /* 0x000fea0003800200 */
.L_x_847:
[----:B-----5:R0:W-:Y:S02]  /*28a40*/  STG.E.U16 desc[UR8][R22.64], R4 ;  /* 0x0000000416007986 */ /* 0x0201e4000c101508 */
.L_x_843:
[----:B------:R-:W-:Y:S05]  /*28a50*/  BSYNC.RECONVERGENT B1 ;  /* 0x0000000000017941 */ /* 0x000fea0003800200 */
.L_x_842:
[----:B------:R-:W-:-:S07]  /*28a60*/  VIADD R5, R5, 0x80 ;  /* 0x0000008005057836 */ /* 0x000fce0000000000 */
.L_x_834:
[----:B------:R-:W-:Y:S05]  /*28a70*/  BSYNC.RECONVERGENT B0 ;  /* 0x0000000000007941 */ /* 0x000fea0003800200 */
.L_x_833:
        /* <DEDUP_REMOVED lines=350> */
.L_x_853:
[----:B------:R-:W0:Y:S01]  /*2a060*/  LDCU.64 UR6, c[0x0][0x5f8] ;  /* 0x0000bf00ff0677ac */ /* 0x000e220008000a00 */
[----:B------:R-:W1:Y:S01]  /*2a070*/  LDCU.64 UR12, c[0x0][0x600] ;  /* 0x0000c000ff0c77ac */ /* 0x000e620008000a00 */
[----:B0-----:R-:W-:-:S05]  /*2a080*/  IADD3 R14, P0, PT, R3, UR6, RZ ;  /* 0x00000006030e7c10 */ /* 0x001fca000ff1e0ff */
[----:B------:R-:W-:Y:S01]  /*2a090*/  IMAD.X R15, RZ, RZ, UR7, P0 ;  /* 0x00000007ff0f7e24 */ /* 0x000fe200080e06ff */
        /* <DEDUP_REMOVED lines=26> */
[----:B------:R-:W-:Y:S01]  /*2a240*/  IMAD.MOV.U32 R7, RZ, RZ, RZ ;  /* 0x000000ffff077224 */ /* 0x000fe200078e00ff */
        /* <DEDUP_REMOVED lines=9> */
.L_x_856:
[----:B------:R-:W-:-:S07]  /*2a2e0*/  MOV R4, 0x2a300 ;  /* 0x0002a30000047802 */ /* 0x000fce0000000f00 */
[----:B------:R-:W-:Y:S05]  /*2a2f0*/  CALL.REL.NOINC `($__internal_2_$__cuda_sm20_div_s64) ;  /* 0x0000001c00b87944 */ /* 0x000fea0003c00000 */
.L_x_855:
[----:B------:R-:W-:Y:S05]  /*2a300*/  BSYNC.RECONVERGENT B0 ;  /* 0x0000000000007941 */ /* 0x000fea0003800200 */
.L_x_854:
        /* <DEDUP_REMOVED lines=22> */
[----:B0-----:R-:W-:-:S06]  /*2a470*/  VIADD R7, R4, 0xffffffe ;  /* 0x0ffffffe04077836 */ /* 0x001fcc0000000000 */
[----:B------:R-:W0:Y:S02]  /*2a480*/  F2I.FTZ.U32.TRUNC.NTZ R7, R7 ;  /* 0x0000000700077305 */ /* 0x000e24000021f000 */
[----:B0-----:R-:W-:-:S05]  /*2a490*/  IADD3 R3, PT, PT, RZ, -R7, RZ ;  /* 0x80000007ff037210 */ /* 0x001fca0007ffe0ff */
[----:B------:R-:W-:-:S04]  /*2a4a0*/  IMAD R3, R3, UR14, RZ ;  /* 0x0000000e03037c24 */ /* 0x000fc8000f8e02ff */
[----:B------:R-:W-:-:S04]  /*2a4b0*/  IMAD.HI.U32 R3, R7, R3, R6 ;  /* 0x0000000307037227 */ /* 0x000fc800078e0006 */
[----:B------:R-:W-:Y:S02]  /*2a4c0*/  HFMA2 R7, -RZ, RZ, 0, 0 ;  /* 0x00000000ff077431 */ /* 0x000fe400000001ff */
        /* <DEDUP_REMOVED lines=10> */
.L_x_858:
[----:B------:R-:W-:Y:S01]  /*2a570*/  MOV R10, R14 ;  /* 0x0000000e000a7202 */ /* 0x000fe20000000f00 */
[----:B------:R-:W-:Y:S01]  /*2a580*/  IMAD.MOV.U32 R3, RZ, RZ, R15 ;  /* 0x000000ffff037224 */ /* 0x000fe200078e000f */
[----:B------:R-:W-:-:S07]  /*2a590*/  MOV R4, 0x2a5b0 ;  /* 0x0002a5b000047802 */ /* 0x000fce0000000f00 */
[----:B------:R-:W-:Y:S05]  /*2a5a0*/  CALL.REL.NOINC `($__internal_2_$__cuda_sm20_div_s64) ;  /* 0x0000001c000c7944 */ /* 0x000fea0003c00000 */
.L_x_859:
[----:B------:R-:W-:Y:S05]  /*2a5b0*/  BSYNC.RECONVERGENT B0 ;  /* 0x0000000000007941 */ /* 0x000fea0003800200 */
.L_x_857:
        /* <DEDUP_REMOVED lines=26> */
[----:B------:R-:W-:Y:S01]  /*2a760*/  IMAD.X R45, RZ, RZ, R0, P2 ;  /* 0x000000ffff2d7224 */ /* 0x000fe200010e0600 */
[----:B------:R-:W-:Y:S02]  /*2a770*/  IADD3 R24, P2, PT, RZ, -R42, RZ ;  /* 0x8000002aff187210 */ /* 0x000fe40007f5e0ff */
[----:B------:R-:W-:Y:S02]  /*2a780*/  IADD3.X R36, PT, PT, RZ, R0, RZ, P5, !PT ;  /* 0x00000000ff247210 */ /* 0x000fe40002ffe4ff */
[----:B------:R-:W-:Y:S01]  /*2a790*/  IADD3.X R3, PT, PT, RZ, ~R45, RZ, P2, !PT ;  /* 0x8000002dff037210 */ /* 0x000fe200017fe4ff */
        /* <DEDUP_REMOVED lines=8> */
[----:B------:R-:W-:Y:S02]  /*2a820*/  IMAD R3, R3, UR6, RZ ;  /* 0x0000000603037c24 */ /* 0x000fe4000f8e02ff */
[----:B------:R-:W-:Y:S01]  /*2a830*/  IMAD R33, R29, UR6, R20 ;  /* 0x000000061d217c24 */ /* 0x000fe2000f8e0214 */
[----:B------:R-:W-:Y:S01]  /*2a840*/  SHF.L.U64.HI R23, R12, 0x1, R9 ;  /* 0x000000010c177819 */ /* 0x000fe20000010209 */
[C---:B------:R-:W-:Y:S01]  /*2a850*/  IMAD R31, R24.reuse, UR7, R3 ;  /* 0x00000007181f7c24 */ /* 0x040fe2000f8e0203 */
[----:B------:R-:W-:Y:S01]  /*2a860*/  IADD3.X R12, PT, PT, RZ, ~R0, RZ, P3, !PT ;  /* 0x80000000ff0c7210 */ /* 0x000fe20001ffe4ff */
[----:B------:R-:W-:Y:S01]  /*2a870*/  IMAD.WIDE.U32 R24, R24, UR6, R14 ;  /* 0x0000000618187c25 */ /* 0x000fe2000f8e000e */
[----:B------:R-:W-:-:S03]  /*2a880*/  IADD3 R11, P3, PT, R5, 0x3, RZ ;  /* 0x00000003050b7810 */ /* 0x000fc60007f7e0ff */
[----:B------:R-:W-:Y:S01]  /*2a890*/  IMAD R12, R12, UR6, RZ ;  /* 0x000000060c0c7c24 */ /* 0x000fe2000f8e02ff */
[----:B------:R-:W-:Y:S01]  /*2a8a0*/  IADD3.X R44, PT, PT, RZ, R0, RZ, P3, !PT ;  /* 0x00000000ff2c7210 */ /* 0x000fe20001ffe4ff */
[----:B------:R-:W-:Y:S01]  /*2a8b0*/  IMAD.IADD R25, R25, 0x1, R31 ;  /* 0x0000000119197824 */ /* 0x000fe200078e021f */
[----:B------:R-:W-:Y:S01]  /*2a8c0*/  IADD3 R39, P2, PT, RZ, -R11, RZ ;  /* 0x8000000bff277210 */ /* 0x000fe20007f5e0ff */
[C---:B------:R-:W-:Y:S02]  /*2a8d0*/  IMAD R21, R17.reuse, UR7, R12 ;  /* 0x0000000711157c24 */ /* 0x040fe4000f8e020c */
[----:B------:R-:W-:-:S04]  /*2a8e0*/  IMAD.WIDE.U32 R16, R17, UR6, R14 ;  /* 0x0000000611107c25 */ /* 0x000fc8000f8e000e */
[----:B------:R-:W-:-:S04]  /*2a8f0*/  IMAD.WIDE.U32 R12, R28, UR6, RZ ;  /* 0x000000061c0c7c25 */ /* 0x000fc8000f8e00ff */
[----:B------:R-:W-:Y:S01]  /*2a900*/  IMAD.IADD R17, R17, 0x1, R21 ;  /* 0x0000000111117824 */ /* 0x000fe200078e0215 */
[----:B------:R-:W-:Y:S01]  /*2a910*/  IADD3 R33, PT, PT, R13, R33, RZ ;  /* 0x000000210d217210 */ /* 0x000fe20007ffe0ff */
[----:B------:R-:W-:Y:S01]  /*2a920*/  IMAD.WIDE.U32 R20, R16, R28, RZ ;  /* 0x0000001c10147225 */ /* 0x000fe200078e00ff */
[----:B------:R-:W-:Y:S02]  /*2a930*/  IADD3.X R13, PT, PT, RZ, ~R44, RZ, P2, !PT ;  /* 0x8000002cff0d7210 */ /* 0x000fe400017fe4ff */
[C---:B------:R-:W-:Y:S01]  /*2a940*/  LEA R3, P2, -R12.reuse, UR10, 0x4 ;  /* 0x0000000a0c037c11 */ /* 0x040fe2000f8421ff */
[-C--:B------:R-:W-:Y:S01]  /*2a950*/  IMAD R17, R17, R28.reuse, RZ ;  /* 0x0000001c11117224 */ /* 0x080fe200078e02ff */
[----:B------:R-:W-:Y:S01]  /*2a960*/  SHF.L.U64.HI R12, R12, 0x4, R33 ;  /* 0x000000040c0c7819 */ /* 0x000fe20000010221 */
[----:B------:R-:W-:Y:S02]  /*2a970*/  IMAD R25, R25, R28, RZ ;  /* 0x0000001c19197224 */ /* 0x000fe400078e02ff */
[----:B------:R-:W-:Y:S01]  /*2a980*/  IMAD R31, R16, R29, R17 ;  /* 0x0000001d101f7224 */ /* 0x000fe200078e0211 */
[----:B------:R-:W-:Y:S01]  /*2a990*/  LEA R17, P4, R20, R27, 0x1 ;  /* 0x0000001b14117211 */ /* 0x000fe200078808ff */
[----:B------:R-:W-:Y:S01]  /*2a9a0*/  IMAD R16, R13, UR6, RZ ;  /* 0x000000060d107c24 */ /* 0x000fe2000f8e02ff */
[----:B------:R-:W-:Y:S01]  /*2a9b0*/  IADD3 R13, P3, PT, R5, 0x4, RZ ;  /* 0x00000004050d7810 */ /* 0x000fe20007f7e0ff */
[----:B------:R-:W-:-:S02]  /*2a9c0*/  IMAD R46, R0, UR6, RZ ;  /* 0x00000006002e7c24 */ /* 0x000fc4000f8e02ff */
[----:B------:R-:W-:Y:S01]  /*2a9d0*/  IMAD R27, R39, UR7, R16 ;  /* 0x00000007271b7c24 */ /* 0x000fe2000f8e0210 */
[----:B------:R-:W-:Y:S01]  /*2a9e0*/  IADD3 R16, PT, PT, R21, R31, RZ ;  /* 0x0000001f15107210 */ /* 0x000fe20007ffe0ff */
[C---:B------:R-:W-:Y:S02]  /*2a9f0*/  IMAD R21, R24.reuse, R29, R25 ;  /* 0x0000001d18157224 */ /* 0x040fe400078e0219 */
[----:B------:R-:W-:Y:S01]  /*2aa00*/  IMAD.WIDE.U32 R24, R24, R28, RZ ;  /* 0x0000001c18187225 */ /* 0x000fe200078e00ff */
[----:B------:R-:W-:Y:S02]  /*2aa10*/  LEA.HI.X R16, R20, R23, R16, 0x1, P4 ;  /* 0x0000001714107211 */ /* 0x000fe400020f0c10 */
[----:B------:R-:W-:Y:S01]  /*2aa20*/  IADD3.X R20, PT, PT, RZ, R0, RZ, P3, !PT ;  /* 0x00000000ff147210 */ /* 0x000fe20001ffe4ff */
[----:B------:R-:W-:Y:S01]  /*2aa30*/  IMAD.WIDE.U32 R38, R39, UR6, R14 ;  /* 0x0000000627267c25 */ /* 0x000fe2000f8e000e */
[----:B------:R-:W-:Y:S02]  /*2aa40*/  IADD3 R33, P3, PT, RZ, -R13, RZ ;  /* 0x8000000dff217210 */ /* 0x000fe40007f7e0ff */
[----:B------:R-:W-:Y:S01]  /*2aa50*/  IADD3 R23, PT, PT, R25, R21, RZ ;  /* 0x0000001519177210 */ /* 0x000fe20007ffe0ff */
[----:B------:R-:W-:Y:S01]  /*2aa60*/  IMAD.IADD R27, R39, 0x1, R27 ;  /* 0x00000001271b7824 */ /* 0x000fe200078e021b */
[----:B------:R-:W-:Y:S01]  /*2aa70*/  IADD3.X R25, PT, PT, RZ, ~R20, RZ, P3, !PT ;  /* 0x80000014ff197210 */ /* 0x000fe20001ffe4ff */
[C---:B------:R-:W-:Y:S01]  /*2aa80*/  IMAD.SHL.U32 R22, R24.reuse, 0x2, RZ ;  /* 0x0000000218167824 */ /* 0x040fe200078e00ff */
[----:B------:R-:W-:Y:S01]  /*2aa90*/  SHF.L.U64.HI R23, R24, 0x1, R23 ;  /* 0x0000000118177819 */ /* 0x000fe20000010217 */
[----:B------:R-:W-:Y:S01]  /*2aaa0*/  IMAD R27, R27, R28, RZ ;  /* 0x0000001c1b1b7224 */ /* 0x000fe200078e02ff */
[----:B------:R-:W-:Y:S01]  /*2aab0*/  IADD3 R21, P4, PT, R5, 0x5, RZ ;  /* 0x0000000505157810 */ /* 0x000fe20007f9e0ff */
[----:B------:R-:W-:-:S02]  /*2aac0*/  IMAD R24, R25, UR6, RZ ;  /* 0x0000000619187c24 */ /* 0x000fc4000f8e02ff */
[C---:B------:R-:W-:Y:S01]  /*2aad0*/  IMAD R25, R38.reuse, R29, R27 ;  /* 0x0000001d26197224 */ /* 0x040fe200078e021b */
[----:B------:R-:W-:Y:S01]  /*2aae0*/  IADD3.X R35, PT, PT, RZ, R0, RZ, P4, !PT ;  /* 0x00000000ff237210 */ /* 0x000fe200027fe4ff */
[C---:B------:R-:W-:Y:S01]  /*2aaf0*/  IMAD R41, R33.reuse, UR7, R24 ;  /* 0x0000000721297c24 */ /* 0x040fe2000f8e0218 */
[----:B------:R-:W-:Y:S01]  /*2ab00*/  IADD3 R31, P3, PT, RZ, -R21, RZ ;  /* 0x80000015ff1f7210 */ /* 0x000fe20007f7e0ff */
[----:B------:R-:W-:Y:S01]  /*2ab10*/  IMAD.WIDE.U32 R32, R33, UR6, R14 ;  /* 0x0000000621207c25 */ /* 0x000fe2000f8e000e */
[----:B------:R-:W-:Y:S02]  /*2ab20*/  IADD3 R27, P4, PT, RZ, -R34, RZ ;  /* 0x80000022ff1b7210 */ /* 0x000fe40007f9e0ff */
[----:B------:R-:W-:Y:S01]  /*2ab30*/  IADD3.X R26, PT, PT, RZ, ~R35, RZ, P3, !PT ;  /* 0x80000023ff1a7210 */ /* 0x000fe20001ffe4ff */
[----:B------:R-:W-:Y:S01]  /*2ab40*/  IMAD.WIDE.U32 R38, R38, R28, RZ ;  /* 0x0000001c26267225 */ /* 0x000fe200078e00ff */
[----:B------:R-:W-:-:S03]  /*2ab50*/  IADD3.X R40, PT, PT, RZ, ~R36, RZ, P4, !PT ;  /* 0x80000024ff287210 */ /* 0x000fc600027fe4ff */
[----:B------:R-:W-:Y:S01]  /*2ab60*/  IMAD.IADD R33, R33, 0x1, R41 ;  /* 0x0000000121217824 */ /* 0x000fe200078e0229 */
[----:B------:R-:W-:Y:S01]  /*2ab70*/  SHF.L.U32 R37, R38, 0x1, RZ ;  /* 0x0000000126257819 */ /* 0x000fe200000006ff */
[----:B------:R-:W-:Y:S01]  /*2ab80*/  IMAD.IADD R25, R39, 0x1, R25 ;  /* 0x0000000127197824 */ /* 0x000fe200078e0219 */
[----:B------:R-:W-:Y:S01]  /*2ab90*/  IADD3 R39, P3, PT, R5, 0x7, RZ ;  /* 0x0000000705277810 */ /* 0x000fe20007f7e0ff */
[----:B------:R-:W-:Y:S02]  /*2aba0*/  IMAD R33, R33, R28, RZ ;  /* 0x0000001c21217224 */ /* 0x000fe400078e02ff */
[----:B------:R-:W-:Y:S01]  /*2abb0*/  IMAD R26, R26, UR6, RZ ;  /* 0x000000061a1a7c24 */ /* 0x000fe2000f8e02ff */
[----:B------:R-:W-:Y:S01]  /*2abc0*/  SHF.L.U64.HI R38, R38, 0x1, R25 ;  /* 0x0000000126267819 */ /* 0x000fe20000010219 */
[----:B------:R-:W-:Y:S01]  /*2abd0*/  IMAD R40, R40, UR6, RZ ;  /* 0x0000000628287c24 */ /* 0x000fe2000f8e02ff */
[----:B------:R-:W0:Y:S01]  /*2abe0*/  LDC.64 R24, c[0x0][0x608] ;  /* 0x00018200ff187b82 */ /* 0x000e220000000a00 */
[----:B------:R-:W-:-:S02]  /*2abf0*/  IMAD R43, R32, R29, R33 ;  /* 0x0000001d202b7224 */ /* 0x000fc400078e0221 */
[----:B------:R-:W-:Y:S02]  /*2ac00*/  IMAD R41, R31, UR7, R26 ;  /* 0x000000071f297c24 */ /* 0x000fe4000f8e021a */
[----:B------:R-:W-:-:S04]  /*2ac10*/  IMAD.WIDE.U32 R32, R32, R28, RZ ;  /* 0x0000001c20207225 */ /* 0x000fc800078e00ff */
[----:B------:R-:W-:Y:S01]  /*2ac20*/  IMAD.WIDE.U32 R30, R31, UR6, R14 ;  /* 0x000000061f1e7c25 */ /* 0x000fe2000f8e000e */
[----:B------:R-:W-:-:S03]  /*2ac30*/  IADD3 R43, PT, PT, R33, R43, RZ ;  /* 0x0000002b212b7210 */ /* 0x000fc60007ffe0ff */
[C---:B------:R-:W-:Y:S01]  /*2ac40*/  IMAD R47, R27.reuse, UR7, R40 ;  /* 0x000000071b2f7c24 */ /* 0x040fe2000f8e0228 */
[----:B------:R-:W-:Y:S01]  /*2ac50*/  IADD3.X R40, PT, PT, RZ, R0, RZ, P3, !PT ;  /* 0x00000000ff287210 */ /* 0x000fe20001ffe4ff */
[----:B------:R-:W-:Y:S01]  /*2ac60*/  IMAD.WIDE.U32 R26, R27, UR6, R14 ;  /* 0x000000061b1a7c25 */ /* 0x000fe2000f8e000e */
[----:B------:R-:W-:Y:S02]  /*2ac70*/  IADD3 R51, P3, PT, RZ, -R39, RZ ;  /* 0x80000027ff337210 */ /* 0x000fe40007f7e0ff */
[C---:B------:R-:W-:Y:S01]  /*2ac80*/  SHF.L.U64.HI R43, R32.reuse, 0x1, R43 ;  /* 0x00000001202b7819 */ /* 0x040fe2000001022b */
[----:B------:R-:W-:Y:S01]  /*2ac90*/  IMAD.IADD R31, R31, 0x1, R41 ;  /* 0x000000011f1f7824 */ /* 0x000fe200078e0229 */
[----:B------:R-:W-:Y:S01]  /*2aca0*/  IADD3 R27, PT, PT, R27, R47, RZ ;  /* 0x0000002f1b1b7210 */ /* 0x000fe20007ffe0ff */
[----:B------:R-:W-:Y:S01]  /*2acb0*/  IMAD.SHL.U32 R41, R32, 0x2, RZ ;  /* 0x0000000220297824 */ /* 0x000fe200078e00ff */
[----:B------:R-:W-:Y:S01]  /*2acc0*/  IADD3.X R32, PT, PT, RZ, ~R40, RZ, P3, !PT ;  /* 0x80000028ff207210 */ /* 0x000fe20001ffe4ff */
[----:B------:R-:W-:-:S02]  /*2acd0*/  IMAD R31, R31, R28, RZ ;  /* 0x0000001c1f1f7224 */ /* 0x000fc400078e02ff */
[-C--:B------:R-:W-:Y:S02]  /*2ace0*/  IMAD R27, R27, R28.reuse, RZ ;  /* 0x0000001c1b1b7224 */ /* 0x080fe400078e02ff */
[C---:B------:R-:W-:Y:S02]  /*2acf0*/  IMAD R33, R30.reuse, R29, R31 ;  /* 0x0000001d1e217224 */ /* 0x040fe400078e021f */
[----:B------:R-:W-:-:S04]  /*2ad00*/  IMAD.WIDE.U32 R30, R30, R28, RZ ;  /* 0x0000001c1e1e7225 */ /* 0x000fc800078e00ff */
[----:B------:R-:W-:Y:S01]  /*2ad10*/  IMAD R32, R32, UR6, RZ ;  /* 0x0000000620207c24 */ /* 0x000fe2000f8e02ff */
[----:B------:R-:W-:Y:S01]  /*2ad20*/  IADD3 R53, PT, PT, R31, R33, RZ ;  /* 0x000000211f357210 */ /* 0x000fe20007ffe0ff */
[C---:B------:R-:W-:Y:S02]  /*2ad30*/  IMAD R49, R26.reuse, R29, R27 ;  /* 0x0000001d1a317224 */ /* 0x040fe400078e021b */
[----:B------:R-:W-:-:S04]  /*2ad40*/  IMAD.WIDE.U32 R26, R26, R28, RZ ;  /* 0x0000001c1a1a7225 */ /* 0x000fc800078e00ff */
[----:B------:R-:W-:Y:S01]  /*2ad50*/  IMAD R47, R51, UR7, R32 ;  /* 0x00000007332f7c24 */ /* 0x000fe2000f8e0220 */
[----:B------:R-:W-:Y:S01]  /*2ad60*/  IADD3 R49, PT, PT, R27, R49, RZ ;  /* 0x000000311b317210 */ /* 0x000fe20007ffe0ff */
[----:B------:R-:W-:-:S04]  /*2ad70*/  IMAD.WIDE.U32 R32, R51, UR6, R14 ;  /* 0x0000000633207c25 */ /* 0x000fc8000f8e000e */
[----:B------:R-:W-:Y:S01]  /*2ad80*/  IMAD R51, R5, UR7, R46 ;  /* 0x0000000705337c24 */ /* 0x000fe2000f8e022e */
[----:B------:R-:W-:Y:S01]  /*2ad90*/  IADD3 R27, PT, PT, R33, R47, RZ ;  /* 0x0000002f211b7210 */ /* 0x000fe20007ffe0ff */
[----:B0-----:R-:W-:Y:S01]  /*2ada0*/  IMAD.WIDE.U32 R24, R5, UR6, R24 ;  /* 0x0000000605187c25 */ /* 0x001fe2000f8e0018 */
[----:B------:R-:W-:Y:S01]  /*2adb0*/  SHF.L.U64.HI R47, R26, 0x1, R49 ;  /* 0x000000011a2f7819 */ /* 0x000fe20000010231 */
[----:B------:R-:W0:Y:S02]  /*2adc0*/  LDCU.64 UR6, c[0x0][0x5f0] ;  /* 0x0000be00ff0677ac */ /* 0x000e240008000a00 */
[----:B------:R-:W-:Y:S01]  /*2add0*/  IMAD R45, R45, UR4, RZ ;  /* 0x000000042d2d7c24 */ /* 0x000fe2000f8e02ff */
[----:B------:R-:W-:Y:S01]  /*2ade0*/  IADD3 R48, P3, PT, R14, -R24, RZ ;  /* 0x800000180e307210 */ /* 0x000fe20007f7e0ff */
[----:B------:R-:W-:Y:S01]  /*2adf0*/  IMAD R27, R27, R28, RZ ;  /* 0x0000001c1b1b7224 */ /* 0x000fe200078e02ff */
[----:B------:R-:W-:Y:S01]  /*2ae00*/  IADD3 R49, PT, PT, R25, R51, RZ ;  /* 0x0000003319317210 */ /* 0x000fe20007ffe0ff */
[----:B------:R-:W-:-:S02]  /*2ae10*/  IMAD R51, R42, UR5, R45 ;  /* 0x000000052a337c24 */ /* 0x000fc4000f8e022d */
[C---:B------:R-:W-:Y:S02]  /*2ae20*/  IMAD R45, R32.reuse, R29, R27 ;  /* 0x0000001d202d7224 */ /* 0x040fe400078e021b */
[----:B------:R-:W-:Y:S02]  /*2ae30*/  IMAD.X R49, R15, 0x1, ~R49, P3 ;  /* 0x000000010f317824 */ /* 0x000fe400018e0e31 */
[----:B------:R-:W-:-:S04]  /*2ae40*/  IMAD.WIDE.U32 R32, R32, R28, RZ ;  /* 0x0000001c20207225 */ /* 0x000fc800078e00ff */
[----:B------:R-:W-:Y:S01]  /*2ae50*/  IMAD R44, R44, UR4, RZ ;  /* 0x000000042c2c7c24 */ /* 0x000fe2000f8e02ff */
[----:B------:R-:W-:Y:S01]  /*2ae60*/  IADD3 R55, PT, PT, R33, R45, RZ ;  /* 0x0000002d21377210 */ /* 0x000fe20007ffe0ff */
[----:B------:R-:W-:-:S04]  /*2ae70*/  IMAD.WIDE.U32 R24, R42, UR4, RZ ;  /* 0x000000042a187c25 */ /* 0x000fc8000f8e00ff */
[----:B------:R-:W-:Y:S01]  /*2ae80*/  IMAD R20, R20, UR4, RZ ;  /* 0x0000000414147c24 */ /* 0x000fe2000f8e02ff */
[----:B------:R-:W-:Y:S01]  /*2ae90*/  IADD3 R51, PT, PT, R25, R51, RZ ;  /* 0x0000003319337210 */ /* 0x000fe20007ffe0ff */
[C---:B------:R-:W-:Y:S01]  /*2aea0*/  IMAD.SHL.U32 R31, R30.reuse, 0x2, RZ ;  /* 0x000000021e1f7824 */ /* 0x040fe200078e00ff */
[----:B------:R-:W-:Y:S01]  /*2aeb0*/  SHF.L.U64.HI R30, R30, 0x1, R53 ;  /* 0x000000011e1e7819 */ /* 0x000fe20000010235 */
[----:B------:R-:W-:Y:S02]  /*2aec0*/  IMAD R49, R49, R28, RZ ;  /* 0x0000001c31317224 */ /* 0x000fe400078e02ff */
[----:B------:R-:W-:Y:S02]  /*2aed0*/  IMAD R53, R11, UR5, R44 ;  /* 0x000000050b357c24 */ /* 0x000fe4000f8e022c */
[C---:B------:R-:W-:Y:S02]  /*2aee0*/  IMAD R33, R13.reuse, UR5, R20 ;  /* 0x000000050d217c24 */ /* 0x040fe4000f8e0214 */
[----:B------:R-:W-:Y:S01]  /*2aef0*/  IMAD.WIDE.U32 R44, R13, UR4, RZ ;  /* 0x000000040d2c7c25 */ /* 0x000fe2000f8e00ff */
[----:B------:R-:W-:-:S03]  /*2af00*/  LEA R13, P3, R24, R22, 0x1 ;  /* 0x00000016180d7211 */ /* 0x000fc600078608ff */
[----:B------:R-:W-:Y:S01]  /*2af10*/  IMAD.SHL.U32 R46, R26, 0x2, RZ ;  /* 0x000000021a2e7824 */ /* 0x000fe200078e00ff */
[----:B------:R-:W-:Y:S01]  /*2af20*/  IADD3 R33, PT, PT, R45, R33, RZ ;  /* 0x000000212d217210 */ /* 0x000fe20007ffe0ff */
[----:B------:R-:W-:Y:S01]  /*2af30*/  IMAD R49, R48, R29, R49 ;  /* 0x0000001d30317224 */ /* 0x000fe200078e0231 */
[----:B------:R-:W-:Y:S01]  /*2af40*/  LEA R41, P5, R44, R41, 0x1 ;  /* 0x000000292c297211 */ /* 0x000fe200078a08ff */
[----:B------:R-:W-:Y:S01]  /*2af50*/  IMAD.WIDE.U32 R26, R11, UR4, RZ ;  /* 0x000000040b1a7c25 */ /* 0x000fe2000f8e00ff */
[----:B------:R-:W-:Y:S02]  /*2af60*/  LEA.HI.X R24, R24, R23, R51, 0x1, P3 ;  /* 0x0000001718187211 */ /* 0x000fe400018f0c33 */
[----:B------:R-:W-:Y:S01]  /*2af70*/  LEA.HI.X R43, R44, R43, R33, 0x1, P5 ;  /* 0x0000002b2c2b7211 */ /* 0x000fe200028f0c21 */
[----:B------:R-:W-:Y:S01]  /*2af80*/  IMAD.WIDE.U32 R28, R48, R28, RZ ;  /* 0x0000001c301c7225 */ /* 0x000fe200078e00ff */
[----:B------:R-:W-:Y:S02]  /*2af90*/  IADD3 R53, PT, PT, R27, R53, RZ ;  /* 0x000000351b357210 */ /* 0x000fe40007ffe0ff */
[----:B------:R-:W-:Y:S01]  /*2afa0*/  LEA R37, P4, R26, R37, 0x1 ;  /* 0x000000251a257211 */ /* 0x000fe200078808ff */
[----:B------:R-:W-:Y:S01]  /*2afb0*/  IMAD R20, R35, UR4, RZ ;  /* 0x0000000423147c24 */ /* 0x000fe2000f8e02ff */
[----:B------:R-:W-:Y:S01]  /*2afc0*/  IADD3 R29, PT, PT, R29, R49, RZ ;  /* 0x000000311d1d7210 */ /* 0x000fe20007ffe0ff */
[----:B------:R-:W-:Y:S01]  /*2afd0*/  IMAD R23, R36, UR4, RZ ;  /* 0x0000000424177c24 */ /* 0x000fe2000f8e02ff */
[----:B------:R-:W-:Y:S01]  /*2afe0*/  LEA.HI.X R38, R26, R38, R53, 0x1, P4 ;  /* 0x000000261a267211 */ /* 0x000fe200020f0c35 */
[C---:B------:R-:W-:Y:S01]  /*2aff0*/  IMAD.SHL.U32 R27, R28.reuse, 0x2, RZ ;  /* 0x000000021c1b7824 */ /* 0x040fe200078e00ff */
[----:B------:R-:W-:Y:S01]  /*2b000*/  SHF.L.U64.HI R29, R28, 0x1, R29 ;  /* 0x000000011c1d7819 */ /* 0x000fe2000001021d */
[----:B------:R-:W-:Y:S01]  /*2b010*/  IMAD R25, R21, UR5, R20 ;  /* 0x0000000515197c24 */ /* 0x000fe2000f8e0214 */
[----:B------:R-:W-:Y:S01]  /*2b020*/  IADD3.X R28, PT, PT, R9, UR5, RZ, P1, !PT ;  /* 0x00000005091c7c10 */ /* 0x000fe20008ffe4ff */
[----:B------:R-:W-:Y:S01]  /*2b030*/  IMAD R40, R40, UR4, RZ ;  /* 0x0000000428287c24 */ /* 0x000fe2000f8e02ff */
[----:B------:R-:W-:Y:S01]  /*2b040*/  LEA R27, P1, R10, R27, 0x1 ;  /* 0x0000001b0a1b7211 */ /* 0x000fe200078208ff */
[----:B------:R-:W-:-:S02]  /*2b050*/  IMAD R33, R34, UR5, R23 ;  /* 0x0000000522217c24 */ /* 0x000fc4000f8e0217 */
[----:B------:R-:W-:Y:S01]  /*2b060*/  IMAD.WIDE.U32 R20, R21, UR4, RZ ;  /* 0x0000000415147c25 */ /* 0x000fe2000f8e00ff */
[----:B------:R-:W-:Y:S02]  /*2b070*/  LEA.HI.X R28, R10, R29, R28, 0x1, P1 ;  /* 0x0000001d0a1c7211 */ /* 0x000fe400008f0c1c */
[----:B------:R-:W-:Y:S01]  /*2b080*/  IADD3 R27, P6, PT, R2, R27, RZ ;  /* 0x0000001b021b7210 */ /* 0x000fe20007fde0ff */
[----:B------:R-:W-:Y:S01]  /*2b090*/  IMAD.WIDE.U32 R34, R34, UR4, RZ ;  /* 0x0000000422227c25 */ /* 0x000fe2000f8e00ff */
[----:B------:R-:W-:Y:S02]  /*2b0a0*/  IADD3 R21, PT, PT, R21, R25, RZ ;  /* 0x0000001915157210 */ /* 0x000fe40007ffe0ff */
[----:B------:R-:W-:Y:S01]  /*2b0b0*/  LEA R31, P3, R20, R31, 0x1 ;  /* 0x0000001f141f7211 */ /* 0x000fe200078608ff */
[----:B------:R-:W-:Y:S01]  /*2b0c0*/  IMAD.WIDE.U32 R22, R39, UR4, RZ ;  /* 0x0000000427167c25 */ /* 0x000fe2000f8e00ff */
[----:B------:R-:W-:Y:S01]  /*2b0d0*/  USHF.L.U64.HI UR4, UR4, 0x4, UR5 ;  /* 0x0000000404047899 */ /* 0x000fe20008010205 */
[----:B------:R-:W-:-:S02]  /*2b0e0*/  IADD3 R44, PT, PT, R35, R33, RZ ;  /* 0x00000021232c7210 */ /* 0x000fc40007ffe0ff */
[C---:B------:R-:W-:Y:S01]  /*2b0f0*/  IMAD.SHL.U32 R11, R32.reuse, 0x2, RZ ;  /* 0x00000002200b7824 */ /* 0x040fe200078e00ff */
[----:B------:R-:W-:Y:S01]  /*2b100*/  SHF.L.U64.HI R32, R32, 0x1, R55 ;  /* 0x0000000120207819 */ /* 0x000fe20000010237 */
[----:B------:R-:W-:Y:S01]  /*2b110*/  IMAD R45, R39, UR5, R40 ;  /* 0x00000005272d7c24 */ /* 0x000fe2000f8e0228 */
[----:B------:R-:W-:Y:S01]  /*2b120*/  IADD3.X R26, PT, PT, ~R12, UR4, RZ, P2, !PT ;  /* 0x000000040c1a7c10 */ /* 0x000fe200097fe5ff */
[----:B------:R-:W-:Y:S01]  /*2b130*/  IMAD.X R28, RZ, RZ, R28, P6 ;  /* 0x000000ffff1c7224 */ /* 0x000fe200030e061c */
[----:B------:R-:W-:Y:S01]  /*2b140*/  LEA R33, P4, R34, R46, 0x1 ;  /* 0x0000002e22217211 */ /* 0x000fe200078808ff */
[----:B------:R-:W-:Y:S01]  /*2b150*/  IMAD.IADD R9, R23, 0x1, R45 ;  /* 0x0000000117097824 */ /* 0x000fe200078e022d */
[----:B------:R-:W-:Y:S02]  /*2b160*/  LEA R35, P5, R22, R11, 0x1 ;  /* 0x0000000b16237211 */ /* 0x000fe400078a08ff */
        /* <DEDUP_REMOVED lines=13> */
[----:B0-----:R-:W-:Y:S02]  /*2b240*/  MOV R10, UR6 ;  /* 0x00000006000a7c02 */ /* 0x001fe40008000f00 */
[----:B------:R-:W-:Y:S02]  /*2b250*/  MOV R9, UR7 ;  /* 0x0000000700097c02 */ /* 0x000fe40008000f00 */
[----:B------:R-:W-:Y:S02]  /*2b260*/  LOP3.LUT R34, R4, 0xfffffff8, RZ, 0xc0, !PT ;  /* 0xfffffff804227812 */ /* 0x000fe400078ec0ff */
[----:B------:R-:W-:-:S02]  /*2b270*/  IADD3.X R32, PT, PT, RZ, R16, RZ, P1, !PT ;  /* 0x00000010ff207210 */ /* 0x000fc40000ffe4ff */
[----:B------:R-:W-:Y:S02]  /*2b280*/  IADD3.X R40, PT, PT, RZ, R43, RZ, P4, !PT ;  /* 0x0000002bff287210 */ /* 0x000fe400027fe4ff */
[----:B------:R-:W-:Y:S02]  /*2b290*/  IADD3.X R42, PT, PT, RZ, R42, RZ, P5, !PT ;  /* 0x0000002aff2a7210 */ /* 0x000fe40002ffe4ff */
[----:B------:R-:W-:-:S07]  /*2b2a0*/  IADD3.X R36, PT, PT, RZ, R36, RZ, P2, !PT ;  /* 0x00000024ff247210 */ /* 0x000fce00017fe4ff */
.L_x_862:
        /* <DEDUP_REMOVED lines=17> */
[----:B------:R-:W3:Y:S01]  /*2b3c0*/  LDG.E.U16 R12, desc[UR8][R12.64] ;  /* 0x000000080c0c7981 */ /* 0x000ee2000c1e1500 */
        /* <DEDUP_REMOVED lines=47> */
.L_x_861:
[----:B------:R-:W-:Y:S05]  /*2b6c0*/  BSYNC.RECONVERGENT B0 ;  /* 0x0000000000007941 */ /* 0x000fea0003800200 */
.L_x_860:
        /* <DEDUP_REMOVED lines=42> */
[C---:B------:R-:W-:Y:S02]  /*2b970*/  IMAD.WIDE.U32 R8, R29.reuse, UR10, R12 ;  /* 0x0000000a1d087c25 */ /* 0x040fe4000f8e000c */
[----:B------:R0:W2:Y:S01]  /*2b980*/  LDG.E.U16 R6, desc[UR8][R16.64] ;  /* 0x0000000810067981 */ /* 0x0000a2000c1e1500 */
[----:B------:R-:W-:Y:S01]  /*2b990*/  IADD3 R23, P2, PT, R14, -R25, RZ ;  /* 0x800000190e177210 */ /* 0x000fe20007f5e0ff */
[----:B------:R-:W-:Y:S01]  /*2b9a0*/  IMAD R31, R29, UR11, R10 ;  /* 0x0000000b1d1f7c24 */ /* 0x000fe2000f8e020a */
[----:B------:R-:W-:Y:S02]  /*2b9b0*/  IADD3.X R27, PT, PT, R27, UR5, RZ, P1, !PT ;  /* 0x000000051b1b7c10 */ /* 0x000fe40008ffe4ff */
        /* <DEDUP_REMOVED lines=42> */
[----:B------:R-:W-:-:S04]  /*2bc60*/  F2FP.F16.F32.PACK_AB R6, RZ, R6 ;  /* 0x00000006ff06723e */ /* 0x000fc800000000ff */
[----:B------:R-:W-:-:S07]  /*2bc70*/  PRMT R7, R6, 0x7610, R7 ;  /* 0x0000761006077816 */ /* 0x000fce0000000007 */
.L_x_866:
[----:B------:R-:W-:Y:S05]  /*2bc80*/  BSYNC.RECONVERGENT B1 ;  /* 0x0000000000017941 */ /* 0x000fea0003800200 */
.L_x_865:
        /* <DEDUP_REMOVED lines=14> */
[----:B0-----:R-:W-:-:S04]  /*2bd70*/  IMAD R4, R4, UR4, RZ ;  /* 0x0000000404047c24 */ /* 0x001fc8000f8e02ff */
[C---:B------:R-:W-:Y:S02]  /*2bd80*/  IMAD R17, R9.reuse, UR5, R4 ;  /* 0x0000000509117c24 */ /* 0x040fe4000f8e0204 */
[----:B--2---:R-:W-:Y:S02]  /*2bd90*/  IMAD R6, R0, UR6, RZ ;  /* 0x0000000600067c24 */ /* 0x004fe4000f8e02ff */
[----:B------:R-:W-:-:S04]  /*2bda0*/  IMAD.WIDE.U32 R8, R9, UR4, R14 ;  /* 0x0000000409087c25 */ /* 0x000fc8000f8e000e */
[----:B------:R-:W-:Y:S01]  /*2bdb0*/  IMAD R4, R0, UR4, RZ ;  /* 0x0000000400047c24 */ /* 0x000fe2000f8e02ff */
[----:B------:R-:W-:Y:S01]  /*2bdc0*/  IADD3 R17, PT, PT, R9, R17, RZ ;  /* 0x0000001109117210 */ /* 0x000fe20007ffe0ff */
[----:B------:R-:W-:-:S04]  /*2bdd0*/  IMAD.WIDE.U32 R10, R5, UR6, RZ ;  /* 0x00000006050a7c25 */ /* 0x000fc8000f8e00ff */
        /* <DEDUP_REMOVED lines=34> */
.L_x_868:
[----:B------:R-:W-:Y:S05]  /*2c000*/  BSYNC.RECONVERGENT B1 ;  /* 0x0000000000017941 */ /* 0x000fea0003800200 */
.L_x_867:
        /* <DEDUP_REMOVED lines=26> */
.L_x_864:
[----:B------:R-:W-:Y:S05]  /*2c1b0*/  BSYNC.RECONVERGENT B0 ;  /* 0x0000000000007941 */ /* 0x000fea0003800200 */
.L_x_863:
[----:B-----5:R-:W-:Y:S01]  /*2c1c0*/  STG.E.U16 desc[UR8][R18.64], R7 ;  /* 0x0000000712007986 */ /* 0x020fe2000c101508 */
[----:B------:R-:W-:Y:S05]  /*2c1d0*/  EXIT ;  /* 0x000000000000794d */ /* 0x000fea0003800000 */
        .weak           $__internal_2_$__cuda_sm20_div_s64
        .type           $__internal_2_$__cuda_sm20_div_s64,@function
        .size           $__internal_2_$__cuda_sm20_div_s64,(.L_x_3484 - $__internal_2_$__cuda_sm20_div_s64)
$__internal_2_$__cuda_sm20_div_s64:
        /* <DEDUP_REMOVED lines=10> */
[----:B0-----:R-:W-:-:S15]  /*2c280*/  VIADD R22, R22, 0x1ffffffe ;  /* 0x1ffffffe16167836 */ /* 0x001fde0000000000 */
        /* <DEDUP_REMOVED lines=9> */
[----:B------:R-:W-:-:S03]  /*2c320*/  IMAD.HI.U32 R20, R22, R6, RZ ;  /* 0x0000000616147227 */ /* 0x000fc600078e00ff */
[----:B------:R-:W-:-:S05]  /*2c330*/  IADD3.X R8, PT, PT, RZ, ~R7, RZ, P0, !PT ;  /* 0x80000007ff087210 */ /* 0x000fca00007fe4ff */
[----:B------:R-:W-:-:S04]  /*2c340*/  IMAD.WIDE.U32 R20, P0, R22, R8, R20 ;  /* 0x0000000816147225 */ /* 0x000fc80007800014 */
[C---:B------:R-:W-:Y:S02]  /*2c350*/  IMAD R7, R23.reuse, R8, RZ ;  /* 0x0000000817077224 */ /* 0x040fe400078e02ff */
[----:B------:R-:W-:-:S04]  /*2c360*/  IMAD.HI.U32 R6, P1, R23, R6, R20 ;  /* 0x0000000617067227 */ /* 0x000fc80007820014 */
[----:B------:R-:W-:Y:S01]  /*2c370*/  IMAD.HI.U32 R8, R23, R8, RZ ;  /* 0x0000000817087227 */ /* 0x000fe200078e00ff */
[----:B------:R-:W-:-:S03]  /*2c380*/  IADD3 R21, P2, PT, R7, R6, RZ ;  /* 0x0000000607157210 */ /* 0x000fc60007f5e0ff */
[----:B------:R-:W-:Y:S02]  /*2c390*/  IMAD.X R6, R8, 0x1, R23, P0 ;  /* 0x0000000108067824 */ /* 0x000fe400000e0617 */
[----:B------:R-:W-:-:S03]  /*2c3a0*/  IMAD.WIDE.U32 R8, R21, UR6, RZ ;  /* 0x0000000615087c25 */ /* 0x000fc6000f8e00ff */
[----:B------:R-:W-:Y:S01]  /*2c3b0*/  IADD3.X R6, PT, PT, RZ, RZ, R6, P2, P1 ;  /* 0x000000ffff067210 */ /* 0x000fe200017e2406 */
[----:B------:R-:W-:Y:S01]  /*2c3c0*/  IMAD R7, R21, UR7, R9 ;  /* 0x0000000715077c24 */ /* 0x000fe2000f8e0209 */
[----:B------:R-:W-:-:S03]  /*2c3d0*/  IADD3 R9, P0, PT, RZ, -R8, RZ ;  /* 0x80000008ff097210 */ /* 0x000fc60007f1e0ff */
[----:B------:R-:W-:Y:S02]  /*2c3e0*/  IMAD R7, R6, UR6, R7 ;  /* 0x0000000606077c24 */ /* 0x000fe4000f8e0207 */
[----:B------:R-:W-:-:S03]  /*2c3f0*/  IMAD.HI.U32 R20, R21, R9, RZ ;  /* 0x0000000915147227 */ /* 0x000fc600078e00ff */
[----:B------:R-:W-:-:S05]  /*2c400*/  IADD3.X R7, PT, PT, RZ, ~R7, RZ, P0, !PT ;  /* 0x80000007ff077210 */ /* 0x000fca00007fe4ff */
[----:B------:R-:W-:-:S04]  /*2c410*/  IMAD.WIDE.U32 R20, P0, R21, R7, R20 ;  /* 0x0000000715147225 */ /* 0x000fc80007800014 */
[----:B------:R-:W-:-:S04]  /*2c420*/  IMAD.HI.U32 R8, P1, R6, R9, R20 ;  /* 0x0000000906087227 */ /* 0x000fc80007820014 */
[----:B------:R-:W-:Y:S02]  /*2c430*/  HFMA2 R21, -RZ, RZ, 0, 0 ;  /* 0x00000000ff157431 */ /* 0x000fe400000001ff */
[CC--:B------:R-:W-:Y:S02]  /*2c440*/  IMAD R9, R6.reuse, R7.reuse, RZ ;  /* 0x0000000706097224 */ /* 0x0c0fe400078e02ff */
[----:B------:R-:W-:-:S03]  /*2c450*/  IMAD.HI.U32 R7, R6, R7, RZ ;  /* 0x0000000706077227 */ /* 0x000fc600078e00ff */
[----:B------:R-:W-:Y:S01]  /*2c460*/  IADD3 R9, P2, PT, R9, R8, RZ ;  /* 0x0000000809097210 */ /* 0x000fe20007f5e0ff */
[----:B------:R-:W-:Y:S01]  /*2c470*/  IMAD.X R7, R7, 0x1, R6, P0 ;  /* 0x0000000107077824 */ /* 0x000fe200000e0606 */
[----:B------:R-:W-:-:S03]  /*2c480*/  IADD3.X R8, PT, PT, RZ, ~R3, RZ, P4, !PT ;  /* 0x80000003ff087210 */ /* 0x000fc600027fe4ff */
        /* <DEDUP_REMOVED lines=10> */
[----:B------:R-:W-:-:S04]  /*2c530*/  IMAD.WIDE.U32 R20, R6, UR6, RZ ;  /* 0x0000000606147c25 */ /* 0x000fc8000f8e00ff */
[----:B------:R-:W-:Y:S01]  /*2c540*/  IMAD.X R7, RZ, RZ, R7, P1 ;  /* 0x000000ffff077224 */ /* 0x000fe200008e0607 */
[----:B------:R-:W-:Y:S01]  /*2c550*/  IADD3 R10, P1, PT, -R20, R10, RZ ;  /* 0x0000000a140a7210 */ /* 0x000fe20007f3e1ff */
[----:B------:R-:W-:-:S03]  /*2c560*/  IMAD R12, R6, UR7, R21 ;  /* 0x00000007060c7c24 */ /* 0x000fc6000f8e0215 */
[----:B------:R-:W-:Y:S01]  /*2c570*/  ISETP.GE.U32.AND P0, PT, R10, UR6, PT ;  /* 0x000000060a007c0c */ /* 0x000fe2000bf06070 */
[----:B------:R-:W-:-:S05]  /*2c580*/  IMAD R9, R7, UR6, R12 ;  /* 0x0000000607097c24 */ /* 0x000fca000f8e020c */
[----:B------:R-:W-:Y:S02]  /*2c590*/  IADD3.X R8, PT, PT, ~R9, R8, RZ, P1, !PT ;  /* 0x0000000809087210 */ /* 0x000fe40000ffe5ff */
[----:B------:R-:W-:Y:S02]  /*2c5a0*/  IADD3 R17, P1, PT, R10, -UR6, RZ ;  /* 0x800000060a117c10 */ /* 0x000fe4000ff3e0ff */
[----:B------:R-:W-:Y:S02]  /*2c5b0*/  ISETP.GE.U32.AND.EX P0, PT, R8, UR7, PT, P0 ;  /* 0x0000000708007c0c */ /* 0x000fe4000bf06100 */
[----:B------:R-:W-:Y:S02]  /*2c5c0*/  IADD3 R9, P2, PT, R6, 0x1, RZ ;  /* 0x0000000106097810 */ /* 0x000fe40007f5e0ff */
[----:B------:R-:W-:Y:S02]  /*2c5d0*/  IADD3.X R11, PT, PT, R8, ~UR7, RZ, P1, !PT ;  /* 0x80000007080b7c10 */ /* 0x000fe40008ffe4ff */
[----:B------:R-:W-:-:S02]  /*2c5e0*/  SEL R10, R17, R10, P0 ;  /* 0x0000000a110a7207 */ /* 0x000fc40000000000 */
[-C--:B------:R-:W-:Y:S02]  /*2c5f0*/  IADD3.X R12, PT, PT, RZ, R7.reuse, RZ, P2, !PT ;  /* 0x00000007ff0c7210 */ /* 0x080fe400017fe4ff */
[----:B------:R-:W-:Y:S02]  /*2c600*/  SEL R9, R9, R6, P0 ;  /* 0x0000000609097207 */ /* 0x000fe40000000000 */
[----:B------:R-:W-:Y:S02]  /*2c610*/  SEL R11, R11, R8, P0 ;  /* 0x000000080b0b7207 */ /* 0x000fe40000000000 */
[----:B------:R-:W-:Y:S02]  /*2c620*/  ISETP.GE.U32.AND P1, PT, R10, UR6, PT ;  /* 0x000000060a007c0c */ /* 0x000fe4000bf26070 */
[----:B------:R-:W-:Y:S02]  /*2c630*/  SEL R12, R12, R7, P0 ;  /* 0x000000070c0c7207 */ /* 0x000fe40000000000 */
[----:B------:R-:W-:-:S02]  /*2c640*/  IADD3 R6, P2, PT, R9, 0x1, RZ ;  /* 0x0000000109067810 */ /* 0x000fc40007f5e0ff */
[----:B------:R-:W-:Y:S02]  /*2c650*/  ISETP.GE.U32.AND.EX P0, PT, R11, UR7, PT, P1 ;  /* 0x000000070b007c0c */ /* 0x000fe4000bf06110 */
[----:B------:R-:W-:Y:S01]  /*2c660*/  ISETP.GE.AND P1, PT, R3, RZ, PT ;  /* 0x000000ff0300720c */ /* 0x000fe20003f26270 */
[----:B------:R-:W-:Y:S01]  /*2c670*/  IMAD.X R7, RZ, RZ, R12, P2 ;  /* 0x000000ffff077224 */ /* 0x000fe200010e060c */
[----:B------:R-:W-:-:S04]  /*2c680*/  SEL R6, R6, R9, P0 ;  /* 0x0000000906067207 */ /* 0x000fc80000000000 */
[----:B------:R-:W-:Y:S02]  /*2c690*/  SEL R7, R7, R12, P0 ;  /* 0x0000000c07077207 */ /* 0x000fe40000000000 */
[-C--:B------:R-:W-:Y:S02]  /*2c6a0*/  IADD3 R9, P2, PT, RZ, -R6.reuse, RZ ;  /* 0x80000006ff097210 */ /* 0x080fe40007f5e0ff */
[----:B------:R-:W-:Y:S02]  /*2c6b0*/  ISETP.NE.U32.AND P0, PT, RZ, UR10, PT ;  /* 0x0000000aff007c0c */ /* 0x000fe4000bf05070 */
[----:B------:R-:W-:Y:S02]  /*2c6c0*/  IADD3.X R8, PT, PT, RZ, ~R7, RZ, P2, !PT ;  /* 0x80000007ff087210 */ /* 0x000fe400017fe4ff */
[----:B------:R-:W-:Y:S02]  /*2c6d0*/  ISETP.NE.AND.EX P0, PT, RZ, UR11, PT, P0 ;  /* 0x0000000bff007c0c */ /* 0x000fe4000bf05300 */
[----:B------:R-:W-:-:S02]  /*2c6e0*/  SEL R9, R9, R6, !P1 ;  /* 0x0000000609097207 */ /* 0x000fc40004800000 */
[----:B------:R-:W-:Y:S02]  /*2c6f0*/  SEL R8, R8, R7, !P1 ;  /* 0x0000000708087207 */ /* 0x000fe40004800000 */
[----:B------:R-:W-:Y:S01]  /*2c700*/  SEL R6, R9, 0xffffffff, P0 ;  /* 0xffffffff09067807 */ /* 0x000fe20000000000 */
[----:B------:R-:W-:Y:S01]  /*2c710*/  HFMA2 R9, -RZ, RZ, 0, 0 ;  /* 0x00000000ff097431 */ /* 0x000fe200000001ff */
[----:B------:R-:W-:Y:S02]  /*2c720*/  SEL R7, R8, 0xffffffff, P0 ;  /* 0xffffffff08077807 */ /* 0x000fe40000000000 */
[----:B------:R-:W-:-:S04]  /*2c730*/  MOV R8, R4 ;  /* 0x0000000400087202 */ /* 0x000fc80000000f00 */
[----:B------:R-:W-:Y:S05]  /*2c740*/  RET.REL.NODEC R8 `(_ZN2at6native61_GLOBAL__N__2cc7adc6_23_UnfoldBackwardKernel_cu_7dd49032_326335_unfold_backward_elementwise_kernelILi128ELi8EZNS1_32_unfold_backward_internal_kernelIN3c104HalfEEEvRNS_14TensorIteratorEllllllEUliE_EEviT1_) ;  /* 0xfffffd38082c7950 */ /* 0x000fea0003c3ffff */
.L_x_869:
        /* <DEDUP_REMOVED lines=11> */
.L_x_3484:


//--------------------- .text._ZN2at6native61_GLOBAL__N__2cc7adc6_23_UnfoldBackwardKernel_cu_7dd49032_326335_unfold_backward_elementwise_kernelILi128ELi8EZNS1_32_unfold_backward_internal_kernelIN3c107complexIfEEEEvRNS_14TensorIteratorEllllllEUliE_EEviT1_ --------------------------
	.section	.text._ZN2at6native61_GLOBAL__N__2cc7adc6_23_UnfoldBackwardKernel_cu_7dd49032_326335_unfold_backward_elementwise_kernelILi128ELi8EZNS1_32_unfold_backward_internal_kernelIN3c107complexIfEEEEvRNS_14TensorIteratorEllllllEUliE_EEviT1_,"ax",@progbits
	.align	128
.text._ZN2at6native61_GLOBAL__N__2cc7adc6_23_UnfoldBackwardKernel_cu_7dd49032_326335_unfold_backward_elementwise_kernelILi128ELi8EZNS1_32_unfold_backward_internal_kernelIN3c107complexIfEEEEvRNS_14TensorIteratorEllllllEUliE_EEviT1_:
        .type           _ZN2at6native61_GLOBAL__N__2cc7adc6_23_UnfoldBackwardKernel_cu_7dd49032_326335_unfold_backward_elementwise_kernelILi128ELi8EZNS1_32_unfold_backward_internal_kernelIN3c107complexIfEEEEvRNS_14TensorIteratorEllllllEUliE_EEviT1_,@function
        .size           _ZN2at6native61_GLOBAL__N__2cc7adc6_23_UnfoldBackwardKernel_cu_7dd49032_326335_unfold_backward_elementwise_kernelILi128ELi8EZNS1_32_unfold_backward_internal_kernelIN3c107complexIfEEEEvRNS_14TensorIteratorEllllllEUliE_EEviT1_,(.L_x_3486 - _ZN2at6native61_GLOBAL__N__2cc7adc6_23_UnfoldBackwardKernel_cu_7dd49032_326335_unfold_backward_elementwise_kernelILi128ELi8EZNS1_32_unfold_backward_internal_kernelIN3c107complexIfEEEEvRNS_14TensorIteratorEllllllEUliE_EEviT1_)
        .other          _ZN2at6native61_GLOBAL__N__2cc7adc6_23_UnfoldBackwardKernel_cu_7dd49032_326335_unfold_backward_elementwise_kernelILi128ELi8EZNS1_32_unfold_backward_internal_kernelIN3c107complexIfEEEEvRNS_14TensorIteratorEllllllEUliE_EEviT1_,@"STO_CUDA_ENTRY STV_DEFAULT"
_ZN2at6native61_GLOBAL__N__2cc7adc6_23_UnfoldBackwardKernel_cu_7dd49032_326335_unfold_backward_elementwise_kernelILi128ELi8EZNS1_32_unfold_backward_internal_kernelIN3c107complexIfEEEEvRNS_14TensorIteratorEllllllEUliE_EEviT1_:
        /* <DEDUP_REMOVED lines=51> */
.L_x_874:
[----:B------:R-:W-:-:S07]  /*0330*/  MOV R4, 0x350 ;  /* 0x0000035000047802 */ /* 0x000fce0000000f00 */
[----:B------:R-:W-:Y:S05]  /*0340*/  CALL.REL.NOINC `($__internal_3_$__cuda_sm20_div_s64) ;  /* 0x0000029c00dc7944 */ /* 0x000fea0003c00000 */
.L_x_873:
        /* <DEDUP_REMOVED lines=37> */
.L_x_875:
[----:B------:R-:W-:Y:S02]  /*05a0*/  MOV R10, R14 ;  /* 0x0000000e000a7202 */ /* 0x000fe40000000f00 */
[----:B------:R-:W-:Y:S02]  /*05b0*/  MOV R3, R15 ;  /* 0x0000000f00037202 */ /* 0x000fe40000000f00 */
[----:B------:R-:W-:-:S07]  /*05c0*/  MOV R4, 0x5e0 ;  /* 0x000005e000047802 */ /* 0x000fce0000000f00 */
[----:B------:R-:W-:Y:S05]  /*05d0*/  CALL.REL.NOINC `($__internal_3_$__cuda_sm20_div_s64) ;  /* 0x0000029c00387944 */ /* 0x000fea0003c00000 */
.L_x_876:
        /* <DEDUP_REMOVED lines=10> */
[----:B0-----:R0:W5:Y:S01]  /*0680*/  LDG.E.64 R22, desc[UR8][R20.64] ;  /* 0x0000000814167981 */ /* 0x001162000c1e1b00 */
        /* <DEDUP_REMOVED lines=16> */
[----:B------:R-:W-:Y:S02]  /*0790*/  IADD3 R13, P4, PT, RZ, -R0, RZ ;  /* 0x80000000ff0d7210 */ /* 0x000fe40007f9e0ff */
[-C--:B------:R-:W-:Y:S01]  /*07a0*/  IADD3.X R46, PT, PT, RZ, R2.reuse, RZ, P1, !PT ;  /* 0x00000002ff2e7210 */ /* 0x080fe20000ffe4ff */
[----:B------:R-:W-:Y:S01]  /*07b0*/  IMAD.X R43, RZ, RZ, R2, P2 ;  /* 0x000000ffff2b7224 */ /* 0x000fe200010e0602 */
[----:B------:R-:W-:-:S02]  /*07c0*/  IADD3.X R12, PT, PT, RZ, ~R2, RZ, P4, !PT ;  /* 0x80000002ff0c7210 */ /* 0x000fc400027fe4ff */
[----:B------:R-:W-:Y:S02]  /*07d0*/  IADD3 R41, P1, PT, RZ, -R42, RZ ;  /* 0x8000002aff297210 */ /* 0x000fe40007f3e0ff */
        /* <DEDUP_REMOVED lines=9> */
[----:B------:R-:W-:Y:S01]  /*0870*/  IMAD.X R8, RZ, RZ, ~R46, P1 ;  /* 0x000000ffff087224 */ /* 0x000fe200008e0e2e */
[----:B------:R-:W-:Y:S01]  /*0880*/  IADD3 R17, PT, PT, R7, R9, RZ ;  /* 0x0000000907117210 */ /* 0x000fe20007ffe0ff */
[C---:B------:R-:W-:Y:S01]  /*0890*/  IMAD R25, R13.reuse, UR15, R12 ;  /* 0x0000000f0d197c24 */ /* 0x040fe2000f8e020c */
[----:B------:R-:W-:Y:S01]  /*08a0*/  IADD3.X R9, PT, PT, RZ, ~R43, RZ, P3, !PT ;  /* 0x8000002bff097210 */ /* 0x000fe20001ffe4ff */
[----:B------:R-:W-:Y:S01]  /*08b0*/  IMAD.WIDE.U32 R12, R13, UR14, R14 ;  /* 0x0000000e0d0c7c25 */ /* 0x000fe2000f8e000e */
[C---:B------:R-:W-:Y:S02]  /*08c0*/  SHF.L.U32 R7, R6.reuse, 0x3, RZ ;  /* 0x0000000306077819 */ /* 0x040fe400000006ff */
[----:B------:R-:W-:Y:S01]  /*08d0*/  SHF.L.U64.HI R11, R6, 0x3, R17 ;  /* 0x00000003060b7819 */ /* 0x000fe20000010211 */
[----:B------:R-:W-:Y:S01]  /*08e0*/  IMAD R6, R8, UR14, RZ ;  /* 0x0000000e08067c24 */ /* 0x000fe2000f8e02ff */
[----:B------:R-:W-:Y:S01]  /*08f0*/  IADD3.X R17, PT, PT, R17, UR7, RZ, P2, !PT ;  /* 0x0000000711117c10 */ /* 0x000fe200097fe4ff */
[----:B------:R-:W-:-:S02]  /*0900*/  IMAD R8, R9, UR14, RZ ;  /* 0x0000000e09087c24 */ /* 0x000fc4000f8e02ff */
[----:B------:R-:W-:Y:S02]  /*0910*/  IMAD.IADD R13, R13, 0x1, R25 ;  /* 0x000000010d0d7824 */ /* 0x000fe400078e0219 */
[C---:B------:R-:W-:Y:S02]  /*0920*/  IMAD R25, R45.reuse, UR15, R8 ;  /* 0x0000000f2d197c24 */ /* 0x040fe4000f8e0208 */
[----:B------:R-:W-:-:S04]  /*0930*/  IMAD.WIDE.U32 R44, R45, UR14, R14 ;  /* 0x0000000e2d2c7c25 */ /* 0x000fc8000f8e000e */
[----:B------:R-:W-:Y:S01]  /*0940*/  IMAD R27, R41, UR15, R6 ;  /* 0x0000000f291b7c24 */ /* 0x000fe2000f8e0206 */
[----:B------:R-:W-:Y:S01]  /*0950*/  IADD3 R25, PT, PT, R45, R25, RZ ;  /* 0x000000192d197210 */ /* 0x000fe20007ffe0ff */
[C---:B-1----:R-:W-:Y:S02]  /*0960*/  IMAD R6, R30.reuse, UR15, RZ ;  /* 0x0000000f1e067c24 */ /* 0x042fe4000f8e02ff */
[----:B------:R-:W-:Y:S02]  /*0970*/  IMAD R13, R13, R30, RZ ;  /* 0x0000001e0d0d7224 */ /* 0x000fe400078e02ff */
[----:B------:R-:W-:-:S04]  /*0980*/  IMAD.WIDE.U32 R8, R30, UR14, RZ ;  /* 0x0000000e1e087c25 */ /* 0x000fc8000f8e00ff */
[----:B------:R-:W-:Y:S01]  /*0990*/  IMAD R29, R31, UR14, R6 ;  /* 0x0000000e1f1d7c24 */ /* 0x000fe2000f8e0206 */
[----:B------:R-:W-:Y:S01]  /*09a0*/  LEA R6, P1, -R8, UR12, 0x6 ;  /* 0x0000000c08067c11 */ /* 0x000fe2000f8231ff */
[----:B------:R-:W-:Y:S01]  /*09b0*/  IMAD R33, R12, R31, R13 ;  /* 0x0000001f0c217224 */ /* 0x000fe200078e020d */
[----:B------:R-:W0:Y:S01]  /*09c0*/  LDCU.64 UR12, c[0x0][0x5f0] ;  /* 0x0000be00ff0c77ac */ /* 0x000e220008000a00 */
[----:B------:R-:W-:-:S04]  /*09d0*/  IMAD.WIDE.U32 R40, R41, UR14, R14 ;  /* 0x0000000e29287c25 */ /* 0x000fc8000f8e000e */
[----:B------:R-:W-:Y:S01]  /*09e0*/  IMAD.WIDE.U32 R12, R12, R30, RZ ;  /* 0x0000001e0c0c7225 */ /* 0x000fe200078e00ff */
[----:B------:R-:W-:-:S03]  /*09f0*/  IADD3 R27, PT, PT, R41, R27, RZ ;  /* 0x0000001b291b7210 */ /* 0x000fc60007ffe0ff */
[-C--:B------:R-:W-:Y:S01]  /*0a00*/  IMAD R16, R25, R30.reuse, RZ ;  /* 0x0000001e19107224 */ /* 0x080fe200078e02ff */
[----:B------:R-:W-:Y:S01]  /*0a10*/  LEA R7, P3, R12, R7, 0x3 ;  /* 0x000000070c077211 */ /* 0x000fe200078618ff */
[----:B------:R-:W-:Y:S01]  /*0a20*/  IMAD.IADD R25, R9, 0x1, R29 ;  /* 0x0000000109197824 */ /* 0x000fe200078e021d */
[----:B------:R-:W-:Y:S01]  /*0a30*/  IADD3 R9, PT, PT, R13, R33, RZ ;  /* 0x000000210d097210 */ /* 0x000fe20007ffe0ff */
[C---:B------:R-:W-:Y:S02]  /*0a40*/  IMAD R29, R44.reuse, R31, R16 ;  /* 0x0000001f2c1d7224 */ /* 0x040fe400078e0210 */
[-C--:B------:R-:W-:Y:S01]  /*0a50*/  IMAD.WIDE.U32 R44, R44, R30.reuse, RZ ;  /* 0x0000001e2c2c7225 */ /* 0x080fe200078e00ff */
[----:B------:R-:W-:Y:S02]  /*0a60*/  SHF.L.U64.HI R36, R8, 0x6, R25 ;  /* 0x0000000608247819 */ /* 0x000fe40000010219 */
[----:B------:R-:W-:Y:S01]  /*0a70*/  LEA.HI.X R8, R12, R11, R9, 0x3, P3 ;  /* 0x0000000b0c087211 */ /* 0x000fe200018f1c09 */
[-C--:B------:R-:W-:Y:S01]  /*0a80*/  IMAD R27, R27, R30.reuse, RZ ;  /* 0x0000001e1b1b7224 */ /* 0x080fe200078e02ff */
[----:B------:R-:W-:Y:S01]  /*0a90*/  IADD3 R9, P3, PT, R0, 0x4, RZ ;  /* 0x0000000400097810 */ /* 0x000fe20007f7e0ff */
[----:B------:R-:W-:Y:S01]  /*0aa0*/  IMAD.X R16, RZ, RZ, R2, P4 ;  /* 0x000000ffff107224 */ /* 0x000fe200020e0602 */
[----:B------:R-:W-:Y:S01]  /*0ab0*/  IADD3 R13, PT, PT, R45, R29, RZ ;  /* 0x0000001d2d0d7210 */ /* 0x000fe20007ffe0ff */
[C---:B------:R-:W-:Y:S01]  /*0ac0*/  IMAD R27, R40.reuse, R31, R27 ;  /* 0x0000001f281b7224 */ /* 0x040fe200078e021b */
[----:B------:R-:W-:Y:S01]  /*0ad0*/  IADD3 R33, P5, PT, RZ, -R9, RZ ;  /* 0x80000009ff217210 */ /* 0x000fe20007fbe0ff */
[----:B------:R-:W-:Y:S01]  /*0ae0*/  IMAD.WIDE.U32 R40, R40, R30, RZ ;  /* 0x0000001e28287225 */ /* 0x000fe200078e00ff */
[----:B------:R-:W-:-:S02]  /*0af0*/  SHF.L.U32 R12, R44, 0x3, RZ ;  /* 0x000000032c0c7819 */ /* 0x000fc400000006ff */
[----:B------:R-:W-:Y:S01]  /*0b00*/  SHF.L.U64.HI R44, R44, 0x3, R13 ;  /* 0x000000032c2c7819 */ /* 0x000fe2000001020d */
[----:B------:R-:W-:Y:S01]  /*0b10*/  IMAD.X R45, RZ, RZ, R2, P3 ;  /* 0x000000ffff2d7224 */ /* 0x000fe200018e0602 */
[----:B------:R-:W-:Y:S01]  /*0b20*/  IADD3.X R13, PT, PT, RZ, R2, RZ, P6, !PT ;  /* 0x00000002ff0d7210 */ /* 0x000fe200037fe4ff */
[----:B------:R-:W-:Y:S01]  /*0b30*/  IMAD.SHL.U32 R11, R40, 0x8, RZ ;  /* 0x00000008280b7824 */ /* 0x000fe200078e00ff */
[----:B------:R-:W-:Y:S02]  /*0b40*/  IADD3 R35, P3, PT, RZ, -R39, RZ ;  /* 0x80000027ff237210 */ /* 0x000fe40007f7e0ff */
[----:B------:R-:W-:Y:S02]  /*0b50*/  IADD3 R25, PT, PT, R41, R27, RZ ;  /* 0x0000001b29197210 */ /* 0x000fe40007ffe0ff */
[----:B------:R-:W-:Y:S02]  /*0b60*/  IADD3.X R24, PT, PT, RZ, ~R45, RZ, P5, !PT ;  /* 0x8000002dff187210 */ /* 0x000fe40002ffe4ff */
[----:B------:R-:W-:-:S02]  /*0b70*/  IADD3 R18, P5, PT, R0, 0x7, RZ ;  /* 0x0000000700127810 */ /* 0x000fc40007fbe0ff */
[----:B------:R-:W-:Y:S01]  /*0b80*/  IADD3.X R26, PT, PT, RZ, ~R13, RZ, P3, !PT ;  /* 0x8000000dff1a7210 */ /* 0x000fe20001ffe4ff */
[----:B------:R-:W-:Y:S01]  /*0b90*/  IMAD R24, R24, UR14, RZ ;  /* 0x0000000e18187c24 */ /* 0x000fe2000f8e02ff */
[----:B------:R-:W-:Y:S02]  /*0ba0*/  SHF.L.U64.HI R40, R40, 0x3, R25 ;  /* 0x0000000328287819 */ /* 0x000fe40000010219 */
[----:B------:R-:W-:Y:S01]  /*0bb0*/  IADD3 R27, P4, PT, RZ, -R38, RZ ;  /* 0x80000026ff1b7210 */ /* 0x000fe20007f9e0ff */
[----:B------:R-:W-:Y:S01]  /*0bc0*/  IMAD R26, R26, UR14, RZ ;  /* 0x0000000e1a1a7c24 */ /* 0x000fe2000f8e02ff */
[----:B------:R-:W-:Y:S01]  /*0bd0*/  IADD3.X R41, PT, PT, RZ, R2, RZ, P5, !PT ;  /* 0x00000002ff297210 */ /* 0x000fe20002ffe4ff */
[----:B------:R-:W-:Y:S01]  /*0be0*/  IMAD R47, R33, UR15, R24 ;  /* 0x0000000f212f7c24 */ /* 0x000fe2000f8e0218 */
[----:B------:R-:W-:Y:S01]  /*0bf0*/  IADD3 R25, P3, PT, RZ, -R18, RZ ;  /* 0x80000012ff197210 */ /* 0x000fe20007f7e0ff */
[----:B------:R-:W-:Y:S02]  /*0c00*/  IMAD.X R28, RZ, RZ, ~R16, P4 ;  /* 0x000000ffff1c7224 */ /* 0x000fe400020e0e10 */
[----:B------:R-:W-:Y:S01]  /*0c10*/  IMAD R51, R35, UR15, R26 ;  /* 0x0000000f23337c24 */ /* 0x000fe2000f8e021a */
[----:B------:R-:W-:Y:S01]  /*0c20*/  IADD3.X R48, PT, PT, RZ, ~R41, RZ, P3, !PT ;  /* 0x80000029ff307210 */ /* 0x000fe20001ffe4ff */
[----:B------:R-:W-:-:S04]  /*0c30*/  IMAD.WIDE.U32 R32, R33, UR14, R14 ;  /* 0x0000000e21207c25 */ /* 0x000fc8000f8e000e */
[----:B------:R-:W-:Y:S01]  /*0c40*/  IMAD.WIDE.U32 R34, R35, UR14, R14 ;  /* 0x0000000e23227c25 */ /* 0x000fe2000f8e000e */
[----:B------:R-:W-:-:S03]  /*0c50*/  IADD3 R33, PT, PT, R33, R47, RZ ;  /* 0x0000002f21217210 */ /* 0x000fc60007ffe0ff */
[----:B------:R-:W-:Y:S02]  /*0c60*/  IMAD R24, R28, UR14, RZ ;  /* 0x0000000e1c187c24 */ /* 0x000fe4000f8e02ff */
[----:B------:R-:W-:Y:S01]  /*0c70*/  IMAD R48, R48, UR14, RZ ;  /* 0x0000000e30307c24 */ /* 0x000fe2000f8e02ff */
[----:B------:R-:W1:Y:S01]  /*0c80*/  LDC.64 R28, c[0x0][0x608] ;  /* 0x00018200ff1c7b82 */ /* 0x000e620000000a00 */
[----:B------:R-:W-:Y:S02]  /*0c90*/  IMAD R49, R27, UR15, R24 ;  /* 0x0000000f1b317c24 */ /* 0x000fe4000f8e0218 */
[----:B------:R-:W-:Y:S02]  /*0ca0*/  IMAD.IADD R35, R35, 0x1, R51 ;  /* 0x0000000123237824 */ /* 0x000fe400078e0233 */
[----:B------:R-:W-:-:S04]  /*0cb0*/  IMAD.WIDE.U32 R26, R27, UR14, R14 ;  /* 0x0000000e1b1a7c25 */ /* 0x000fc8000f8e000e */
[----:B------:R-:W-:Y:S01]  /*0cc0*/  IMAD R51, R25, UR15, R48 ;  /* 0x0000000f19337c24 */ /* 0x000fe2000f8e0230 */
[----:B------:R-:W-:Y:S01]  /*0cd0*/  IADD3 R49, PT, PT, R27, R49, RZ ;  /* 0x000000311b317210 */ /* 0x000fe20007ffe0ff */
[----:B------:R-:W-:-:S04]  /*0ce0*/  IMAD.WIDE.U32 R24, R25, UR14, R14 ;  /* 0x0000000e19187c25 */ /* 0x000fc8000f8e000e */
[-C--:B------:R-:W-:Y:S01]  /*0cf0*/  IMAD R33, R33, R30.reuse, RZ ;  /* 0x0000001e21217224 */ /* 0x080fe200078e02ff */
[----:B------:R-:W-:Y:S01]  /*0d00*/  IADD3 R27, PT, PT, R25, R51, RZ ;  /* 0x00000033191b7210 */ /* 0x000fe20007ffe0ff */
[-C--:B------:R-:W-:Y:S02]  /*0d10*/  IMAD R35, R35, R30.reuse, RZ ;  /* 0x0000001e23237224 */ /* 0x080fe400078e02ff */
[-C--:B------:R-:W-:Y:S02]  /*0d20*/  IMAD R47, R32, R31.reuse, R33 ;  /* 0x0000001f202f7224 */ /* 0x080fe400078e0221 */
[----:B------:R-:W-:Y:S02]  /*0d30*/  IMAD R25, R34, R31, R35 ;  /* 0x0000001f22197224 */ /* 0x000fe400078e0223 */
[----:B------:R-:W-:-:S04]  /*0d40*/  IMAD.WIDE.U32 R32, R32, R30, RZ ;  /* 0x0000001e20207225 */ /* 0x000fc800078e00ff */
[----:B------:R-:W-:-:S04]  /*0d50*/  IMAD.WIDE.U32 R34, R34, R30, RZ ;  /* 0x0000001e22227225 */ /* 0x000fc800078e00ff */
[-C--:B------:R-:W-:Y:S01]  /*0d60*/  IMAD R48, R49, R30.reuse, RZ ;  /* 0x0000001e31307224 */ /* 0x080fe200078e02ff */
[----:B------:R-:W-:Y:S01]  /*0d70*/  IADD3 R51, PT, PT, R35, R25, RZ ;  /* 0x0000001923337210 */ /* 0x000fe20007ffe0ff */
[-C--:B------:R-:W-:Y:S02]  /*0d80*/  IMAD R49, R27, R30.reuse, RZ ;  /* 0x0000001e1b317224 */ /* 0x080fe400078e02ff */
[----:B------:R-:W-:Y:S01]  /*0d90*/  IMAD.IADD R47, R33, 0x1, R47 ;  /* 0x00000001212f7824 */ /* 0x000fe200078e022f */
[----:B------:R-:W-:Y:S01]  /*0da0*/  SHF.L.U32 R33, R32, 0x3, RZ ;  /* 0x0000000320217819 */ /* 0x000fe200000006ff */
[C---:B------:R-:W-:Y:S02]  /*0db0*/  IMAD R49, R24.reuse, R31, R49 ;  /* 0x0000001f18317224 */ /* 0x040fe400078e0231 */
[----:B------:R-:W-:Y:S01]  /*0dc0*/  IMAD.WIDE.U32 R24, R24, R30, RZ ;  /* 0x0000001e18187225 */ /* 0x000fe200078e00ff */
[----:B------:R-:W-:-:S03]  /*0dd0*/  SHF.L.U64.HI R32, R32, 0x3, R47 ;  /* 0x0000000320207819 */ /* 0x000fc6000001022f */
[C---:B------:R-:W-:Y:S02]  /*0de0*/  IMAD R47, R26.reuse, R31, R48 ;  /* 0x0000001f1a2f7224 */ /* 0x040fe400078e0230 */
[----:B------:R-:W-:Y:S02]  /*0df0*/  IMAD.IADD R49, R25, 0x1, R49 ;  /* 0x0000000119317824 */ /* 0x000fe400078e0231 */
[----:B------:R-:W-:-:S03]  /*0e00*/  IMAD.WIDE.U32 R26, R26, R30, RZ ;  /* 0x0000001e1a1a7225 */ /* 0x000fc600078e00ff */
[----:B------:R-:W-:Y:S01]  /*0e10*/  SHF.L.U64.HI R48, R24, 0x3, R49 ;  /* 0x0000000318307819 */ /* 0x000fe20000010231 */
[----:B------:R-:W-:Y:S01]  /*0e20*/  IMAD R25, R2, UR14, RZ ;  /* 0x0000000e02197c24 */ /* 0x000fe2000f8e02ff */
[----:B------:R-:W-:Y:S01]  /*0e30*/  IADD3 R47, PT, PT, R27, R47, RZ ;  /* 0x0000002f1b2f7210 */ /* 0x000fe20007ffe0ff */
[C---:B------:R-:W-:Y:S01]  /*0e40*/  IMAD.SHL.U32 R35, R34.reuse, 0x8, RZ ;  /* 0x0000000822237824 */ /* 0x040fe200078e00ff */
[----:B------:R-:W-:Y:S01]  /*0e50*/  SHF.L.U64.HI R34, R34, 0x3, R51 ;  /* 0x0000000322227819 */ /* 0x000fe20000010233 */
[----:B------:R-:W-:Y:S01]  /*0e60*/  IMAD R49, R0, UR15, R25 ;  /* 0x0000000f00317c24 */ /* 0x000fe2000f8e0219 */
[C---:B------:R-:W-:Y:S01]  /*0e70*/  SHF.L.U32 R27, R26.reuse, 0x3, RZ ;  /* 0x000000031a1b7819 */ /* 0x040fe200000006ff */
[----:B------:R-:W-:Y:S01]  /*0e80*/  IMAD R25, R43, UR6, RZ ;  /* 0x000000062b197c24 */ /* 0x000fe2000f8e02ff */
[----:B------:R-:W-:Y:S01]  /*0e90*/  SHF.L.U64.HI R47, R26, 0x3, R47 ;  /* 0x000000031a2f7819 */ /* 0x000fe2000001022f */
[----:B-1----:R-:W-:Y:S01]  /*0ea0*/  IMAD.WIDE.U32 R28, R0, UR14, R28 ;  /* 0x0000000e001c7c25 */ /* 0x002fe2000f8e001c */
[----:B------:R-:W-:-:S03]  /*0eb0*/  SHF.L.U32 R26, R24, 0x3, RZ ;  /* 0x00000003181a7819 */ /* 0x000fc600000006ff */
[----:B------:R-:W-:Y:S01]  /*0ec0*/  IMAD R51, R46, UR6, RZ ;  /* 0x000000062e337c24 */ /* 0x000fe2000f8e02ff */
[----:B------:R-:W-:Y:S01]  /*0ed0*/  IADD3 R53, PT, PT, R29, R49, RZ ;  /* 0x000000311d357210 */ /* 0x000fe20007ffe0ff */
[----:B------:R-:W-:Y:S02]  /*0ee0*/  IMAD R46, R45, UR6, RZ ;  /* 0x000000062d2e7c24 */ /* 0x000fe4000f8e02ff */
[C---:B------:R-:W-:Y:S02]  /*0ef0*/  IMAD R45, R10.reuse, UR7, R25 ;  /* 0x000000070a2d7c24 */ /* 0x040fe4000f8e0219 */
[----:B------:R-:W-:Y:S01]  /*0f00*/  IMAD.WIDE.U32 R24, R10, UR6, RZ ;  /* 0x000000060a187c25 */ /* 0x000fe2000f8e00ff */
[----:B------:R-:W-:-:S03]  /*0f10*/  IADD3 R10, P3, PT, R14, -R28, RZ ;  /* 0x8000001c0e0a7210 */ /* 0x000fc60007f7e0ff */
[----:B------:R-:W-:Y:S01]  /*0f20*/  IMAD R49, R9, UR7, R46 ;  /* 0x0000000709317c24 */ /* 0x000fe2000f8e022e */
[----:B------:R-:W-:Y:S01]  /*0f30*/  IADD3 R45, PT, PT, R25, R45, RZ ;  /* 0x0000002d192d7210 */ /* 0x000fe20007ffe0ff */
[----:B------:R-:W-:Y:S01]  /*0f40*/  IMAD.WIDE.U32 R28, R9, UR6, RZ ;  /* 0x00000006091c7c25 */ /* 0x000fe2000f8e00ff */
[----:B------:R-:W-:Y:S02]  /*0f50*/  IADD3.X R9, PT, PT, R15, ~R53, RZ, P3, !PT ;  /* 0x800000350f097210 */ /* 0x000fe40001ffe4ff */
[----:B------:R-:W-:Y:S01]  /*0f60*/  LEA R12, P4, R24, R12, 0x3 ;  /* 0x0000000c180c7211 */ /* 0x000fe200078818ff */
[----:B------:R-:W-:Y:S01]  /*0f70*/  IMAD R51, R42, UR7, R51 ;  /* 0x000000072a337c24 */ /* 0x000fe2000f8e0233 */
[----:B------:R-:W-:Y:S01]  /*0f80*/  LEA R33, P5, R28, R33, 0x3 ;  /* 0x000000211c217211 */ /* 0x000fe200078a18ff */
[----:B------:R-:W-:Y:S01]  /*0f90*/  IMAD.IADD R49, R29, 0x1, R49 ;  /* 0x000000011d317824 */ /* 0x000fe200078e0231 */
[----:B------:R-:W-:Y:S01]  /*0fa0*/  LEA.HI.X R44, R24, R44, R45, 0x3, P4 ;  /* 0x0000002c182c7211 */ /* 0x000fe200020f1c2d */
[----:B------:R-:W-:Y:S01]  /*0fb0*/  IMAD.WIDE.U32 R42, R42, UR6, RZ ;  /* 0x000000062a2a7c25 */ /* 0x000fe2000f8e00ff */
[----:B------:R-:W-:-:S02]  /*0fc0*/  MOV R45, R19 ;  /* 0x00000013002d7202 */ /* 0x000fc40000000f00 */
[----:B------:R-:W-:Y:S01]  /*0fd0*/  LEA.HI.X R32, R28, R32, R49, 0x3, P5 ;  /* 0x000000201c207211 */ /* 0x000fe200028f1c31 */
[----:B------:R-:W-:Y:S01]  /*0fe0*/  IMAD R9, R9, R30, RZ ;  /* 0x0000001e09097224 */ /* 0x000fe200078e02ff */
[----:B------:R-:W-:Y:S01]  /*0ff0*/  LEA R11, P3, R42, R11, 0x3 ;  /* 0x0000000b2a0b7211 */ /* 0x000fe200078618ff */
[----:B------:R-:W-:Y:S02]  /*1000*/  IMAD R24, R13, UR6, RZ ;  /* 0x000000060d187c24 */ /* 0x000fe4000f8e02ff */
[----:B------:R-:W-:Y:S02]  /*1010*/  IMAD.IADD R51, R43, 0x1, R51 ;  /* 0x000000012b337824 */ /* 0x000fe400078e0233 */
[----:B------:R-:W-:Y:S02]  /*1020*/  IMAD R13, R10, R31, R9 ;  /* 0x0000001f0a0d7224 */ /* 0x000fe400078e0209 */
[----:B------:R-:W-:Y:S01]  /*1030*/  IMAD R25, R16, UR6, RZ ;  /* 0x0000000610197c24 */ /* 0x000fe2000f8e02ff */
[----:B------:R-:W-:Y:S01]  /*1040*/  LEA.HI.X R40, R42, R40, R51, 0x3, P3 ;  /* 0x000000282a287211 */ /* 0x000fe200018f1c33 */
[----:B------:R-:W-:-:S04]  /*1050*/  IMAD.WIDE.U32 R30, R10, R30, RZ ;  /* 0x0000001e0a1e7225 */ /* 0x000fc800078e00ff */
[----:B------:R-:W-:Y:S01]  /*1060*/  IMAD R9, R39, UR7, R24 ;  /* 0x0000000727097c24 */ /* 0x000fe2000f8e0218 */
[----:B------:R-:W-:Y:S01]  /*1070*/  IADD3 R13, PT, PT, R31, R13, RZ ;  /* 0x0000000d1f0d7210 */ /* 0x000fe20007ffe0ff */
[----:B------:R-:W-:-:S03]  /*1080*/  IMAD.WIDE.U32 R28, R39, UR6, RZ ;  /* 0x00000006271c7c25 */ /* 0x000fc6000f8e00ff */
[----:B------:R-:W-:Y:S01]  /*1090*/  SHF.L.U64.HI R46, R30, 0x3, R13 ;  /* 0x000000031e2e7819 */ /* 0x000fe2000001020d */
[----:B------:R-:W-:Y:S01]  /*10a0*/  IMAD R43, R41, UR6, RZ ;  /* 0x00000006292b7c24 */ /* 0x000fe2000f8e02ff */
[----:B------:R-:W-:Y:S01]  /*10b0*/  IADD3 R9, PT, PT, R29, R9, RZ ;  /* 0x000000091d097210 */ /* 0x000fe20007ffe0ff */
[----:B------:R-:W-:Y:S01]  /*10c0*/  IMAD R41, R38, UR7, R25 ;  /* 0x0000000726297c24 */ /* 0x000fe2000f8e0219 */
[----:B------:R-:W-:Y:S01]  /*10d0*/  LEA R35, P3, R28, R35, 0x3 ;  /* 0x000000231c237211 */ /* 0x000fe200078618ff */
[C---:B------:R-:W-:Y:S02]  /*10e0*/  IMAD R43, R18.reuse, UR7, R43 ;  /* 0x00000007122b7c24 */ /* 0x040fe4000f8e022b */
[----:B------:R-:W-:Y:S01]  /*10f0*/  IMAD.WIDE.U32 R24, R18, UR6, RZ ;  /* 0x0000000612187c25 */ /* 0x000fe2000f8e00ff */
[----:B------:R-:W-:-:S03]  /*1100*/  LEA.HI.X R34, R28, R34, R9, 0x3, P3 ;  /* 0x000000221c227211 */ /* 0x000fc600018f1c09 */
[----:B------:R-:W-:Y:S01]  /*1110*/  IMAD.WIDE.U32 R38, R38, UR6, RZ ;  /* 0x0000000626267c25 */ /* 0x000fe2000f8e00ff */
[----:B------:R-:W-:Y:S01]  /*1120*/  USHF.L.U64.HI UR6, UR6, 0x6, UR7 ;  /* 0x0000000606067899 */ /* 0x000fe20008010207 */
[----:B------:R-:W-:Y:S02]  /*1130*/  IADD3 R25, PT, PT, R25, R43, RZ ;  /* 0x0000002b19197210 */ /* 0x000fe40007ffe0ff */
[----:B------:R-:W-:Y:S01]  /*1140*/  IMAD.SHL.U32 R18, R30, 0x8, RZ ;  /* 0x000000081e127824 */ /* 0x000fe200078e00ff */
[----:B------:R-:W-:Y:S01]  /*1150*/  IADD3 R16, PT, PT, R39, R41, RZ ;  /* 0x0000002927107210 */ /* 0x000fe20007ffe0ff */
[----:B0-----:R-:W-:Y:S01]  /*1160*/  IMAD.U32 R42, RZ, RZ, UR12 ;  /* 0x0000000cff2a7e24 */ /* 0x001fe2000f8e00ff */
[----:B------:R-:W-:Y:S02]  /*1170*/  LEA R9, P3, R38, R27, 0x3 ;  /* 0x0000001b26097211 */ /* 0x000fe400078618ff */
[----:B------:R-:W-:Y:S02]  /*1180*/  LEA R10, P4, R24, R26, 0x3 ;  /* 0x0000001a180a7211 */ /* 0x000fe400078818ff */
[----:B------:R-:W-:-:S02]  /*1190*/  LEA R13, P2, R37, R18, 0x3 ;  /* 0x00000012250d7211 */ /* 0x000fc400078418ff */
[----:B------:R-:W-:Y:S02]  /*11a0*/  LEA.HI.X R47, R38, R47, R16, 0x3, P3 ;  /* 0x0000002f262f7211 */ /* 0x000fe400018f1c10 */
[----:B------:R-:W-:Y:S02]  /*11b0*/  LEA.HI.X R48, R24, R48, R25, 0x3, P4 ;  /* 0x0000003018307211 */ /* 0x000fe400020f1c19 */
[----:B------:R-:W-:Y:S02]  /*11c0*/  LEA.HI.X R46, R37, R46, R17, 0x3, P2 ;  /* 0x0000002e252e7211 */ /* 0x000fe400010f1c11 */
[----:B------:R-:W-:Y:S02]  /*11d0*/  MOV R41, UR13 ;  /* 0x0000000d00297c02 */ /* 0x000fe40008000f00 */
[----:B------:R-:W-:Y:S02]  /*11e0*/  LOP3.LUT R43, R3, 0xfffffff8, RZ, 0xc0, !PT ;  /* 0xfffffff8032b7812 */ /* 0x000fe400078ec0ff */
[----:B------:R-:W-:-:S07]  /*11f0*/  IADD3.X R50, PT, PT, ~R36, UR6, RZ, P1, !PT ;  /* 0x0000000624327c10 */ /* 0x000fce0008ffe5ff */
.L_x_881:
[C---:B------:R-:W-:Y:S02]  /*1200*/  IADD3 R16, P1, PT, R42.reuse, R7, RZ ;  /* 0x000000072a107210 */ /* 0x040fe40007f3e0ff */
[----:B------:R-:W-:-:S03]  /*1210*/  IADD3 R26, P2, PT, R42, R13, RZ ;  /* 0x0000000d2a1a7210 */ /* 0x000fc60007f5e0ff */
[C---:B------:R-:W-:Y:S01]  /*1220*/  IMAD.X R17, R41.reuse, 0x1, R8, P1 ;  /* 0x0000000129117824 */ /* 0x040fe200008e0608 */
[----:B------:R-:W-:Y:S02]  /*1230*/  IADD3 R24, P1, PT, R42, R11, RZ ;  /* 0x0000000b2a187210 */ /* 0x000fe40007f3e0ff */
[----:B------:R-:W-:-:S03]  /*1240*/  IADD3.X R27, PT, PT, R41, R46, RZ, P2, !PT ;  /* 0x0000002e291b7210 */ /* 0x000fc600017fe4ff */
[----:B------:R-:W2:Y:S01]  /*1250*/  LDG.E.64 R16, desc[UR8][R16.64] ;  /* 0x0000000810107981 */ /* 0x000ea2000c1e1b00 */
[C---:B------:R-:W-:Y:S02]  /*1260*/  IADD3 R18, P2, PT, R42.reuse, R12, RZ ;  /* 0x0000000c2a127210 */ /* 0x040fe40007f5e0ff */
[C---:B------:R-:W-:Y:S01]  /*1270*/  IADD3.X R25, PT, PT, R41.reuse, R40, RZ, P1, !PT ;  /* 0x0000002829197210 */ /* 0x040fe20000ffe4ff */
[----:B------:R-:W3:Y:S01]  /*1280*/  LDG.E.64 R26, desc[UR8][R26.64] ;  /* 0x000000081a1a7981 */ /* 0x000ee2000c1e1b00 */
[C---:B------:R-:W-:Y:S01]  /*1290*/  IADD3 R28, P1, PT, R42.reuse, R33, RZ ;  /* 0x000000212a1c7210 */ /* 0x040fe20007f3e0ff */
[C---:B------:R-:W-:Y:S01]  /*12a0*/  IMAD.X R19, R41.reuse, 0x1, R44, P2 ;  /* 0x0000000129137824 */ /* 0x040fe200010e062c */
[----:B------:R-:W-:Y:S02]  /*12b0*/  IADD3 R30, P2, PT, R42, R35, RZ ;  /* 0x000000232a1e7210 */ /* 0x000fe40007f5e0ff */
[----:B------:R-:W4:Y:S01]  /*12c0*/  LDG.E.64 R24, desc[UR8][R24.64] ;  /* 0x0000000818187981 */ /* 0x000f22000c1e1b00 */
[----:B------:R-:W-:-:S02]  /*12d0*/  IADD3.X R29, PT, PT, R41, R32, RZ, P1, !PT ;  /* 0x00000020291d7210 */ /* 0x000fc40000ffe4ff */
[----:B------:R-:W-:Y:S01]  /*12e0*/  IADD3 R38, P1, PT, R42, R9, RZ ;  /* 0x000000092a267210 */ /* 0x000fe20007f3e0ff */
[----:B------:R-:W4:Y:S01]  /*12f0*/  LDG.E.64 R18, desc[UR8][R18.64] ;  /* 0x0000000812127981 */ /* 0x000f22000c1e1b00 */
[----:B------:R-:W-:-:S03]  /*1300*/  IADD3.X R31, PT, PT, R41, R34, RZ, P2, !PT ;  /* 0x00000022291f7210 */ /* 0x000fc600017fe4ff */
[----:B------:R-:W4:Y:S01]  /*1310*/  LDG.E.64 R28, desc[UR8][R28.64] ;  /* 0x000000081c1c7981 */ /* 0x000f22000c1e1b00 */
[C---:B------:R-:W-:Y:S01]  /*1320*/  IMAD.X R39, R41.reuse, 0x1, R47, P1 ;  /* 0x0000000129277824 */ /* 0x040fe200008e062f */
[----:B------:R-:W-:Y:S02]  /*1330*/  IADD3 R36, P1, PT, R42, R10, RZ ;  /* 0x0000000a2a247210 */ /* 0x000fe40007f3e0ff */
[----:B------:R-:W4:Y:S02]  /*1340*/  LDG.E.64 R30, desc[UR8][R30.64] ;  /* 0x000000081e1e7981 */ /* 0x000f24000c1e1b00 */
[----:B------:R-:W-:Y:S02]  /*1350*/  IADD3.X R37, PT, PT, R41, R48, RZ, P1, !PT ;  /* 0x0000003029257210 */ /* 0x000fe40000ffe4ff */
[----:B------:R-:W4:Y:S04]  /*1360*/  LDG.E.64 R38, desc[UR8][R38.64] ;  /* 0x0000000826267981 */ /* 0x000f28000c1e1b00 */
[----:B------:R-:W4:Y:S01]  /*1370*/  LDG.E.64 R36, desc[UR8][R36.64] ;  /* 0x0000000824247981 */ /* 0x000f22000c1e1b00 */
[----:B------:R-:W-:-:S02]  /*1380*/  IADD3 R43, P1, PT, R43, -0x8, RZ ;  /* 0xfffffff82b2b7810 */ /* 0x000fc40007f3e0ff */
[----:B------:R-:W-:Y:S02]  /*1390*/  IADD3 R42, P3, PT, R42, R6, RZ ;  /* 0x000000062a2a7210 */ /* 0x000fe40007f7e0ff */
[----:B------:R-:W-:Y:S02]  /*13a0*/  IADD3.X R45, PT, PT, R45, -0x1, RZ, P1, !PT ;  /* 0xffffffff2d2d7810 */ /* 0x000fe40000ffe4ff */
[----:B------:R-:W-:Y:S01]  /*13b0*/  ISETP.NE.U32.AND P1, PT, R43, RZ, PT ;  /* 0x000000ff2b00720c */ /* 0x000fe20003f25070 */
[----:B------:R-:W-:Y:S01]  /*13c0*/  IMAD.X R41, R41, 0x1, R50, P3 ;  /* 0x0000000129297824 */ /* 0x000fe200018e0632 */
[----:B------:R-:W-:Y:S02]  /*13d0*/  IADD3 R0, P2, PT, R0, 0x8, RZ ;  /* 0x0000000800007810 */ /* 0x000fe40007f5e0ff */
[----:B------:R-:W-:Y:S02]  /*13e0*/  ISETP.NE.AND.EX P1, PT, R45, RZ, PT, P1 ;  /* 0x000000ff2d00720c */ /* 0x000fe40003f25310 */
[----:B------:R-:W-:Y:S01]  /*13f0*/  IADD3.X R2, PT, PT, RZ, R2, RZ, P2, !PT ;  /* 0x00000002ff027210 */ /* 0x000fe200017fe4ff */
[----:B--2--5:R-:W-:Y:S01]  /*1400*/  FADD.FTZ R49, R16, R22 ;  /* 0x0000001610317221 */ /* 0x024fe20000010000 */
[----:B------:R-:W-:-:S03]  /*1410*/  FADD.FTZ R16, R17, R23 ;  /* 0x0000001711107221 */ /* 0x000fc60000010000 */
[----:B---3--:R-:W-:Y:S01]  /*1420*/  FADD.FTZ R49, R49, R26 ;  /* 0x0000001a31317221 */ /* 0x008fe20000010000 */
[----:B------:R-:W-:-:S03]  /*1430*/  FADD.FTZ R16, R16, R27 ;  /* 0x0000001b10107221 */ /* 0x000fc60000010000 */
[----:B----4-:R-:W-:Y:S01]  /*1440*/  FADD.FTZ R49, R49, R24 ;  /* 0x0000001831317221 */ /* 0x010fe20000010000 */
[----:B------:R-:W-:-:S03]  /*1450*/  FADD.FTZ R16, R16, R25 ;  /* 0x0000001910107221 */ /* 0x000fc60000010000 */
[----:B------:R-:W-:Y:S01]  /*1460*/  FADD.FTZ R49, R49, R18 ;  /* 0x0000001231317221 */ /* 0x000fe20000010000 */
        /* <DEDUP_REMOVED lines=8> */
[----:B------:R-:W-:Y:S01]  /*14f0*/  FADD.FTZ R23, R16, R37 ;  /* 0x0000002510177221 */ /* 0x000fe20000010000 */
[----:B------:R-:W-:Y:S06]  /*1500*/  @P1 BRA `(.L_x_881) ;  /* 0xfffffffc003c1947 */ /* 0x000fec000383ffff */
.L_x_880:
[----:B------:R-:W-:Y:S05]  /*1510*/  BSYNC.RECONVERGENT B2 ;  /* 0x0000000000027941 */ /* 0x000fea0003800200 */
.L_x_879:
        /* <DEDUP_REMOVED lines=16> */
[----:B0-----:R-:W-:-:S04]  /*1620*/  IMAD R4, R4, UR12, RZ ;  /* 0x0000000c04047c24 */ /* 0x001fc8000f8e02ff */
[C---:B------:R-:W-:Y:S02]  /*1630*/  IMAD R11, R7.reuse, UR13, R4 ;  /* 0x0000000d070b7c24 */ /* 0x040fe4000f8e0204 */
[----:B--2---:R-:W-:Y:S02]  /*1640*/  IMAD R17, R2, UR14, RZ ;  /* 0x0000000e02117c24 */ /* 0x004fe4000f8e02ff */
[----:B------:R-:W-:-:S04]  /*1650*/  IMAD.WIDE.U32 R6, R7, UR12, R14 ;  /* 0x0000000c07067c25 */ /* 0x000fc8000f8e000e */
[----:B------:R-:W-:Y:S01]  /*1660*/  IMAD.WIDE.U32 R8, R0, UR14, RZ ;  /* 0x0000000e00087c25 */ /* 0x000fe2000f8e00ff */
[----:B------:R-:W-:-:S03]  /*1670*/  IADD3 R11, PT, PT, R7, R11, RZ ;  /* 0x0000000b070b7210 */ /* 0x000fc60007ffe0ff */
[----:B------:R-:W-:Y:S02]  /*1680*/  IMAD R17, R0, UR15, R17 ;  /* 0x0000000f00117c24 */ /* 0x000fe4000f8e0211 */
[----:B---3--:R-:W-:Y:S02]  /*1690*/  IMAD R7, R11, UR16, RZ ;  /* 0x000000100b077c24 */ /* 0x008fe4000f8e02ff */
[----:B------:R-:W-:Y:S02]  /*16a0*/  IMAD.IADD R9, R9, 0x1, R17 ;  /* 0x0000000109097824 */ /* 0x000fe400078e0211 */
[----:B------:R-:W-:Y:S02]  /*16b0*/  IMAD R17, R2, UR12, RZ ;  /* 0x0000000c02117c24 */ /* 0x000fe4000f8e02ff */
        /* <DEDUP_REMOVED lines=9> */
[----:B------:R-:W-:Y:S01]  /*1750*/  IMAD.X R4, R15, 0x1, ~R17, P4 ;  /* 0x000000010f047824 */ /* 0x000fe200020e0e11 */
[----:B------:R-:W-:-:S02]  /*1760*/  IADD3 R7, PT, PT, R7, R11, RZ ;  /* 0x0000000b07077210 */ /* 0x000fc40007ffe0ff */
[----:B------:R-:W-:Y:S01]  /*1770*/  IADD3 R11, P3, PT, R12, UR12, RZ ;  /* 0x0000000c0c0b7c10 */ /* 0x000fe2000ff7e0ff */
[----:B------:R-:W-:Y:S01]  /*1780*/  IMAD R12, R4, UR16, RZ ;  /* 0x00000010040c7c24 */ /* 0x000fe2000f8e02ff */
[----:B------:R-:W-:Y:S02]  /*1790*/  LEA.HI.X R7, R10, UR7, R7, 0x3, P1 ;  /* 0x000000070a077c11 */ /* 0x000fe400088f1c07 */
[----:B------:R-:W-:Y:S01]  /*17a0*/  IADD3 R19, P2, PT, R14, -R11, RZ ;  /* 0x8000000b0e137210 */ /* 0x000fe20007f5e0ff */
[----:B------:R-:W-:Y:S01]  /*17b0*/  IMAD R29, R27, UR17, R12 ;  /* 0x000000111b1d7c24 */ /* 0x000fe2000f8e020c */
[----:B------:R-:W-:Y:S02]  /*17c0*/  IADD3.X R25, PT, PT, R17, UR13, RZ, P3, !PT ;  /* 0x0000000d11197c10 */ /* 0x000fe40009ffe4ff */
[----:B------:R-:W-:Y:S01]  /*17d0*/  IADD3 R16, P1, PT, R8, UR14, RZ ;  /* 0x0000000e08107c10 */ /* 0x000fe2000ff3e0ff */
[----:B------:R-:W2:Y:S01]  /*17e0*/  LDG.E.64 R6, desc[UR8][R6.64] ;  /* 0x0000000806067981 */ /* 0x000ea2000c1e1b00 */
[----:B------:R-:W-:-:S02]  /*17f0*/  IADD3.X R4, PT, PT, R15, ~R25, RZ, P2, !PT ;  /* 0x800000190f047210 */ /* 0x000fc400017fe4ff */
[----:B------:R-:W-:Y:S02]  /*1800*/  IADD3 R13, P3, P4, R14, -UR12, -R11 ;  /* 0x8000000c0e0d7c10 */ /* 0x000fe4000fc7e80b */
[----:B------:R-:W-:Y:S01]  /*1810*/  IADD3 R10, P5, PT, R16, UR14, RZ ;  /* 0x0000000e100a7c10 */ /* 0x000fe2000ffbe0ff */
[----:B------:R-:W-:Y:S01]  /*1820*/  IMAD R12, R4, UR16, RZ ;  /* 0x00000010040c7c24 */ /* 0x000fe2000f8e02ff */
[----:B------:R-:W-:Y:S01]  /*1830*/  IADD3.X R17, PT, PT, R9, UR15, RZ, P1, !PT ;  /* 0x0000000f09117c10 */ /* 0x000fe20008ffe4ff */
[----:B------:R-:W-:Y:S01]  /*1840*/  IMAD.WIDE.U32 R8, R27, UR16, R8 ;  /* 0x000000101b087c25 */ /* 0x000fe2000f8e0008 */
[----:B------:R-:W-:Y:S02]  /*1850*/  IADD3.X R4, PT, PT, R15, ~UR13, ~R25, P3, P4 ;  /* 0x8000000d0f047c10 */ /* 0x000fe40009fe8c19 */
[----:B------:R-:W-:Y:S01]  /*1860*/  IADD3.X R11, PT, PT, R17, UR15, RZ, P5, !PT ;  /* 0x0000000f110b7c10 */ /* 0x000fe2000affe4ff */
[C---:B------:R-:W-:Y:S01]  /*1870*/  IMAD R25, R19.reuse, UR17, R12 ;  /* 0x0000001113197c24 */ /* 0x040fe2000f8e020c */
[----:B------:R-:W-:Y:S01]  /*1880*/  LEA R12, P1, R8, UR6, 0x3 ;  /* 0x00000006080c7c11 */ /* 0x000fe2000f8218ff */
[----:B------:R-:W-:Y:S01]  /*1890*/  IMAD.WIDE.U32 R16, R19, UR16, R16 ;  /* 0x0000001013107c25 */ /* 0x000fe2000f8e0010 */
[----:B------:R-:W-:-:S03]  /*18a0*/  IADD3 R19, PT, PT, R29, R9, RZ ;  /* 0x000000091d137210 */ /* 0x000fc60007ffe0ff */
[----:B------:R-:W-:Y:S01]  /*18b0*/  IMAD R4, R4, UR16, RZ ;  /* 0x0000001004047c24 */ /* 0x000fe2000f8e02ff */
[----:B------:R-:W-:Y:S01]  /*18c0*/  LEA R18, P2, R16, UR6, 0x3 ;  /* 0x0000000610127c11 */ /* 0x000fe2000f8418ff */
[----:B------:R-:W-:Y:S02]  /*18d0*/  IMAD.IADD R9, R17, 0x1, R25 ;  /* 0x0000000111097824 */ /* 0x000fe400078e0219 */
[C---:B------:R-:W-:Y:S02]  /*18e0*/  IMAD R17, R13.reuse, UR17, R4 ;  /* 0x000000110d117c24 */ /* 0x040fe4000f8e0204 */
[----:B------:R-:W-:Y:S01]  /*18f0*/  IMAD.WIDE.U32 R10, R13, UR16, R10 ;  /* 0x000000100d0a7c25 */ /* 0x000fe2000f8e000a */
[----:B------:R-:W-:Y:S02]  /*1900*/  LEA.HI.X R13, R8, UR7, R19, 0x3, P1 ;  /* 0x00000007080d7c11 */ /* 0x000fe400088f1c13 */
[----:B------:R-:W-:Y:S02]  /*1910*/  LEA.HI.X R19, R16, UR7, R9, 0x3, P2 ;  /* 0x0000000710137c11 */ /* 0x000fe400090f1c09 */
[----:B------:R-:W-:-:S02]  /*1920*/  IADD3 R9, PT, PT, R11, R17, RZ ;  /* 0x000000110b097210 */ /* 0x000fc40007ffe0ff */
[C---:B------:R-:W-:Y:S01]  /*1930*/  LEA R8, P1, R10.reuse, UR6, 0x3 ;  /* 0x000000060a087c11 */ /* 0x040fe2000f8218ff */
[----:B------:R-:W3:Y:S03]  /*1940*/  LDG.E.64 R12, desc[UR8][R12.64] ;  /* 0x000000080c0c7981 */ /* 0x000ee6000c1e1b00 */
[----:B------:R-:W-:Y:S01]  /*1950*/  LEA.HI.X R9, R10, UR7, R9, 0x3, P1 ;  /* 0x000000070a097c11 */ /* 0x000fe200088f1c09 */
[----:B------:R-:W4:Y:S05]  /*1960*/  LDG.E.64 R18, desc[UR8][R18.64] ;  /* 0x0000000812127981 */ /* 0x000f2a000c1e1b00 */
[----:B------:R-:W4:Y:S01]  /*1970*/  LDG.E.64 R8, desc[UR8][R8.64] ;  /* 0x0000000808087981 */ /* 0x000f22000c1e1b00 */
[----:B------:R-:W-:-:S04]  /*1980*/  IADD3 R0, P1, PT, R0, 0x4, RZ ;  /* 0x0000000400007810 */ /* 0x000fc80007f3e0ff */
        /* <DEDUP_REMOVED lines=8> */
[----:B------:R-:W-:-:S07]  /*1a10*/  FADD.FTZ R23, R4, R9 ;  /* 0x0000000904177221 */ /* 0x000fce0000010000 */
.L_x_885:
[----:B------:R-:W-:Y:S05]  /*1a20*/  BSYNC.RECONVERGENT B3 ;  /* 0x0000000000037941 */ /* 0x000fea0003800200 */
.L_x_884:
        /* <DEDUP_REMOVED lines=8> */
[----:B------:R-:W0:Y:S01]  /*1ab0*/  LDC.64 R8, c[0x0][0x608] ;  /* 0x00018200ff087b82 */ /* 0x000e220000000a00 */
[----:B------:R-:W1:Y:S01]  /*1ac0*/  LDCU.64 UR6, c[0x0][0x608] ;  /* 0x0000c100ff0677ac */ /* 0x000e620008000a00 */
[----:B------:R-:W-:Y:S01]  /*1ad0*/  IADD3 R7, P1, PT, RZ, -R0, RZ ;  /* 0x80000000ff077210 */ /* 0x000fe20007f3e0ff */
[----:B------:R-:W2:Y:S04]  /*1ae0*/  LDCU.64 UR12, c[0x0][0x618] ;  /* 0x0000c300ff0c77ac */ /* 0x000ea80008000a00 */
[----:B------:R-:W-:Y:S01]  /*1af0*/  IMAD.X R3, RZ, RZ, ~R2, P1 ;  /* 0x000000ffff037224 */ /* 0x000fe200008e0e02 */
[----:B------:R-:W3:Y:S03]  /*1b00*/  LDCU.64 UR14, c[0x0][0x620] ;  /* 0x0000c400ff0e77ac */ /* 0x000ee60008000a00 */
[----:B-1----:R-:W-:-:S02]  /*1b10*/  IMAD R4, R3, UR6, RZ ;  /* 0x0000000603047c24 */ /* 0x002fc4000f8e02ff */
[C---:B------:R-:W-:Y:S02]  /*1b20*/  IMAD R17, R2.reuse, UR6, RZ ;  /* 0x0000000602117c24 */ /* 0x040fe4000f8e02ff */
[C---:B------:R-:W-:Y:S02]  /*1b30*/  IMAD R3, R7.reuse, UR7, R4 ;  /* 0x0000000707037c24 */ /* 0x040fe4000f8e0204 */
[----:B--2---:R-:W-:Y:S02]  /*1b40*/  IMAD R13, R2, UR12, RZ ;  /* 0x0000000c020d7c24 */ /* 0x004fe4000f8e02ff */
[----:B------:R-:W-:-:S04]  /*1b50*/  IMAD.WIDE.U32 R6, R7, UR6, R14 ;  /* 0x0000000607067c25 */ /* 0x000fc8000f8e000e */
[----:B0-----:R-:W-:-:S04]  /*1b60*/  IMAD.WIDE.U32 R10, R0, UR6, R8 ;  /* 0x00000006000a7c25 */ /* 0x001fc8000f8e0008 */
[C---:B------:R-:W-:Y:S01]  /*1b70*/  IMAD R17, R0.reuse, UR7, R17 ;  /* 0x0000000700117c24 */ /* 0x040fe2000f8e0211 */
[----:B------:R-:W0:Y:S01]  /*1b80*/  LDCU.64 UR6, c[0x0][0x5f0] ;  /* 0x0000be00ff0677ac */ /* 0x000e220008000a00 */
[----:B------:R-:W-:Y:S01]  /*1b90*/  IMAD.WIDE.U32 R8, R0, UR12, RZ ;  /* 0x0000000c00087c25 */ /* 0x000fe2000f8e00ff */
[----:B------:R-:W-:Y:S02]  /*1ba0*/  IADD3 R19, P1, PT, R14, -R10, RZ ;  /* 0x8000000a0e137210 */ /* 0x000fe40007f3e0ff */
[----:B------:R-:W-:Y:S01]  /*1bb0*/  IADD3 R17, PT, PT, R11, R17, RZ ;  /* 0x000000110b117210 */ /* 0x000fe20007ffe0ff */
[----:B------:R-:W-:Y:S01]  /*1bc0*/  IMAD R13, R0, UR13, R13 ;  /* 0x0000000d000d7c24 */ /* 0x000fe2000f8e020d */
[----:B------:R-:W-:Y:S01]  /*1bd0*/  IADD3 R10, P2, PT, R8, UR12, RZ ;  /* 0x0000000c080a7c10 */ /* 0x000fe2000ff5e0ff */
[----:B------:R-:W-:Y:S01]  /*1be0*/  IMAD.IADD R3, R7, 0x1, R3 ;  /* 0x0000000107037824 */ /* 0x000fe200078e0203 */
[----:B------:R-:W-:Y:S02]  /*1bf0*/  IADD3.X R17, PT, PT, R15, ~R17, RZ, P1, !PT ;  /* 0x800000110f117210 */ /* 0x000fe40000ffe4ff */
[----:B------:R-:W-:Y:S01]  /*1c00*/  IADD3 R9, PT, PT, R9, R13, RZ ;  /* 0x0000000d09097210 */ /* 0x000fe20007ffe0ff */
[----:B---3--:R-:W-:-:S02]  /*1c10*/  IMAD R3, R3, UR14, RZ ;  /* 0x0000000e03037c24 */ /* 0x008fc4000f8e02ff */
[----:B------:R-:W-:Y:S01]  /*1c20*/  IMAD R4, R17, UR14, RZ ;  /* 0x0000000e11047c24 */ /* 0x000fe2000f8e02ff */
[----:B------:R-:W-:Y:S01]  /*1c30*/  IADD3.X R11, PT, PT, R9, UR13, RZ, P2, !PT ;  /* 0x0000000d090b7c10 */ /* 0x000fe200097fe4ff */
[----:B------:R-:W-:-:S04]  /*1c40*/  IMAD.WIDE.U32 R8, R6, UR14, R8 ;  /* 0x0000000e06087c25 */ /* 0x000fc8000f8e0008 */
[----:B------:R-:W-:Y:S01]  /*1c50*/  IMAD R3, R6, UR15, R3 ;  /* 0x0000000f06037c24 */ /* 0x000fe2000f8e0203 */
[----:B0-----:R-:W-:Y:S01]  /*1c60*/  LEA R6, P1, R8, UR6, 0x3 ;  /* 0x0000000608067c11 */ /* 0x001fe2000f8218ff */
[----:B------:R-:W-:-:S03]  /*1c70*/  IMAD.WIDE.U32 R10, R19, UR14, R10 ;  /* 0x0000000e130a7c25 */ /* 0x000fc6000f8e000a */
[----:B------:R-:W-:Y:S01]  /*1c80*/  IADD3 R3, PT, PT, R3, R9, RZ ;  /* 0x0000000903037210 */ /* 0x000fe20007ffe0ff */
[----:B------:R-:W-:Y:S01]  /*1c90*/  IMAD R19, R19, UR15, R4 ;  /* 0x0000000f13137c24 */ /* 0x000fe2000f8e0204 */
[----:B------:R-:W-:Y:S02]  /*1ca0*/  LEA R12, P2, R10, UR6, 0x3 ;  /* 0x000000060a0c7c11 */ /* 0x000fe4000f8418ff */
[----:B------:R-:W-:Y:S01]  /*1cb0*/  LEA.HI.X R7, R8, UR7, R3, 0x3, P1 ;  /* 0x0000000708077c11 */ /* 0x000fe200088f1c03 */
[----:B------:R-:W-:-:S05]  /*1cc0*/  IMAD.IADD R19, R19, 0x1, R11 ;  /* 0x0000000113137824 */ /* 0x000fca00078e020b */
[----:B------:R-:W-:Y:S01]  /*1cd0*/  LEA.HI.X R13, R10, UR7, R19, 0x3, P2 ;  /* 0x000000070a0d7c11 */ /* 0x000fe200090f1c13 */
[----:B------:R-:W2:Y:S05]  /*1ce0*/  LDG.E.64 R6, desc[UR8][R6.64] ;  /* 0x0000000806067981 */ /* 0x000eaa000c1e1b00 */
[----:B------:R-:W3:Y:S01]  /*1cf0*/  LDG.E.64 R12, desc[UR8][R12.64] ;  /* 0x000000080c0c7981 */ /* 0x000ee2000c1e1b00 */
[----:B------:R-:W-:-:S04]  /*1d00*/  IADD3 R0, P1, PT, R0, 0x2, RZ ;  /* 0x0000000200007810 */ /* 0x000fc80007f3e0ff */
[----:B------:R-:W-:Y:S01]  /*1d10*/  IADD3.X R2, PT, PT, RZ, R2, RZ, P1, !PT ;  /* 0x00000002ff027210 */ /* 0x000fe20000ffe4ff */
[----:B--2--5:R-:W-:Y:S01]  /*1d20*/  FADD.FTZ R3, R22, R6 ;  /* 0x0000000616037221 */ /* 0x024fe20000010000 */
[----:B------:R-:W-:-:S03]  /*1d30*/  FADD.FTZ R4, R23, R7 ;  /* 0x0000000717047221 */ /* 0x000fc60000010000 */
[----:B---3--:R-:W-:Y:S01]  /*1d40*/  FADD.FTZ R22, R3, R12 ;  /* 0x0000000c03167221 */ /* 0x008fe20000010000 */
[----:B------:R-:W-:-:S07]  /*1d50*/  FADD.FTZ R23, R4, R13 ;  /* 0x0000000d04177221 */ /* 0x000fce0000010000 */
.L_x_887:
[----:B------:R-:W-:Y:S05]  /*1d60*/  BSYNC.RECONVERGENT B3 ;  /* 0x0000000000037941 */ /* 0x000fea0003800200 */
.L_x_886:
        /* <DEDUP_REMOVED lines=20> */
[----:B------:R-:W-:-:S06]  /*1eb0*/  LEA.HI.X R7, R2, UR7, R3, 0x3, P0 ;  /* 0x0000000702077c11 */ /* 0x000fcc00080f1c03 */
[----:B------:R-:W2:Y:S02]  /*1ec0*/  LDG.E.64 R6, desc[UR8][R6.64] ;  /* 0x0000000806067981 */ /* 0x000ea4000c1e1b00 */
[----:B--2--5:R-:W-:Y:S01]  /*1ed0*/  FADD.FTZ R22, R22, R6 ;  /* 0x0000000616167221 */ /* 0x024fe20000010000 */
[----:B------:R-:W-:-:S07]  /*1ee0*/  FADD.FTZ R23, R23, R7 ;  /* 0x0000000717177221 */ /* 0x000fce0000010000 */
.L_x_883:
[----:B------:R-:W-:Y:S05]  /*1ef0*/  BSYNC.RECONVERGENT B2 ;  /* 0x0000000000027941 */ /* 0x000fea0003800200 */
.L_x_882:
[----:B-----5:R0:W-:Y:S02]  /*1f00*/  STG.E.64 desc[UR8][R20.64], R22 ;  /* 0x0000001614007986 */ /* 0x0201e4000c101b08 */
.L_x_878:
[----:B------:R-:W-:Y:S05]  /*1f10*/  BSYNC.RECONVERGENT B1 ;  /* 0x0000000000017941 */ /* 0x000fea0003800200 */
.L_x_877:
[----:B------:R-:W-:-:S07]  /*1f20*/  VIADD R5, R5, 0x80 ;  /* 0x0000008005057836 */ /* 0x000fce0000000000 */
.L_x_872:
[----:B------:R-:W-:Y:S05]  /*1f30*/  BSYNC.RECONVERGENT B0 ;  /* 0x0000000000007941 */ /* 0x000fea0003800200 */
.L_x_871:
        /* <DEDUP_REMOVED lines=13> */
[----:B------:R-:W-:-:S04]  /*2010*/  IADD3.X R3, PT, PT, R15, ~UR7, RZ, P0, !PT ;  /* 0x800000070f037c10 */ /* 0x000fc800087fe4ff */
[----:B-1----:R-:W-:-:S04]  /*2020*/  LOP3.LUT R0, R3, UR12, RZ, 0xfc, !PT ;  /* 0x0000000c03007c12 */ /* 0x002fc8000f8efcff */
[----:B------:R-:W-:-:S13]  /*2030*/  ISETP.NE.U32.AND P0, PT, R0, RZ, PT ;  /* 0x000000ff0000720c */ /* 0x000fda0003f05070 */
[----:B------:R-:W-:Y:S05]  /*2040*/  @P0 BRA `(.L_x_891) ;  /* 0x0000000000540947 */ /* 0x000fea0003800000 */
[----:B------:R-:W1:Y:S02]  /*2050*/  LDCU UR6, c[0x0][0x608] ;  /* 0x0000c100ff0677ac */ /* 0x000e640008000800 */
[----:B-1----:R-:W1:Y:S01]  /*2060*/  I2F.U32.RP R4, UR6 ;  /* 0x0000000600047d06 */ /* 0x002e620008209000 */
[----:B------:R-:W-:-:S07]  /*2070*/  ISETP.NE.U32.AND P2, PT, RZ, UR6, PT ;  /* 0x00000006ff007c0c */ /* 0x000fce000bf45070 */
[----:B-1----:R-:W1:Y:S02]  /*2080*/  MUFU.RCP R4, R4 ;  /* 0x0000000400047308 */ /* 0x002e640000001000 */
[----:B-1----:R-:W-:-:S06]  /*2090*/  IADD3 R2, PT, PT, R4, 0xffffffe, RZ ;  /* 0x0ffffffe04027810 */ /* 0x002fcc0007ffe0ff */
[----:B------:R1:W2:Y:S02]  /*20a0*/  F2I.FTZ.U32.TRUNC.NTZ R3, R2 ;  /* 0x0000000200037305 */ /* 0x0002a4000021f000 */
[----:B-1----:R-:W-:Y:S01]  /*20b0*/  IMAD.MOV.U32 R2, RZ, RZ, RZ ;  /* 0x000000ffff027224 */ /* 0x002fe200078e00ff */
[----:B--2---:R-:W-:-:S05]  /*20c0*/  IADD3 R7, PT, PT, RZ, -R3, RZ ;  /* 0x80000003ff077210 */ /* 0x004fca0007ffe0ff */
        /* <DEDUP_REMOVED lines=13> */
.L_x_891:
[----:B------:R-:W-:-:S07]  /*21a0*/  MOV R4, 0x21c0 ;  /* 0x000021c000047802 */ /* 0x000fce0000000f00 */
[----:B0-----:R-:W-:Y:S05]  /*21b0*/  CALL.REL.NOINC `($__internal_3_$__cuda_sm20_div_s64) ;  /* 0x0000028000407944 */ /* 0x001fea0003c00000 */
.L_x_890:
[----:B------:R-:W1:Y:S02]  /*21c0*/  LDCU.128 UR12, c[0x0][0x600] ;  /* 0x0000c000ff0c77ac */ /* 0x000e640008000c00 */
[----:B-1----:R-:W-:Y:S01]  /*21d0*/  IMAD R9, R7, UR14, RZ ;  /* 0x0000000e07097c24 */ /* 0x002fe2000f8e02ff */
        /* <DEDUP_REMOVED lines=15> */
[----:B------:R-:W1:Y:S01]  /*22d0*/  I2F.U32.RP R4, UR14 ;  /* 0x0000000e00047d06 */ /* 0x000e620008209000 */
[----:B------:R-:W-:Y:S02]  /*22e0*/  MOV R6, RZ ;  /* 0x000000ff00067202 */ /* 0x000fe40000000f00 */
[----:B------:R-:W-:-:S05]  /*22f0*/  ISETP.NE.U32.AND P2, PT, RZ, UR14, PT ;  /* 0x0000000eff007c0c */ /* 0x000fca000bf45070 */
[----:B-1----:R-:W1:Y:S02]  /*2300*/  MUFU.RCP R4, R4 ;  /* 0x0000000400047308 */ /* 0x002e640000001000 */
[----:B-1----:R-:W-:-:S06]  /*2310*/  IADD3 R7, PT, PT, R4, 0xffffffe, RZ ;  /* 0x0ffffffe04077810 */ /* 0x002fcc0007ffe0ff */
[----:B------:R-:W1:Y:S02]  /*2320*/  F2I.FTZ.U32.TRUNC.NTZ R7, R7 ;  /* 0x0000000700077305 */ /* 0x000e64000021f000 */
[----:B-1----:R-:W-:-:S04]  /*2330*/  IMAD.MOV R3, RZ, RZ, -R7 ;  /* 0x000000ffff037224 */ /* 0x002fc800078e0a07 */
        /* <DEDUP_REMOVED lines=13> */
.L_x_892:
[----:B------:R-:W-:Y:S02]  /*2410*/  MOV R10, R14 ;  /* 0x0000000e000a7202 */ /* 0x000fe40000000f00 */
[----:B------:R-:W-:Y:S02]  /*2420*/  MOV R3, R15 ;  /* 0x0000000f00037202 */ /* 0x000fe40000000f00 */
[----:B------:R-:W-:-:S07]  /*2430*/  MOV R4, 0x2450 ;  /* 0x0000245000047802 */ /* 0x000fce0000000f00 */
[----:B0-----:R-:W-:Y:S05]  /*2440*/  CALL.REL.NOINC `($__internal_3_$__cuda_sm20_div_s64) ;  /* 0x0000027c009c7944 */ /* 0x001fea0003c00000 */
.L_x_893:
[----:B------:R-:W1:Y:S01]  /*2450*/  LDCU.64 UR6, c[0x0][0x610] ;  /* 0x0000c200ff0677ac */ /* 0x000e620008000a00 */
[----:B------:R-:W-:Y:S01]  /*2460*/  BSSY.RECONVERGENT B1, `(.L_x_894) ;  /* 0x0000192000017945 */ /* 0x000fe20003800200 */
[----:B-1----:R-:W-:-:S04]  /*2470*/  ISETP.GE.U32.AND P0, PT, R6, UR6, PT ;  /* 0x0000000606007c0c */ /* 0x002fc8000bf06070 */
[----:B------:R-:W-:-:S04]  /*2480*/  ISETP.GE.AND.EX P0, PT, R7, UR7, PT, P0 ;  /* 0x0000000707007c0c */ /* 0x000fc8000bf06300 */
[----:B------:R-:W-:Y:S02]  /*2490*/  SEL R3, R6, UR4, !P0 ;  /* 0x0000000406037c07 */ /* 0x000fe4000c000000 */
[----:B------:R-:W-:Y:S02]  /*24a0*/  SEL R7, R7, UR5, !P0 ;  /* 0x0000000507077c07 */ /* 0x000fe4000c000000 */
[----:B------:R-:W-:-:S04]  /*24b0*/  ISETP.GE.U32.AND P0, PT, R3, R0, PT ;  /* 0x000000000300720c */ /* 0x000fc80003f06070 */
[----:B------:R-:W-:-:S13]  /*24c0*/  ISETP.GE.AND.EX P0, PT, R7, R2, PT, P0 ;  /* 0x000000020700720c */ /* 0x000fda0003f06300 */
[----:B------:R-:W-:Y:S05]  /*24d0*/  @!P0 BRA `(.L_x_895) ;  /* 0x0000001800288947 */ /* 0x000fea0003800000 */
[----:B0-----:R-:W0:Y:S02]  /*24e0*/  LDC.64 R20, c[0x0][0x5e8] ;  /* 0x00017a00ff147b82 */ /* 0x001e240000000a00 */
        /* <DEDUP_REMOVED lines=15> */
[----:B------:R-:W2:Y:S01]  /*25e0*/  LDCU.64 UR12, c[0x0][0x608] ;  /* 0x0000c100ff0c77ac */ /* 0x000ea20008000a00 */
[C---:B------:R-:W-:Y:S02]  /*25f0*/  IADD3 R42, P1, PT, R0.reuse, 0x2, RZ ;  /* 0x00000002002a7810 */ /* 0x040fe40007f3e0ff */
[----:B------:R-:W-:Y:S02]  /*2600*/  IADD3 R10, P2, PT, R0, 0x3, RZ ;  /* 0x00000003000a7810 */ /* 0x000fe40007f5e0ff */
[-C--:B------:R-:W-:Y:S02]  /*2610*/  IADD3.X R12, PT, PT, RZ, ~R2.reuse, RZ, P4, !PT ;  /* 0x80000002ff0c7210 */ /* 0x080fe400027fe4ff */
[----:B------:R-:W-:Y:S01]  /*2620*/  IADD3.X R46, PT, PT, RZ, R2, RZ, P1, !PT ;  /* 0x00000002ff2e7210 */ /* 0x000fe20000ffe4ff */
[----:B------:R-:W-:Y:S01]  /*2630*/  IMAD.X R43, RZ, RZ, R2, P2 ;  /* 0x000000ffff2b7224 */ /* 0x000fe200010e0602 */
[----:B------:R-:W-:-:S02]  /*2640*/  IADD3 R41, P1, PT, RZ, -R42, RZ ;  /* 0x8000002aff297210 */ /* 0x000fc40007f3e0ff */
        /* <DEDUP_REMOVED lines=24> */
[----:B------:R-:W-:-:S04]  /*27d0*/  IMAD.WIDE.U32 R44, R45, UR12, R14 ;  /* 0x0000000c2d2c7c25 */ /* 0x000fc8000f8e000e */
[C---:B-1----:R-:W-:Y:S01]  /*27e0*/  IMAD R6, R30.reuse, UR13, RZ ;  /* 0x0000000d1e067c24 */ /* 0x042fe2000f8e02ff */
[----:B------:R-:W-:Y:S01]  /*27f0*/  IADD3 R25, PT, PT, R45, R25, RZ ;  /* 0x000000192d197210 */ /* 0x000fe20007ffe0ff */
[----:B------:R-:W-:Y:S02]  /*2800*/  IMAD R13, R13, R30, RZ ;  /* 0x0000001e0d0d7224 */ /* 0x000fe400078e02ff */
[----:B------:R-:W-:-:S04]  /*2810*/  IMAD.WIDE.U32 R8, R30, UR12, RZ ;  /* 0x0000000c1e087c25 */ /* 0x000fc8000f8e00ff */
[----:B------:R-:W-:Y:S01]  /*2820*/  IMAD R33, R31, UR12, R6 ;  /* 0x0000000c1f217c24 */ /* 0x000fe2000f8e0206 */
[----:B------:R-:W-:Y:S01]  /*2830*/  LEA R6, P1, -R8, UR14, 0x6 ;  /* 0x0000000e08067c11 */ /* 0x000fe2000f8231ff */
[C---:B------:R-:W-:Y:S02]  /*2840*/  IMAD R29, R12.reuse, R31, R13 ;  /* 0x0000001f0c1d7224 */ /* 0x040fe400078e020d */
[----:B------:R-:W-:-:S04]  /*2850*/  IMAD.WIDE.U32 R12, R12, R30, RZ ;  /* 0x0000001e0c0c7225 */ /* 0x000fc800078e00ff */
[-C--:B------:R-:W-:Y:S01]  /*2860*/  IMAD R27, R27, R30.reuse, RZ ;  /* 0x0000001e1b1b7224 */ /* 0x080fe200078e02ff */
[----:B------:R-:W-:Y:S01]  /*2870*/  LEA R7, P3, R12, R7, 0x3 ;  /* 0x000000070c077211 */ /* 0x000fe200078618ff */
[----:B------:R-:W-:Y:S01]  /*2880*/  IMAD.IADD R33, R9, 0x1, R33 ;  /* 0x0000000109217824 */ /* 0x000fe200078e0221 */
[----:B------:R-:W-:Y:S01]  /*2890*/  IADD3 R9, PT, PT, R13, R29, RZ ;  /* 0x0000001d0d097210 */ /* 0x000fe20007ffe0ff */
[-C--:B------:R-:W-:Y:S02]  /*28a0*/  IMAD R16, R25, R30.reuse, RZ ;  /* 0x0000001e19107224 */ /* 0x080fe400078e02ff */
[-C--:B------:R-:W-:Y:S01]  /*28b0*/  IMAD R25, R40, R31.reuse, R27 ;  /* 0x0000001f28197224 */ /* 0x080fe200078e021b */
[----:B------:R-:W-:Y:S01]  /*28c0*/  SHF.L.U64.HI R36, R8, 0x6, R33 ;  /* 0x0000000608247819 */ /* 0x000fe20000010221 */
[----:B------:R-:W-:Y:S01]  /*28d0*/  IMAD R27, R44, R31, R16 ;  /* 0x0000001f2c1b7224 */ /* 0x000fe200078e0210 */
[----:B------:R-:W-:Y:S01]  /*28e0*/  LEA.HI.X R8, R12, R11, R9, 0x3, P3 ;  /* 0x0000000b0c087211 */ /* 0x000fe200018f1c09 */
[----:B------:R-:W-:Y:S01]  /*28f0*/  IMAD.WIDE.U32 R44, R44, R30, RZ ;  /* 0x0000001e2c2c7225 */ /* 0x000fe200078e00ff */
[----:B------:R-:W-:-:S03]  /*2900*/  IADD3 R9, P3, PT, R0, 0x4, RZ ;  /* 0x0000000400097810 */ /* 0x000fc60007f7e0ff */
[----:B------:R-:W-:Y:S01]  /*2910*/  IMAD.WIDE.U32 R40, R40, R30, RZ ;  /* 0x0000001e28287225 */ /* 0x000fe200078e00ff */
[----:B------:R-:W-:Y:S02]  /*2920*/  IADD3 R13, PT, PT, R45, R27, RZ ;  /* 0x0000001b2d0d7210 */ /* 0x000fe40007ffe0ff */
[----:B------:R-:W-:Y:S01]  /*2930*/  IADD3 R33, P5, PT, RZ, -R9, RZ ;  /* 0x80000009ff217210 */ /* 0x000fe20007fbe0ff */
[--C-:B------:R-:W-:Y:S01]  /*2940*/  IMAD.X R45, RZ, RZ, R2.reuse, P3 ;  /* 0x000000ffff2d7224 */ /* 0x100fe200018e0602 */
[----:B------:R-:W-:Y:S01]  /*2950*/  SHF.L.U32 R12, R44, 0x3, RZ ;  /* 0x000000032c0c7819 */ /* 0x000fe200000006ff */
[----:B------:R-:W-:Y:S01]  /*2960*/  IMAD.SHL.U32 R11, R40, 0x8, RZ ;  /* 0x00000008280b7824 */ /* 0x000fe200078e00ff */
[----:B------:R-:W-:Y:S01]  /*2970*/  SHF.L.U64.HI R44, R44, 0x3, R13 ;  /* 0x000000032c2c7819 */ /* 0x000fe2000001020d */
[----:B------:R-:W-:Y:S01]  /*2980*/  IMAD.X R16, RZ, RZ, R2, P4 ;  /* 0x000000ffff107224 */ /* 0x000fe200020e0602 */
[----:B------:R-:W-:Y:S02]  /*2990*/  IADD3.X R13, PT, PT, RZ, R2, RZ, P6, !PT ;  /* 0x00000002ff0d7210 */ /* 0x000fe400037fe4ff */
[----:B------:R-:W-:-:S02]  /*29a0*/  IADD3 R35, P3, PT, RZ, -R39, RZ ;  /* 0x80000027ff237210 */ /* 0x000fc40007f7e0ff */
[----:B------:R-:W-:Y:S02]  /*29b0*/  IADD3 R25, PT, PT, R41, R25, RZ ;  /* 0x0000001929197210 */ /* 0x000fe40007ffe0ff */
[----:B------:R-:W-:Y:S02]  /*29c0*/  IADD3.X R24, PT, PT, RZ, ~R45, RZ, P5, !PT ;  /* 0x8000002dff187210 */ /* 0x000fe40002ffe4ff */
[----:B------:R-:W-:Y:S02]  /*29d0*/  IADD3 R18, P5, PT, R0, 0x7, RZ ;  /* 0x0000000700127810 */ /* 0x000fe40007fbe0ff */
        /* <DEDUP_REMOVED lines=8> */
[----:B------:R-:W-:-:S02]  /*2a60*/  IMAD.X R28, RZ, RZ, ~R16, P4 ;  /* 0x000000ffff1c7224 */ /* 0x000fc400020e0e10 */
[----:B------:R-:W-:Y:S01]  /*2a70*/  IMAD R51, R35, UR13, R26 ;  /* 0x0000000d23337c24 */ /* 0x000fe2000f8e021a */
[----:B------:R-:W-:Y:S01]  /*2a80*/  IADD3.X R48, PT, PT, RZ, ~R41, RZ, P3, !PT ;  /* 0x80000029ff307210 */ /* 0x000fe20001ffe4ff */
[----:B------:R-:W-:-:S04]  /*2a90*/  IMAD.WIDE.U32 R32, R33, UR12, R14 ;  /* 0x0000000c21207c25 */ /* 0x000fc8000f8e000e */
[----:B------:R-:W-:Y:S01]  /*2aa0*/  IMAD.WIDE.U32 R34, R35, UR12, R14 ;  /* 0x0000000c23227c25 */ /* 0x000fe2000f8e000e */
[----:B------:R-:W-:-:S03]  /*2ab0*/  IADD3 R33, PT, PT, R33, R47, RZ ;  /* 0x0000002f21217210 */ /* 0x000fc60007ffe0ff */
[----:B------:R-:W-:Y:S02]  /*2ac0*/  IMAD R24, R28, UR12, RZ ;  /* 0x0000000c1c187c24 */ /* 0x000fe4000f8e02ff */
[----:B------:R-:W-:Y:S01]  /*2ad0*/  IMAD R48, R48, UR12, RZ ;  /* 0x0000000c30307c24 */ /* 0x000fe2000f8e02ff */
[----:B------:R-:W0:Y:S01]  /*2ae0*/  LDC.64 R28, c[0x0][0x608] ;  /* 0x00018200ff1c7b82 */ /* 0x000e220000000a00 */
        /* <DEDUP_REMOVED lines=33> */
[----:B0-----:R-:W-:Y:S01]  /*2d00*/  IMAD.WIDE.U32 R28, R0, UR12, R28 ;  /* 0x0000000c001c7c25 */ /* 0x001fe2000f8e001c */
[----:B------:R-:W-:Y:S01]  /*2d10*/  SHF.L.U32 R26, R24, 0x3, RZ ;  /* 0x00000003181a7819 */ /* 0x000fe200000006ff */
[----:B------:R-:W0:Y:S02]  /*2d20*/  LDCU.64 UR12, c[0x0][0x5f0] ;  /* 0x0000be00ff0c77ac */ /* 0x000e240008000a00 */
[----:B------:R-:W-:Y:S01]  /*2d30*/  IMAD R51, R46, UR6, RZ ;  /* 0x000000062e337c24 */ /* 0x000fe2000f8e02ff */
[----:B------:R-:W-:Y:S01]  /*2d40*/  IADD3 R53, PT, PT, R29, R49, RZ ;  /* 0x000000311d357210 */ /* 0x000fe20007ffe0ff */
[----:B------:R-:W-:-:S02]  /*2d50*/  IMAD R46, R45, UR6, RZ ;  /* 0x000000062d2e7c24 */ /* 0x000fc4000f8e02ff */
        /* <DEDUP_REMOVED lines=49> */
.L_x_898:
        /* <DEDUP_REMOVED lines=49> */
.L_x_897:
[----:B------:R-:W-:Y:S05]  /*3380*/  BSYNC.RECONVERGENT B2 ;  /* 0x0000000000027941 */ /* 0x000fea0003800200 */
.L_x_896:
        /* <DEDUP_REMOVED lines=80> */
.L_x_902:
[----:B------:R-:W-:Y:S05]  /*3890*/  BSYNC.RECONVERGENT B3 ;  /* 0x0000000000037941 */ /* 0x000fea0003800200 */
.L_x_901:
        /* <DEDUP_REMOVED lines=51> */
.L_x_904:
[----:B------:R-:W-:Y:S05]  /*3bd0*/  BSYNC.RECONVERGENT B3 ;  /* 0x0000000000037941 */ /* 0x000fea0003800200 */
.L_x_903:
        /* <DEDUP_REMOVED lines=24> */
.L_x_900:
[----:B------:R-:W-:Y:S05]  /*3d60*/  BSYNC.RECONVERGENT B2 ;  /* 0x0000000000027941 */ /* 0x000fea0003800200 */
.L_x_899:
[----:B-----5:R1:W-:Y:S02]  /*3d70*/  STG.E.64 desc[UR8][R20.64], R22 ;  /* 0x0000001614007986 */ /* 0x0203e4000c101b08 */
.L_x_895:
[----:B------:R-:W-:Y:S05]  /*3d80*/  BSYNC.RECONVERGENT B1 ;  /* 0x0000000000017941 */ /* 0x000fea0003800200 */
.L_x_894:
[----:B------:R-:W-:-:S07]  /*3d90*/  VIADD R5, R5, 0x80 ;  /* 0x0000008005057836 */ /* 0x000fce0000000000 */
.L_x_889:
[----:B------:R-:W-:Y:S05]  /*3da0*/  BSYNC.RECONVERGENT B0 ;  /* 0x0000000000007941 */ /* 0x000fea0003800200 */
.L_x_888:
[----:B------:R-:W2:Y:S01]  /*3db0*/  LDCU UR6, c[0x0][0x380] ;  /* 0x00007000ff0677ac */ /* 0x000ea20008000800 */
[----:B------:R-:W-:Y:S01]  /*3dc0*/  BSSY.RECONVERGENT B0, `(.L_x_905) ;  /* 0x00001e5000007945 */ /* 0x000fe20003800200 */
[----:B--2---:R-:W-:-:S13]  /*3dd0*/  ISETP.GE.AND P0, PT, R5, UR6, PT ;  /* 0x0000000605007c0c */ /* 0x004fda000bf06270 */
[----:B------:R-:W-:Y:S05]  /*3de0*/  @P0 BRA `(.L_x_906) ;  /* 0x0000001c00880947 */ /* 0x000fea0003800000 */
[----:B------:R-:W2:Y:S01]  /*3df0*/  LDC.64 R14, c[0x0][0x5f8] ;  /* 0x00017e00ff0e7b82 */ /* 0x000ea20000000a00 */
[----:B------:R-:W3:Y:S01]  /*3e00*/  LDCU.64 UR6, c[0x0][0x600] ;  /* 0x0000c000ff0677ac */ /* 0x000ee20008000a00 */
[----:B--2---:R-:W3:Y:S01]  /*3e10*/  LDG.E.64 R14, desc[UR8][R14.64] ;  /* 0x000000080e0e7981 */ /* 0x004ee2000c1e1b00 */
[----:B------:R-:W-:Y:S02]  /*3e20*/  CS2R R6, SRZ ;  /* 0x0000000000067805 */ /* 0x000fe4000001ff00 */
[----:B---3--:R-:W-:-:S04]  /*3e30*/  ISETP.GT.U32.AND P0, PT, R14, UR6, PT ;  /* 0x000000060e007c0c */ /* 0x008fc8000bf04070 */
[----:B------:R-:W-:-:S13]  /*3e40*/  ISETP.GT.AND.EX P0, PT, R15, UR7, PT, P0 ;  /* 0x000000070f007c0c */ /* 0x000fda000bf04300 */
[----:B------:R-:W-:Y:S05]  /*3e50*/  @!P0 BRA `(.L_x_907) ;  /* 0x0000000000748947 */ /* 0x000fea0003800000 */
[----:B------:R-:W2:Y:S01]  /*3e60*/  LDCU UR12, c[0x0][0x60c] ;  /* 0x0000c180ff0c77ac */ /* 0x000ea20008000800 */
[----:B------:R-:W-:-:S04]  /*3e70*/  IADD3 R10, P0, PT, R14, -UR6, RZ ;  /* 0x800000060e0a7c10 */ /* 0x000fc8000ff1e0ff */
[----:B------:R-:W-:-:S04]  /*3e80*/  IADD3.X R3, PT, PT, R15, ~UR7, RZ, P0, !PT ;  /* 0x800000070f037c10 */ /* 0x000fc800087fe4ff */
[----:B--2---:R-:W-:-:S04]  /*3e90*/  LOP3.LUT R0, R3, UR12, RZ, 0xfc, !PT ;  /* 0x0000000c03007c12 */ /* 0x004fc8000f8efcff */
[----:B------:R-:W-:-:S13]  /*3ea0*/  ISETP.NE.U32.AND P0, PT, R0, RZ, PT ;  /* 0x000000ff0000720c */ /* 0x000fda0003f05070 */
[----:B------:R-:W-:Y:S05]  /*3eb0*/  @P0 BRA `(.L_x_908) ;  /* 0x0000000000540947 */ /* 0x000fea0003800000 */
[----:B------:R-:W2:Y:S02]  /*3ec0*/  LDCU UR6, c[0x0][0x608] ;  /* 0x0000c100ff0677ac */ /* 0x000ea40008000800 */
[----:B--2---:R-:W2:Y:S01]  /*3ed0*/  I2F.U32.RP R4, UR6 ;  /* 0x0000000600047d06 */ /* 0x004ea20008209000 */
[----:B------:R-:W-:-:S07]  /*3ee0*/  ISETP.NE.U32.AND P2, PT, RZ, UR6, PT ;  /* 0x00000006ff007c0c */ /* 0x000fce000bf45070 */
[----:B--2---:R-:W2:Y:S02]  /*3ef0*/  MUFU.RCP R4, R4 ;  /* 0x0000000400047308 */ /* 0x004ea40000001000 */
[----:B--2---:R-:W-:-:S06]  /*3f00*/  IADD3 R2, PT, PT, R4, 0xffffffe, RZ ;  /* 0x0ffffffe04027810 */ /* 0x004fcc0007ffe0ff */
[----:B------:R2:W3:Y:S02]  /*3f10*/  F2I.FTZ.U32.TRUNC.NTZ R3, R2 ;  /* 0x0000000200037305 */ /* 0x0004e4000021f000 */
[----:B--2---:R-:W-:Y:S01]  /*3f20*/  IMAD.MOV.U32 R2, RZ, RZ, RZ ;  /* 0x000000ffff027224 */ /* 0x004fe200078e00ff */
[----:B---3--:R-:W-:-:S05]  /*3f30*/  IADD3 R7, PT, PT, RZ, -R3, RZ ;  /* 0x80000003ff077210 */ /* 0x008fca0007ffe0ff */
        /* <DEDUP_REMOVED lines=13> */
.L_x_908:
[----:B------:R-:W-:-:S07]  /*4010*/  MOV R4, 0x4030 ;  /* 0x0000403000047802 */ /* 0x000fce0000000f00 */
[----:B01----:R-:W-:Y:S05]  /*4020*/  CALL.REL.NOINC `($__internal_3_$__cuda_sm20_div_s64) ;  /* 0x0000026000a47944 */ /* 0x003fea0003c00000 */
.L_x_907:
[----:B------:R-:W2:Y:S02]  /*4030*/  LDCU.128 UR12, c[0x0][0x600] ;  /* 0x0000c000ff0c77ac */ /* 0x000ea40008000c00 */
[----:B--2---:R-:W-:Y:S01]  /*4040*/  IMAD R9, R7, UR14, RZ ;  /* 0x0000000e07097c24 */ /* 0x004fe2000f8e02ff */
        /* <DEDUP_REMOVED lines=15> */
[----:B------:R-:W2:Y:S01]  /*4140*/  I2F.U32.RP R4, UR14 ;  /* 0x0000000e00047d06 */ /* 0x000ea20008209000 */
[----:B------:R-:W-:Y:S02]  /*4150*/  MOV R6, RZ ;  /* 0x000000ff00067202 */ /* 0x000fe40000000f00 */
[----:B------:R-:W-:-:S05]  /*4160*/  ISETP.NE.U32.AND P2, PT, RZ, UR14, PT ;  /* 0x0000000eff007c0c */ /* 0x000fca000bf45070 */
[----:B--2---:R-:W2:Y:S02]  /*4170*/  MUFU.RCP R4, R4 ;  /* 0x0000000400047308 */ /* 0x004ea40000001000 */
[----:B--2---:R-:W-:-:S06]  /*4180*/  IADD3 R7, PT, PT, R4, 0xffffffe, RZ ;  /* 0x0ffffffe04077810 */ /* 0x004fcc0007ffe0ff */
[----:B------:R-:W2:Y:S02]  /*4190*/  F2I.FTZ.U32.TRUNC.NTZ R7, R7 ;  /* 0x0000000700077305 */ /* 0x000ea4000021f000 */
[----:B--2---:R-:W-:-:S04]  /*41a0*/  IMAD.MOV R3, RZ, RZ, -R7 ;  /* 0x000000ffff037224 */ /* 0x004fc800078e0a07 */
        /* <DEDUP_REMOVED lines=13> */
.L_x_909:
[----:B------:R-:W-:Y:S02]  /*4280*/  MOV R10, R14 ;  /* 0x0000000e000a7202 */ /* 0x000fe40000000f00 */
[----:B------:R-:W-:Y:S02]  /*4290*/  MOV R3, R15 ;  /* 0x0000000f00037202 */ /* 0x000fe40000000f00 */
[----:B------:R-:W-:-:S07]  /*42a0*/  MOV R4, 0x42c0 ;  /* 0x000042c000047802 */ /* 0x000fce0000000f00 */
[----:B01----:R-:W-:Y:S05]  /*42b0*/  CALL.REL.NOINC `($__internal_3_$__cuda_sm20_div_s64) ;  /* 0x0000026000007944 */ /* 0x003fea0003c00000 */
.L_x_910:
[----:B------:R-:W2:Y:S01]  /*42c0*/  LDCU.64 UR6, c[0x0][0x610] ;  /* 0x0000c200ff0677ac */ /* 0x000ea20008000a00 */
[----:B------:R-:W-:Y:S01]  /*42d0*/  BSSY.RECONVERGENT B1, `(.L_x_911) ;  /* 0x0000192000017945 */ /* 0x000fe20003800200 */
[----:B--2---:R-:W-:-:S04]  /*42e0*/  ISETP.GE.U32.AND P0, PT, R6, UR6, PT ;  /* 0x0000000606007c0c */ /* 0x004fc8000bf06070 */
[----:B------:R-:W-:-:S04]  /*42f0*/  ISETP.GE.AND.EX P0, PT, R7, UR7, PT, P0 ;  /* 0x0000000707007c0c */ /* 0x000fc8000bf06300 */
[----:B------:R-:W-:Y:S02]  /*4300*/  SEL R3, R6, UR4, !P0 ;  /* 0x0000000406037c07 */ /* 0x000fe4000c000000 */
[----:B------:R-:W-:Y:S02]  /*4310*/  SEL R7, R7, UR5, !P0 ;  /* 0x0000000507077c07 */ /* 0x000fe4000c000000 */
[----:B------:R-:W-:-:S04]  /*4320*/  ISETP.GE.U32.AND P0, PT, R3, R2, PT ;  /* 0x000000020300720c */ /* 0x000fc80003f06070 */
[----:B------:R-:W-:-:S13]  /*4330*/  ISETP.GE.AND.EX P0, PT, R7, R0, PT, P0 ;  /* 0x000000000700720c */ /* 0x000fda0003f06300 */
[----:B------:R-:W-:Y:S05]  /*4340*/  @!P0 BRA `(.L_x_912) ;  /* 0x0000001800288947 */ /* 0x000fea0003800000 */
[----:B01----:R-:W0:Y:S02]  /*4350*/  LDC.64 R20, c[0x0][0x5e8] ;  /* 0x00017a00ff147b82 */ /* 0x003e240000000a00 */
        /* <DEDUP_REMOVED lines=184> */
.L_x_915:
        /* <DEDUP_REMOVED lines=49> */
.L_x_914:
[----:B------:R-:W-:Y:S05]  /*51f0*/  BSYNC.RECONVERGENT B2 ;  /* 0x0000000000027941 */ /* 0x000fea0003800200 */
.L_x_913:
        /* <DEDUP_REMOVED lines=80> */
.L_x_919:
[----:B------:R-:W-:Y:S05]  /*5700*/  BSYNC.RECONVERGENT B3 ;  /* 0x0000000000037941 */ /* 0x000fea0003800200 */
.L_x_918:
        /* <DEDUP_REMOVED lines=51> */
.L_x_921:
[----:B------:R-:W-:Y:S05]  /*5a40*/  BSYNC.RECONVERGENT B3 ;  /* 0x0000000000037941 */ /* 0x000fea0003800200 */
.L_x_920:
        /* <DEDUP_REMOVED lines=24> */
.L_x_917:
[----:B------:R-:W-:Y:S05]  /*5bd0*/  BSYNC.RECONVERGENT B2 ;  /* 0x0000000000027941 */ /* 0x000fea0003800200 */
.L_x_916:
[----:B-----5:R2:W-:Y:S02]  /*5be0*/  STG.E.64 desc[UR8][R20.64], R22 ;  /* 0x0000001614007986 */ /* 0x0205e4000c101b08 */
.L_x_912:
[----:B------:R-:W-:Y:S05]  /*5bf0*/  BSYNC.RECONVERGENT B1 ;  /* 0x0000000000017941 */ /* 0x000fea0003800200 */
.L_x_911:
[----:B------:R-:W-:-:S07]  /*5c00*/  VIADD R5, R5, 0x80 ;  /* 0x0000008005057836 */ /* 0x000fce0000000000 */
.L_x_906:
[----:B------:R-:W-:Y:S05]  /*5c10*/  BSYNC.RECONVERGENT B0 ;  /* 0x0000000000007941 */ /* 0x000fea0003800200 */
.L_x_905:
[----:B------:R-:W3:Y:S01]  /*5c20*/  LDCU UR6, c[0x0][0x380] ;  /* 0x00007000ff0677ac */ /* 0x000ee20008000800 */
[----:B------:R-:W-:Y:S01]  /*5c30*/  BSSY.RECONVERGENT B0, `(.L_x_922) ;  /* 0x00001e5000007945 */ /* 0x000fe20003800200 */
[----:B---3--:R-:W-:-:S13]  /*5c40*/  ISETP.GE.AND P0, PT, R5, UR6, PT ;  /* 0x0000000605007c0c */ /* 0x008fda000bf06270 */
[----:B------:R-:W-:Y:S05]  /*5c50*/  @P0 BRA `(.L_x_923) ;  /* 0x0000001c00880947 */ /* 0x000fea0003800000 */
[----:B------:R-:W3:Y:S01]  /*5c60*/  LDC.64 R14, c[0x0][0x5f8] ;  /* 0x00017e00ff0e7b82 */ /* 0x000ee20000000a00 */
[----:B------:R-:W4:Y:S01]  /*5c70*/  LDCU.64 UR6, c[0x0][0x600] ;  /* 0x0000c000ff0677ac */ /* 0x000f220008000a00 */
[----:B---3--:R-:W4:Y:S01]  /*5c80*/  LDG.E.64 R14, desc[UR8][R14.64] ;  /* 0x000000080e0e7981 */ /* 0x008f22000c1e1b00 */
[----:B------:R-:W-:Y:S02]  /*5c90*/  CS2R R6, SRZ ;  /* 0x0000000000067805 */ /* 0x000fe4000001ff00 */
[----:B----4-:R-:W-:-:S04]  /*5ca0*/  ISETP.GT.U32.AND P0, PT, R14, UR6, PT ;  /* 0x000000060e007c0c */ /* 0x010fc8000bf04070 */
[----:B------:R-:W-:-:S13]  /*5cb0*/  ISETP.GT.AND.EX P0, PT, R15, UR7, PT, P0 ;  /* 0x000000070f007c0c */ /* 0x000fda000bf04300 */
[----:B------:R-:W-:Y:S05]  /*5cc0*/  @!P0 BRA `(.L_x_924) ;  /* 0x0000000000748947 */ /* 0x000fea0003800000 */
[----:B------:R-:W3:Y:S01]  /*5cd0*/  LDCU UR12, c[0x0][0x60c] ;  /* 0x0000c180ff0c77ac */ /* 0x000ee20008000800 */
[----:B------:R-:W-:-:S04]  /*5ce0*/  IADD3 R10, P0, PT, R14, -UR6, RZ ;  /* 0x800000060e0a7c10 */ /* 0x000fc8000ff1e0ff */
[----:B------:R-:W-:-:S04]  /*5cf0*/  IADD3.X R3, PT, PT, R15, ~UR7, RZ, P0, !PT ;  /* 0x800000070f037c10 */ /* 0x000fc800087fe4ff */
[----:B---3--:R-:W-:-:S04]  /*5d00*/  LOP3.LUT R0, R3, UR12, RZ, 0xfc, !PT ;  /* 0x0000000c03007c12 */ /* 0x008fc8000f8efcff */
[----:B------:R-:W-:-:S13]  /*5d10*/  ISETP.NE.U32.AND P0, PT, R0, RZ, PT ;  /* 0x000000ff0000720c */ /* 0x000fda0003f05070 */
[----:B------:R-:W-:Y:S05]  /*5d20*/  @P0 BRA `(.L_x_925) ;  /* 0x0000000000540947 */ /* 0x000fea0003800000 */
[----:B------:R-:W3:Y:S02]  /*5d30*/  LDCU UR6, c[0x0][0x608] ;  /* 0x0000c100ff0677ac */ /* 0x000ee40008000800 */
[----:B---3--:R-:W3:Y:S01]  /*5d40*/  I2F.U32.RP R4, UR6 ;  /* 0x0000000600047d06 */ /* 0x008ee20008209000 */
[----:B------:R-:W-:-:S07]  /*5d50*/  ISETP.NE.U32.AND P2, PT, RZ, UR6, PT ;  /* 0x00000006ff007c0c */ /* 0x000fce000bf45070 */
[----:B---3--:R-:W3:Y:S02]  /*5d60*/  MUFU.RCP R4, R4 ;  /* 0x0000000400047308 */ /* 0x008ee40000001000 */
[----:B---3--:R-:W-:-:S06]  /*5d70*/  IADD3 R2, PT, PT, R4, 0xffffffe, RZ ;  /* 0x0ffffffe04027810 */ /* 0x008fcc0007ffe0ff */
[----:B------:R3:W4:Y:S02]  /*5d80*/  F2I.FTZ.U32.TRUNC.NTZ R3, R2 ;  /* 0x0000000200037305 */ /* 0x000724000021f000 */
[----:B---3--:R-:W-:Y:S01]  /*5d90*/  IMAD.MOV.U32 R2, RZ, RZ, RZ ;  /* 0x000000ffff027224 */ /* 0x008fe200078e00ff */
[----:B----4-:R-:W-:-:S05]  /*5da0*/  IADD3 R7, PT, PT, RZ, -R3, RZ ;  /* 0x80000003ff077210 */ /* 0x010fca0007ffe0ff */
        /* <DEDUP_REMOVED lines=13> */
.L_x_925:
[----:B------:R-:W-:-:S07]  /*5e80*/  MOV R4, 0x5ea0 ;  /* 0x00005ea000047802 */ /* 0x000fce0000000f00 */
[----:B012---:R-:W-:Y:S05]  /*5e90*/  CALL.REL.NOINC `($__internal_3_$__cuda_sm20_div_s64) ;  /* 0x0000024400087944 */ /* 0x007fea0003c00000 */
.L_x_924:
[----:B------:R-:W3:Y:S02]  /*5ea0*/  LDCU.128 UR12, c[0x0][0x600] ;  /* 0x0000c000ff0c77ac */ /* 0x000ee40008000c00 */
[----:B---3--:R-:W-:Y:S01]  /*5eb0*/  IMAD R9, R7, UR14, RZ ;  /* 0x0000000e07097c24 */ /* 0x008fe2000f8e02ff */
        /* <DEDUP_REMOVED lines=15> */
[----:B------:R-:W3:Y:S01]  /*5fb0*/  I2F.U32.RP R4, UR14 ;  /* 0x0000000e00047d06 */ /* 0x000ee20008209000 */
[----:B------:R-:W-:Y:S02]  /*5fc0*/  MOV R6, RZ ;  /* 0x000000ff00067202 */ /* 0x000fe40000000f00 */
[----:B------:R-:W-:-:S05]  /*5fd0*/  ISETP.NE.U32.AND P2, PT, RZ, UR14, PT ;  /* 0x0000000eff007c0c */ /* 0x000fca000bf45070 */
[----:B---3--:R-:W3:Y:S02]  /*5fe0*/  MUFU.RCP R4, R4 ;  /* 0x0000000400047308 */ /* 0x008ee40000001000 */
[----:B---3--:R-:W-:-:S06]  /*5ff0*/  IADD3 R7, PT, PT, R4, 0xffffffe, RZ ;  /* 0x0ffffffe04077810 */ /* 0x008fcc0007ffe0ff */
[----:B------:R-:W3:Y:S02]  /*6000*/  F2I.FTZ.U32.TRUNC.NTZ R7, R7 ;  /* 0x0000000700077305 */ /* 0x000ee4000021f000 */
[----:B---3--:R-:W-:-:S04]  /*6010*/  IMAD.MOV R3, RZ, RZ, -R7 ;  /* 0x000000ffff037224 */ /* 0x008fc800078e0a07 */
        /* <DEDUP_REMOVED lines=13> */
.L_x_926:
[----:B------:R-:W-:Y:S02]  /*60f0*/  MOV R10, R14 ;  /* 0x0000000e000a7202 */ /* 0x000fe40000000f00 */
[----:B------:R-:W-:Y:S02]  /*6100*/  MOV R3, R15 ;  /* 0x0000000f00037202 */ /* 0x000fe40000000f00 */
[----:B------:R-:W-:-:S07]  /*6110*/  MOV R4, 0x6130 ;  /* 0x0000613000047802 */ /* 0x000fce0000000f00 */
[----:B012---:R-:W-:Y:S05]  /*6120*/  CALL.REL.NOINC `($__internal_3_$__cuda_sm20_div_s64) ;  /* 0x0000024000647944 */ /* 0x007fea0003c00000 */
.L_x_927:
[----:B------:R-:W3:Y:S01]  /*6130*/  LDCU.64 UR6, c[0x0][0x610] ;  /* 0x0000c200ff0677ac */ /* 0x000ee20008000a00 */
[----:B------:R-:W-:Y:S01]  /*6140*/  BSSY.RECONVERGENT B1, `(.L_x_928) ;  /* 0x0000192000017945 */ /* 0x000fe20003800200 */
[----:B---3--:R-:W-:-:S04]  /*6150*/  ISETP.GE.U32.AND P0, PT, R6, UR6, PT ;  /* 0x0000000606007c0c */ /* 0x008fc8000bf06070 */
[----:B------:R-:W-:-:S04]  /*6160*/  ISETP.GE.AND.EX P0, PT, R7, UR7, PT, P0 ;  /* 0x0000000707007c0c */ /* 0x000fc8000bf06300 */
[----:B------:R-:W-:Y:S02]  /*6170*/  SEL R3, R6, UR4, !P0 ;  /* 0x0000000406037c07 */ /* 0x000fe4000c000000 */
[----:B------:R-:W-:Y:S02]  /*6180*/  SEL R7, R7, UR5, !P0 ;  /* 0x0000000507077c07 */ /* 0x000fe4000c000000 */
[----:B------:R-:W-:-:S04]  /*6190*/  ISETP.GE.U32.AND P0, PT, R3, R2, PT ;  /* 0x000000020300720c */ /* 0x000fc80003f06070 */
[----:B------:R-:W-:-:S13]  /*61a0*/  ISETP.GE.AND.EX P0, PT, R7, R0, PT, P0 ;  /* 0x000000000700720c */ /* 0x000fda0003f06300 */
[----:B------:R-:W-:Y:S05]  /*61b0*/  @!P0 BRA `(.L_x_929) ;  /* 0x0000001800288947 */ /* 0x000fea0003800000 */
[----:B012---:R-:W0:Y:S02]  /*61c0*/  LDC.64 R20, c[0x0][0x5e8] ;  /* 0x00017a00ff147b82 */ /* 0x007e240000000a00 */
        /* <DEDUP_REMOVED lines=184> */
.L_x_932:
        /* <DEDUP_REMOVED lines=49> */
.L_x_931:
[----:B------:R-:W-:Y:S05]  /*7060*/  BSYNC.RECONVERGENT B2 ;  /* 0x0000000000027941 */ /* 0x000fea0003800200 */
.L_x_930:
        /* <DEDUP_REMOVED lines=80> */
.L_x_936:
[----:B------:R-:W-:Y:S05]  /*7570*/  BSYNC.RECONVERGENT B3 ;  /* 0x0000000000037941 */ /* 0x000fea0003800200 */
.L_x_935:
        /* <DEDUP_REMOVED lines=51> */
.L_x_938:
[----:B------:R-:W-:Y:S05]  /*78b0*/  BSYNC.RECONVERGENT B3 ;  /* 0x0000000000037941 */ /* 0x000fea0003800200 */
.L_x_937:
        /* <DEDUP_REMOVED lines=24> */
.L_x_934:
[----:B------:R-:W-:Y:S05]  /*7a40*/  BSYNC.RECONVERGENT B2 ;  /* 0x0000000000027941 */ /* 0x000fea0003800200 */
.L_x_933:
[----:B-----5:R3:W-:Y:S02]  /*7a50*/  STG.E.64 desc[UR8][R20.64], R22 ;  /* 0x0000001614007986 */ /* 0x0207e4000c101b08 */
.L_x_929:
[----:B------:R-:W-:Y:S05]  /*7a60*/  BSYNC.RECONVERGENT B1 ;  /* 0x0000000000017941 */ /* 0x000fea0003800200 */
.L_x_928:
[----:B------:R-:W-:-:S07]  /*7a70*/  VIADD R5, R5, 0x80 ;  /* 0x0000008005057836 */ /* 0x000fce0000000000 */
.L_x_923:
[----:B------:R-:W-:Y:S05]  /*7a80*/  BSYNC.RECONVERGENT B0 ;  /* 0x0000000000007941 */ /* 0x000fea0003800200 */
.L_x_922:
[----:B------:R-:W4:Y:S01]  /*7a90*/  LDCU UR6, c[0x0][0x380] ;  /* 0x00007000ff0677ac */ /* 0x000f220008000800 */
[----:B------:R-:W-:Y:S01]  /*7aa0*/  BSSY.RECONVERGENT B0, `(.L_x_939) ;  /* 0x00001e5000007945 */ /* 0x000fe20003800200 */
[----:B----4-:R-:W-:-:S13]  /*7ab0*/  ISETP.GE.AND P0, PT, R5, UR6, PT ;  /* 0x0000000605007c0c */ /* 0x010fda000bf06270 */
[----:B------:R-:W-:Y:S05]  /*7ac0*/  @P0 BRA `(.L_x_940) ;  /* 0x0000001c00880947 */ /* 0x000fea0003800000 */
[----:B------:R-:W4:Y:S01]  /*7ad0*/  LDC.64 R14, c[0x0][0x5f8] ;  /* 0x00017e00ff0e7b82 */ /* 0x000f220000000a00 */
[----:B------:R-:W5:Y:S01]  /*7ae0*/  LDCU.64 UR6, c[0x0][0x600] ;  /* 0x0000c000ff0677ac */ /* 0x000f620008000a00 */
[----:B----4-:R-:W5:Y:S01]  /*7af0*/  LDG.E.64 R14, desc[UR8][R14.64] ;  /* 0x000000080e0e7981 */ /* 0x010f62000c1e1b00 */
[----:B------:R-:W-:Y:S02]  /*7b00*/  CS2R R6, SRZ ;  /* 0x0000000000067805 */ /* 0x000fe4000001ff00 */
[----:B-----5:R-:W-:-:S04]  /*7b10*/  ISETP.GT.U32.AND P0, PT, R14, UR6, PT ;  /* 0x000000060e007c0c */ /* 0x020fc8000bf04070 */
[----:B------:R-:W-:-:S13]  /*7b20*/  ISETP.GT.AND.EX P0, PT, R15, UR7, PT, P0 ;  /* 0x000000070f007c0c */ /* 0x000fda000bf04300 */
[----:B------:R-:W-:Y:S05]  /*7b30*/  @!P0 BRA `(.L_x_941) ;  /* 0x0000000000748947 */ /* 0x000fea0003800000 */
[----:B------:R-:W4:Y:S01]  /*7b40*/  LDCU UR12, c[0x0][0x60c] ;  /* 0x0000c180ff0c77ac */ /* 0x000f220008000800 */
[----:B------:R-:W-:-:S04]  /*7b50*/  IADD3 R10, P0, PT, R14, -UR6, RZ ;  /* 0x800000060e0a7c10 */ /* 0x000fc8000ff1e0ff */
[----:B------:R-:W-:-:S04]  /*7b60*/  IADD3.X R3, PT, PT, R15, ~UR7, RZ, P0, !PT ;  /* 0x800000070f037c10 */ /* 0x000fc800087fe4ff */
[----:B----4-:R-:W-:-:S04]  /*7b70*/  LOP3.LUT R0, R3, UR12, RZ, 0xfc, !PT ;  /* 0x0000000c03007c12 */ /* 0x010fc8000f8efcff */
[----:B------:R-:W-:-:S13]  /*7b80*/  ISETP.NE.U32.AND P0, PT, R0, RZ, PT ;  /* 0x000000ff0000720c */ /* 0x000fda0003f05070 */
[----:B------:R-:W-:Y:S05]  /*7b90*/  @P0 BRA `(.L_x_942) ;  /* 0x0000000000540947 */ /* 0x000fea0003800000 */
[----:B------:R-:W4:Y:S02]  /*7ba0*/  LDCU UR6, c[0x0][0x608] ;  /* 0x0000c100ff0677ac */ /* 0x000f240008000800 */
[----:B----4-:R-:W4:Y:S01]  /*7bb0*/  I2F.U32.RP R4, UR6 ;  /* 0x0000000600047d06 */ /* 0x010f220008209000 */
[----:B------:R-:W-:-:S07]  /*7bc0*/  ISETP.NE.U32.AND P2, PT, RZ, UR6, PT ;  /* 0x00000006ff007c0c */ /* 0x000fce000bf45070 */
[----:B----4-:R-:W4:Y:S02]  /*7bd0*/  MUFU.RCP R4, R4 ;  /* 0x0000000400047308 */ /* 0x010f240000001000 */
[----:B----4-:R-:W-:-:S06]  /*7be0*/  IADD3 R2, PT, PT, R4, 0xffffffe, RZ ;  /* 0x0ffffffe04027810 */ /* 0x010fcc0007ffe0ff */
[----:B------:R4:W5:Y:S02]  /*7bf0*/  F2I.FTZ.U32.TRUNC.NTZ R3, R2 ;  /* 0x0000000200037305 */ /* 0x000964000021f000 */
[----:B----4-:R-:W-:Y:S01]  /*7c00*/  IMAD.MOV.U32 R2, RZ, RZ, RZ ;  /* 0x000000ffff027224 */ /* 0x010fe200078e00ff */
[----:B-----5:R-:W-:-:S05]  /*7c10*/  IADD3 R7, PT, PT, RZ, -R3, RZ ;  /* 0x80000003ff077210 */ /* 0x020fca0007ffe0ff */
        /* <DEDUP_REMOVED lines=13> */
.L_x_942:
[----:B------:R-:W-:-:S07]  /*7cf0*/  MOV R4, 0x7d10 ;  /* 0x00007d1000047802 */ /* 0x000fce0000000f00 */
[----:B0123--:R-:W-:Y:S05]  /*7d00*/  CALL.REL.NOINC `($__internal_3_$__cuda_sm20_div_s64) ;  /* 0x00000224006c7944 */ /* 0x00ffea0003c00000 */
.L_x_941:
[----:B------:R-:W4:Y:S02]  /*7d10*/  LDCU.128 UR12, c[0x0][0x600] ;  /* 0x0000c000ff0c77ac */ /* 0x000f240008000c00 */
[----:B----4-:R-:W-:Y:S01]  /*7d20*/  IMAD R9, R7, UR14, RZ ;  /* 0x0000000e07097c24 */ /* 0x010fe2000f8e02ff */
        /* <DEDUP_REMOVED lines=15> */
[----:B------:R-:W4:Y:S01]  /*7e20*/  I2F.U32.RP R4, UR14 ;  /* 0x0000000e00047d06 */ /* 0x000f220008209000 */
[----:B------:R-:W-:Y:S02]  /*7e30*/  MOV R6, RZ ;  /* 0x000000ff00067202 */ /* 0x000fe40000000f00 */
[----:B------:R-:W-:-:S05]  /*7e40*/  ISETP.NE.U32.AND P2, PT, RZ, UR14, PT ;  /* 0x0000000eff007c0c */ /* 0x000fca000bf45070 */
[----:B----4-:R-:W4:Y:S02]  /*7e50*/  MUFU.RCP R4, R4 ;  /* 0x0000000400047308 */ /* 0x010f240000001000 */
[----:B----4-:R-:W-:-:S06]  /*7e60*/  IADD3 R7, PT, PT, R4, 0xffffffe, RZ ;  /* 0x0ffffffe04077810 */ /* 0x010fcc0007ffe0ff */
[----:B------:R-:W4:Y:S02]  /*7e70*/  F2I.FTZ.U32.TRUNC.NTZ R7, R7 ;  /* 0x0000000700077305 */ /* 0x000f24000021f000 */
[----:B----4-:R-:W-:-:S04]  /*7e80*/  IMAD.MOV R3, RZ, RZ, -R7 ;  /* 0x000000ffff037224 */ /* 0x010fc800078e0a07 */
        /* <DEDUP_REMOVED lines=13> */
.L_x_943:
[----:B------:R-:W-:Y:S02]  /*7f60*/  MOV R10, R14 ;  /* 0x0000000e000a7202 */ /* 0x000fe40000000f00 */
[----:B------:R-:W-:Y:S02]  /*7f70*/  MOV R3, R15 ;  /* 0x0000000f00037202 */ /* 0x000fe40000000f00 */
[----:B------:R-:W-:-:S07]  /*7f80*/  MOV R4, 0x7fa0 ;  /* 0x00007fa000047802 */ /* 0x000fce0000000f00 */
[----:B0123--:R-:W-:Y:S05]  /*7f90*/  CALL.REL.NOINC `($__internal_3_$__cuda_sm20_div_s64) ;  /* 0x0000022000c87944 */ /* 0x00ffea0003c00000 */
.L_x_944:
[----:B------:R-:W4:Y:S01]  /*7fa0*/  LDCU.64 UR6, c[0x0][0x610] ;  /* 0x0000c200ff0677ac */ /* 0x000f220008000a00 */
[----:B------:R-:W-:Y:S01]  /*7fb0*/  BSSY.RECONVERGENT B1, `(.L_x_945) ;  /* 0x0000192000017945 */ /* 0x000fe20003800200 */
[----:B----4-:R-:W-:-:S04]  /*7fc0*/  ISETP.GE.U32.AND P0, PT, R6, UR6, PT ;  /* 0x0000000606007c0c */ /* 0x010fc8000bf06070 */
[----:B------:R-:W-:-:S04]  /*7fd0*/  ISETP.GE.AND.EX P0, PT, R7, UR7, PT, P0 ;  /* 0x0000000707007c0c */ /* 0x000fc8000bf06300 */
[----:B------:R-:W-:Y:S02]  /*7fe0*/  SEL R3, R6, UR4, !P0 ;  /* 0x0000000406037c07 */ /* 0x000fe4000c000000 */
[----:B------:R-:W-:Y:S02]  /*7ff0*/  SEL R7, R7, UR5, !P0 ;  /* 0x0000000507077c07 */ /* 0x000fe4000c000000 */
[----:B------:R-:W-:-:S04]  /*8000*/  ISETP.GE.U32.AND P0, PT, R3, R2, PT ;  /* 0x000000020300720c */ /* 0x000fc80003f06070 */
[----:B------:R-:W-:-:S13]  /*8010*/  ISETP.GE.AND.EX P0, PT, R7, R0, PT, P0 ;  /* 0x000000000700720c */ /* 0x000fda0003f06300 */
[----:B------:R-:W-:Y:S05]  /*8020*/  @!P0 BRA `(.L_x_946) ;  /* 0x0000001800288947 */ /* 0x000fea0003800000 */
[----:B0123--:R-:W0:Y:S02]  /*8030*/  LDC.64 R20, c[0x0][0x5e8] ;  /* 0x00017a00ff147b82 */ /* 0x00fe240000000a00 */
        /* <DEDUP_REMOVED lines=184> */
.L_x_949:
        /* <DEDUP_REMOVED lines=49> */
.L_x_948:
[----:B------:R-:W-:Y:S05]  /*8ed0*/  BSYNC.RECONVERGENT B2 ;  /* 0x0000000000027941 */ /* 0x000fea0003800200 */
.L_x_947:
        /* <DEDUP_REMOVED lines=80> */
.L_x_953:
[----:B------:R-:W-:Y:S05]  /*93e0*/  BSYNC.RECONVERGENT B3 ;  /* 0x0000000000037941 */ /* 0x000fea0003800200 */
.L_x_952:
        /* <DEDUP_REMOVED lines=51> */
.L_x_955:
[----:B------:R-:W-:Y:S05]  /*9720*/  BSYNC.RECONVERGENT B3 ;  /* 0x0000000000037941 */ /* 0x000fea0003800200 */
.L_x_954:
        /* <DEDUP_REMOVED lines=24> */
.L_x_951:
[----:B------:R-:W-:Y:S05]  /*98b0*/  BSYNC.RECONVERGENT B2 ;  /* 0x0000000000027941 */ /* 0x000fea0003800200 */
.L_x_950:
[----:B-----5:R4:W-:Y:S02]  /*98c0*/  STG.E.64 desc[UR8][R20.64], R22 ;  /* 0x0000001614007986 */ /* 0x0209e4000c101b08 */
.L_x_946:
[----:B------:R-:W-:Y:S05]  /*98d0*/  BSYNC.RECONVERGENT B1 ;  /* 0x0000000000017941 */ /* 0x000fea0003800200 */
.L_x_945:
[----:B------:R-:W-:-:S07]  /*98e0*/  VIADD R5, R5, 0x80 ;  /* 0x0000008005057836 */ /* 0x000fce0000000000 */
.L_x_940:
[----:B------:R-:W-:Y:S05]  /*98f0*/  BSYNC.RECONVERGENT B0 ;  /* 0x0000000000007941 */ /* 0x000fea0003800200 */
.L_x_939:
[----:B------:R-:W5:Y:S01]  /*9900*/  LDCU UR6, c[0x0][0x380] ;  /* 0x00007000ff0677ac */ /* 0x000f620008000800 */
[----:B------:R-:W-:Y:S01]  /*9910*/  BSSY.RECONVERGENT B0, `(.L_x_956) ;  /* 0x00001e5000007945 */ /* 0x000fe20003800200 */
[----:B-----5:R-:W-:-:S13]  /*9920*/  ISETP.GE.AND P0, PT, R5, UR6, PT ;  /* 0x0000000605007c0c */ /* 0x020fda000bf06270 */
[----:B------:R-:W-:Y:S05]  /*9930*/  @P0 BRA `(.L_x_957) ;  /* 0x0000001c00880947 */ /* 0x000fea0003800000 */
[----:B------:R-:W5:Y:S01]  /*9940*/  LDC.64 R14, c[0x0][0x5f8] ;  /* 0x00017e00ff0e7b82 */ /* 0x000f620000000a00 */
[----:B------:R-:W0:Y:S01]  /*9950*/  LDCU.64 UR6, c[0x0][0x600] ;  /* 0x0000c000ff0677ac */ /* 0x000e220008000a00 */
[----:B-----5:R-:W0:Y:S01]  /*9960*/  LDG.E.64 R14, desc[UR8][R14.64] ;  /* 0x000000080e0e7981 */ /* 0x020e22000c1e1b00 */
[----:B------:R-:W-:Y:S02]  /*9970*/  CS2R R6, SRZ ;  /* 0x0000000000067805 */ /* 0x000fe4000001ff00 */
[----:B0-----:R-:W-:-:S04]  /*9980*/  ISETP.GT.U32.AND P0, PT, R14, UR6, PT ;  /* 0x000000060e007c0c */ /* 0x001fc8000bf04070 */
        /* <DEDUP_REMOVED lines=13> */
[----:B------:R0:W5:Y:S02]  /*9a60*/  F2I.FTZ.U32.TRUNC.NTZ R3, R2 ;  /* 0x0000000200037305 */ /* 0x000164000021f000 */
[----:B0-----:R-:W-:Y:S01]  /*9a70*/  IMAD.MOV.U32 R2, RZ, RZ, RZ ;  /* 0x000000ffff027224 */ /* 0x001fe200078e00ff */
        /* <DEDUP_REMOVED lines=14> */
.L_x_959:
[----:B------:R-:W-:-:S07]  /*9b60*/  MOV R4, 0x9b80 ;  /* 0x00009b8000047802 */ /* 0x000fce0000000f00 */
[----:B-1234-:R-:W-:Y:S05]  /*9b70*/  CALL.REL.NOINC `($__internal_3_$__cuda_sm20_div_s64) ;  /* 0x0000020400d07944 */ /* 0x01efea0003c00000 */
.L_x_958:
        /* <DEDUP_REMOVED lines=37> */
.L_x_960:
[----:B------:R-:W-:Y:S02]  /*9dd0*/  MOV R10, R14 ;  /* 0x0000000e000a7202 */ /* 0x000fe40000000f00 */
[----:B------:R-:W-:Y:S02]  /*9de0*/  MOV R3, R15 ;  /* 0x0000000f00037202 */ /* 0x000fe40000000f00 */
[----:B------:R-:W-:-:S07]  /*9df0*/  MOV R4, 0x9e10 ;  /* 0x00009e1000047802 */ /* 0x000fce0000000f00 */
[----:B-1234-:R-:W-:Y:S05]  /*9e00*/  CALL.REL.NOINC `($__internal_3_$__cuda_sm20_div_s64) ;  /* 0x00000204002c7944 */ /* 0x01efea0003c00000 */
.L_x_961:
        /* <DEDUP_REMOVED lines=9> */
[----:B-1234-:R-:W0:Y:S02]  /*9ea0*/  LDC.64 R20, c[0x0][0x5e8] ;  /* 0x00017a00ff147b82 */ /* 0x01ee240000000a00 */
        /* <DEDUP_REMOVED lines=184> */
.L_x_966:
        /* <DEDUP_REMOVED lines=49> */
.L_x_965:
[----:B------:R-:W-:Y:S05]  /*ad40*/  BSYNC.RECONVERGENT B2 ;  /* 0x0000000000027941 */ /* 0x000fea0003800200 */
.L_x_964:
        /* <DEDUP_REMOVED lines=80> */
.L_x_970:
[----:B------:R-:W-:Y:S05]  /*b250*/  BSYNC.RECONVERGENT B3 ;  /* 0x0000000000037941 */ /* 0x000fea0003800200 */
.L_x_969:
        /* <DEDUP_REMOVED lines=51> */
.L_x_972:
[----:B------:R-:W-:Y:S05]  /*b590*/  BSYNC.RECONVERGENT B3 ;  /* 0x0000000000037941 */ /* 0x000fea0003800200 */
.L_x_971:
        /* <DEDUP_REMOVED lines=24> */
.L_x_968:
[----:B------:R-:W-:Y:S05]  /*b720*/  BSYNC.RECONVERGENT B2 ;  /* 0x0000000000027941 */ /* 0x000fea0003800200 */
.L_x_967:
[----:B-----5:R0:W-:Y:S02]  /*b730*/  STG.E.64 desc[UR8][R20.64], R22 ;  /* 0x0000001614007986 */ /* 0x0201e4000c101b08 */
.L_x_963:
[----:B------:R-:W-:Y:S05]  /*b740*/  BSYNC.RECONVERGENT B1 ;  /* 0x0000000000017941 */ /* 0x000fea0003800200 */
.L_x_962:
[----:B------:R-:W-:-:S07]  /*b750*/  VIADD R5, R5, 0x80 ;  /* 0x0000008005057836 */ /* 0x000fce0000000000 */
.L_x_957:
[----:B------:R-:W-:Y:S05]  /*b760*/  BSYNC.RECONVERGENT B0 ;  /* 0x0000000000007941 */ /* 0x000fea0003800200 */
.L_x_956:
        /* <DEDUP_REMOVED lines=38> */
.L_x_976:
[----:B------:R-:W-:-:S07]  /*b9d0*/  MOV R4, 0xb9f0 ;  /* 0x0000b9f000047802 */ /* 0x000fce0000000f00 */
[----:B-1234-:R-:W-:Y:S05]  /*b9e0*/  CALL.REL.NOINC `($__internal_3_$__cuda_sm20_div_s64) ;  /* 0x000001e800347944 */ /* 0x01efea0003c00000 */
.L_x_975:
        /* <DEDUP_REMOVED lines=37> */
.L_x_977:
[----:B------:R-:W-:Y:S02]  /*bc40*/  MOV R10, R14 ;  /* 0x0000000e000a7202 */ /* 0x000fe40000000f00 */
[----:B------:R-:W-:Y:S02]  /*bc50*/  MOV R3, R15 ;  /* 0x0000000f00037202 */ /* 0x000fe40000000f00 */
[----:B------:R-:W-:-:S07]  /*bc60*/  MOV R4, 0xbc80 ;  /* 0x0000bc8000047802 */ /* 0x000fce0000000f00 */
[----:B-1234-:R-:W-:Y:S05]  /*bc70*/  CALL.REL.NOINC `($__internal_3_$__cuda_sm20_div_s64) ;  /* 0x000001e400907944 */ /* 0x01efea0003c00000 */
.L_x_978:
        /* <DEDUP_REMOVED lines=194> */
.L_x_983:
        /* <DEDUP_REMOVED lines=49> */
.L_x_982:
[----:B------:R-:W-:Y:S05]  /*cbb0*/  BSYNC.RECONVERGENT B2 ;  /* 0x0000000000027941 */ /* 0x000fea0003800200 */
.L_x_981:
        /* <DEDUP_REMOVED lines=80> */
.L_x_987:
[----:B------:R-:W-:Y:S05]  /*d0c0*/  BSYNC.RECONVERGENT B3 ;  /* 0x0000000000037941 */ /* 0x000fea0003800200 */
.L_x_986:
        /* <DEDUP_REMOVED lines=51> */
.L_x_989:
[----:B------:R-:W-:Y:S05]  /*d400*/  BSYNC.RECONVERGENT B3 ;  /* 0x0000000000037941 */ /* 0x000fea0003800200 */
.L_x_988:
        /* <DEDUP_REMOVED lines=24> */
.L_x_985:
[----:B------:R-:W-:Y:S05]  /*d590*/  BSYNC.RECONVERGENT B2 ;  /* 0x0000000000027941 */ /* 0x000fea0003800200 */
.L_x_984:
[----:B-----5:R0:W-:Y:S02]  /*d5a0*/  STG.E.64 desc[UR8][R20.64], R22 ;  /* 0x0000001614007986 */ /* 0x0201e4000c101b08 */
.L_x_980:
[----:B------:R-:W-:Y:S05]  /*d5b0*/  BSYNC.RECONVERGENT B1 ;  /* 0x0000000000017941 */ /* 0x000fea0003800200 */
.L_x_979:
[----:B------:R-:W-:-:S07]  /*d5c0*/  VIADD R5, R5, 0x80 ;  /* 0x0000008005057836 */ /* 0x000fce0000000000 */
.L_x_974:
[----:B------:R-:W-:Y:S05]  /*d5d0*/  BSYNC.RECONVERGENT B0 ;  /* 0x0000000000007941 */ /* 0x000fea0003800200 */
.L_x_973:
[----:B------:R-:W5:Y:S02]  /*d5e0*/  LDCU UR6, c[0x0][0x380] ;  /* 0x00007000ff0677ac */ /* 0x000f640008000800 */
[----:B-----5:R-:W-:-:S13]  /*d5f0*/  ISETP.GE.AND P0, PT, R5, UR6, PT ;  /* 0x0000000605007c0c */ /* 0x020fda000bf06270 */
[----:B------:R-:W-:Y:S05]  /*d600*/  @P0 EXIT ;  /* 0x000000000000094d */ /* 0x000fea0003800000 */
        /* <DEDUP_REMOVED lines=34> */
.L_x_991:
[----:B------:R-:W-:-:S07]  /*d830*/  MOV R4, 0xd850 ;  /* 0x0000d85000047802 */ /* 0x000fce0000000f00 */
[----:B-1234-:R-:W-:Y:S05]  /*d840*/  CALL.REL.NOINC `($__internal_3_$__cuda_sm20_div_s64) ;  /* 0x000001c8009c7944 */ /* 0x01efea0003c00000 */
.L_x_990:
        /* <DEDUP_REMOVED lines=22> */
[----:B------:R0:W5:Y:S02]  /*d9b0*/  F2I.FTZ.U32.TRUNC.NTZ R5, R4 ;  /* 0x0000000400057305 */ /* 0x000164000021f000 */
[----:B0-----:R-:W-:Y:S01]  /*d9c0*/  MOV R4, RZ ;  /* 0x000000ff00047202 */ /* 0x001fe20000000f00 */
[----:B-----5:R-:W-:-:S04]  /*d9d0*/  IMAD.MOV R3, RZ, RZ, -R5 ;  /* 0x000000ffff037224 */ /* 0x020fc800078e0a05 */
        /* <DEDUP_REMOVED lines=12> */
.L_x_992:
[----:B------:R-:W-:Y:S02]  /*daa0*/  MOV R10, R14 ;  /* 0x0000000e000a7202 */ /* 0x000fe40000000f00 */
[----:B------:R-:W-:Y:S02]  /*dab0*/  MOV R3, R15 ;  /* 0x0000000f00037202 */ /* 0x000fe40000000f00 */
[----:B------:R-:W-:-:S07]  /*dac0*/  MOV R4, 0xdae0 ;  /* 0x0000dae000047802 */ /* 0x000fce0000000f00 */
[----:B-1234-:R-:W-:Y:S05]  /*dad0*/  CALL.REL.NOINC `($__internal_3_$__cuda_sm20_div_s64) ;  /* 0x000001c400f87944 */ /* 0x01efea0003c00000 */
.L_x_993:
        /* <DEDUP_REMOVED lines=8> */
[----:B-1234-:R-:W0:Y:S02]  /*db60*/  LDC.64 R20, c[0x0][0x5e8] ;  /* 0x00017a00ff147b82 */ /* 0x01ee240000000a00 */
[----:B0-----:R0:W5:Y:S01]  /*db70*/  LDG.E.64 R22, desc[UR8][R20.64] ;  /* 0x0000000814167981 */ /* 0x001162000c1e1b00 */
        /* <DEDUP_REMOVED lines=22> */
[C---:B------:R-:W-:Y:S02]  /*dce0*/  IADD3 R38, P6, PT, R2.reuse, 0x5, RZ ;  /* 0x0000000502267810 */ /* 0x040fe40007fde0ff */
[----:B------:R-:W-:Y:S01]  /*dcf0*/  IADD3 R37, P4, PT, R2, 0x6, RZ ;  /* 0x0000000602257810 */ /* 0x000fe20007f9e0ff */
[----:B0-----:R-:W-:Y:S01]  /*dd00*/  IMAD R5, R0, UR4, RZ ;  /* 0x0000000400057c24 */ /* 0x001fe2000f8e02ff */
[----:B------:R-:W-:Y:S02]  /*dd10*/  USHF.L.U32 UR10, UR4, 0x6, URZ ;  /* 0x00000006040a7899 */ /* 0x000fe400080006ff */
[----:B------:R-:W-:-:S04]  /*dd20*/  IMAD.WIDE.U32 R6, R2, UR4, RZ ;  /* 0x0000000402067c25 */ /* 0x000fc8000f8e00ff */
[----:B------:R-:W-:Y:S01]  /*dd30*/  IMAD R5, R2, UR5, R5 ;  /* 0x0000000502057c24 */ /* 0x000fe2000f8e0205 */
[C---:B------:R-:W-:Y:S01]  /*dd40*/  IADD3 R36, P2, PT, R6.reuse, UR4, RZ ;  /* 0x0000000406247c10 */ /* 0x040fe2000ff5e0ff */
[----:B--2---:R-:W-:Y:S01]  /*dd50*/  IMAD R9, R9, UR6, RZ ;  /* 0x0000000609097c24 */ /* 0x004fe2000f8e02ff */
[----:B------:R-:W-:Y:S01]  /*dd60*/  SHF.L.U32 R17, R6, 0x3, RZ ;  /* 0x0000000306117819 */ /* 0x000fe200000006ff */
[----:B-1----:R-:W-:Y:S01]  /*dd70*/  IMAD R28, R24, UR7, RZ ;  /* 0x00000007181c7c24 */ /* 0x002fe2000f8e02ff */
        /* <DEDUP_REMOVED lines=10> */
[----:B------:R-:W-:-:S04]  /*de20*/  IMAD.WIDE.U32 R8, R8, UR6, R14 ;  /* 0x0000000608087c25 */ /* 0x000fc8000f8e000e */
[----:B------:R-:W-:Y:S02]  /*de30*/  IMAD R29, R13, UR7, R6 ;  /* 0x000000070d1d7c24 */ /* 0x000fe4000f8e0206 */
[----:B------:R-:W-:Y:S01]  /*de40*/  IMAD.IADD R5, R11, 0x1, R27 ;  /* 0x000000010b057824 */ /* 0x000fe200078e021b */
[----:B------:R-:W-:Y:S01]  /*de50*/  IADD3 R11, PT, PT, R9, R19, RZ ;  /* 0x00000013090b7210 */ /* 0x000fe20007ffe0ff */
        /* <DEDUP_REMOVED lines=8> */
[----:B------:R-:W-:Y:S01]  /*dee0*/  IMAD R39, R8, R25, R6 ;  /* 0x0000001908277224 */ /* 0x000fe200078e0206 */
[----:B------:R-:W-:Y:S01]  /*def0*/  LEA R6, P3, R10, R17, 0x3 ;  /* 0x000000110a067211 */ /* 0x000fe200078618ff */
[----:B------:R-:W-:-:S03]  /*df00*/  IMAD.WIDE.U32 R8, R8, R24, RZ ;  /* 0x0000001808087225 */ /* 0x000fc600078e00ff */
[----:B------:R-:W-:Y:S01]  /*df10*/  LEA.HI.X R7, R10, R7, R11, 0x3, P3 ;  /* 0x000000070a077211 */ /* 0x000fe200018f1c0b */
[C---:B------:R-:W-:Y:S01]  /*df20*/  IMAD R41, R12.reuse, R25, R13 ;  /* 0x000000190c297224 */ /* 0x040fe200078e020d */
[----:B------:R-:W-:Y:S01]  /*df30*/  IADD3 R39, PT, PT, R9, R39, RZ ;  /* 0x0000002709277210 */ /* 0x000fe20007ffe0ff */
[----:B------:R-:W-:-:S03]  /*df40*/  IMAD.WIDE.U32 R12, R12, R24, RZ ;  /* 0x000000180c0c7225 */ /* 0x000fc600078e00ff */
[C---:B------:R-:W-:Y:S01]  /*df50*/  SHF.L.U64.HI R39, R8.reuse, 0x3, R39 ;  /* 0x0000000308277819 */ /* 0x040fe20000010227 */
[----:B------:R-:W-:Y:S01]  /*df60*/  IMAD.SHL.U32 R10, R8, 0x8, RZ ;  /* 0x00000008080a7824 */ /* 0x000fe200078e00ff */
[----:B------:R-:W-:Y:S01]  /*df70*/  IADD3 R8, P3, PT, R2, 0x4, RZ ;  /* 0x0000000402087810 */ /* 0x000fe20007f7e0ff */
[----:B------:R-:W-:Y:S01]  /*df80*/  IMAD.WIDE.U32 R26, R24, UR6, RZ ;  /* 0x00000006181a7c25 */ /* 0x000fe2000f8e00ff */
[----:B------:R-:W-:Y:S02]  /*df90*/  IADD3 R41, PT, PT, R13, R41, RZ ;  /* 0x000000290d297210 */ /* 0x000fe40007ffe0ff */
[----:B------:R-:W-:Y:S01]  /*dfa0*/  IADD3 R32, P5, PT, RZ, -R8, RZ ;  /* 0x80000008ff207210 */ /* 0x000fe20007fbe0ff */
[----:B------:R-:W-:Y:S01]  /*dfb0*/  IMAD R31, R25, UR6, R28 ;  /* 0x00000006191f7c24 */ /* 0x000fe2000f8e021c */
[C---:B------:R-:W-:Y:S01]  /*dfc0*/  SHF.L.U32 R11, R12.reuse, 0x3, RZ ;  /* 0x000000030c0b7819 */ /* 0x040fe200000006ff */
[--C-:B------:R-:W-:Y:S01]  /*dfd0*/  IMAD.X R43, RZ, RZ, R0.reuse, P3 ;  /* 0x000000ffff2b7224 */ /* 0x100fe200018e0600 */
[----:B------:R-:W-:Y:S01]  /*dfe0*/  SHF.L.U64.HI R41, R12, 0x3, R41 ;  /* 0x000000030c297819 */ /* 0x000fe20000010229 */
[----:B------:R-:W-:Y:S01]  /*dff0*/  IMAD.IADD R31, R27, 0x1, R31 ;  /* 0x000000011b1f7824 */ /* 0x000fe200078e021f */
[----:B------:R-:W-:Y:S01]  /*e000*/  IADD3.X R12, PT, PT, RZ, R0, RZ, P6, !PT ;  /* 0x00000000ff0c7210 */ /* 0x000fe200037fe4ff */
[----:B------:R-:W-:Y:S01]  /*e010*/  IMAD.X R13, RZ, RZ, R0, P4 ;  /* 0x000000ffff0d7224 */ /* 0x000fe200020e0600 */
[----:B------:R-:W-:Y:S01]  /*e020*/  IADD3 R35, P3, PT, RZ, -R38, RZ ;  /* 0x80000026ff237210 */ /* 0x000fe20007f7e0ff */
[----:B------:R-:W-:Y:S01]  /*e030*/  IMAD R51, R0, UR6, RZ ;  /* 0x0000000600337c24 */ /* 0x000fe2000f8e02ff */
[----:B------:R-:W-:Y:S01]  /*e040*/  IADD3.X R9, PT, PT, RZ, ~R43, RZ, P5, !PT ;  /* 0x8000002bff097210 */ /* 0x000fe20002ffe4ff */
[----:B------:R-:W-:Y:S01]  /*e050*/  IMAD R53, R43, UR4, RZ ;  /* 0x000000042b357c24 */ /* 0x000fe2000f8e02ff */
[C---:B------:R-:W-:Y:S01]  /*e060*/  IADD3 R17, P5, PT, R2.reuse, 0x7, RZ ;  /* 0x0000000702117810 */ /* 0x040fe20007fbe0ff */
[----:B------:R-:W-:Y:S01]  /*e070*/  IMAD R51, R2, UR7, R51 ;  /* 0x0000000702337c24 */ /* 0x000fe2000f8e0233 */
[C---:B------:R-:W-:Y:S01]  /*e080*/  LEA R5, P1, -R26.reuse, UR10, 0x6 ;  /* 0x0000000a1a057c11 */ /* 0x040fe2000f8231ff */
[----:B------:R-:W-:Y:S01]  /*e090*/  IMAD R9, R9, UR6, RZ ;  /* 0x0000000609097c24 */ /* 0x000fe2000f8e02ff */
[----:B------:R-:W-:Y:S01]  /*e0a0*/  SHF.L.U64.HI R19, R26, 0x6, R31 ;  /* 0x000000061a137819 */ /* 0x000fe2000001021f */
[----:B------:R-:W-:Y:S01]  /*e0b0*/  IMAD R53, R8, UR5, R53 ;  /* 0x0000000508357c24 */ /* 0x000fe2000f8e0235 */
[----:B------:R-:W-:Y:S01]  /*e0c0*/  IADD3.X R26, PT, PT, RZ, ~R12, RZ, P3, !PT ;  /* 0x8000000cff1a7210 */ /* 0x000fe20001ffe4ff */
[C---:B------:R-:W-:Y:S01]  /*e0d0*/  IMAD R9, R32.reuse, UR7, R9 ;  /* 0x0000000720097c24 */ /* 0x040fe2000f8e0209 */
[----:B------:R-:W-:Y:S01]  /*e0e0*/  IADD3 R29, P4, PT, RZ, -R37, RZ ;  /* 0x80000025ff1d7210 */ /* 0x000fe20007f9e0ff */
[----:B------:R-:W-:Y:S01]  /*e0f0*/  IMAD.WIDE.U32 R32, R32, UR6, R14 ;  /* 0x0000000620207c25 */ /* 0x000fe2000f8e000e */
[----:B------:R-:W-:-:S02]  /*e100*/  IADD3.X R40, PT, PT, RZ, R0, RZ, P5, !PT ;  /* 0x00000000ff287210 */ /* 0x000fc40002ffe4ff */
[----:B------:R-:W-:Y:S01]  /*e110*/  IADD3 R31, P3, PT, RZ, -R17, RZ ;  /* 0x80000011ff1f7210 */ /* 0x000fe20007f7e0ff */
[----:B------:R-:W-:Y:S01]  /*e120*/  IMAD R26, R26, UR6, RZ ;  /* 0x000000061a1a7c24 */ /* 0x000fe2000f8e02ff */
[----:B------:R-:W-:Y:S01]  /*e130*/  IADD3 R33, PT, PT, R33, R9, RZ ;  /* 0x0000000921217210 */ /* 0x000fe20007ffe0ff */
[----:B------:R-:W-:Y:S01]  /*e140*/  IMAD.X R28, RZ, RZ, ~R13, P4 ;  /* 0x000000ffff1c7224 */ /* 0x000fe200020e0e0d */
[----:B------:R-:W-:Y:S01]  /*e150*/  IADD3.X R30, PT, PT, RZ, ~R40, RZ, P3, !PT ;  /* 0x80000028ff1e7210 */ /* 0x000fe20001ffe4ff */
[C---:B------:R-:W-:Y:S02]  /*e160*/  IMAD R49, R35.reuse, UR7, R26 ;  /* 0x0000000723317c24 */ /* 0x040fe4000f8e021a */
[----:B------:R-:W-:Y:S01]  /*e170*/  IMAD.WIDE.U32 R34, R35, UR6, R14 ;  /* 0x0000000623227c25 */ /* 0x000fe2000f8e000e */
[----:B------:R-:W0:Y:S03]  /*e180*/  LDC.64 R26, c[0x0][0x608] ;  /* 0x00018200ff1a7b82 */ /* 0x000e260000000a00 */
[----:B------:R-:W-:-:S02]  /*e190*/  IMAD R28, R28, UR6, RZ ;  /* 0x000000061c1c7c24 */ /* 0x000fc4000f8e02ff */
[----:B------:R-:W-:Y:S02]  /*e1a0*/  IMAD R30, R30, UR6, RZ ;  /* 0x000000061e1e7c24 */ /* 0x000fe4000f8e02ff */
        /* <DEDUP_REMOVED lines=13> */
[-C--:B------:R-:W-:Y:S02]  /*e280*/  IMAD R49, R29, R24.reuse, RZ ;  /* 0x000000181d317224 */ /* 0x080fe400078e02ff */
[-C--:B------:R-:W-:Y:S01]  /*e290*/  IMAD R9, R32, R25.reuse, R33 ;  /* 0x0000001920097224 */ /* 0x080fe200078e0221 */
[----:B------:R-:W-:Y:S01]  /*e2a0*/  SHF.L.U64.HI R35, R34, 0x3, R35 ;  /* 0x0000000322237819 */ /* 0x000fe20000010223 */
[----:B------:R-:W-:Y:S02]  /*e2b0*/  IMAD R47, R28, R25, R47 ;  /* 0x000000191c2f7224 */ /* 0x000fe400078e022f */
[----:B------:R-:W-:-:S04]  /*e2c0*/  IMAD.WIDE.U32 R32, R32, R24, RZ ;  /* 0x0000001820207225 */ /* 0x000fc800078e00ff */
[----:B------:R-:W-:-:S04]  /*e2d0*/  IMAD.WIDE.U32 R28, R28, R24, RZ ;  /* 0x000000181c1c7225 */ /* 0x000fc800078e00ff */
[C---:B------:R-:W-:Y:S01]  /*e2e0*/  IMAD R49, R30.reuse, R25, R49 ;  /* 0x000000191e317224 */ /* 0x040fe200078e0231 */
[----:B------:R-:W-:Y:S01]  /*e2f0*/  IADD3 R47, PT, PT, R29, R47, RZ ;  /* 0x0000002f1d2f7210 */ /* 0x000fe20007ffe0ff */
[----:B------:R-:W-:-:S03]  /*e300*/  IMAD.WIDE.U32 R30, R30, R24, RZ ;  /* 0x000000181e1e7225 */ /* 0x000fc600078e00ff */
[----:B------:R-:W-:Y:S01]  /*e310*/  SHF.L.U64.HI R48, R28, 0x3, R47 ;  /* 0x000000031c307819 */ /* 0x000fe2000001022f */
        /* <DEDUP_REMOVED lines=8> */
[----:B0-----:R-:W-:Y:S01]  /*e3a0*/  IMAD.WIDE.U32 R26, R2, UR6, R26 ;  /* 0x00000006021a7c25 */ /* 0x001fe2000f8e001a */
[----:B------:R-:W0:Y:S03]  /*e3b0*/  LDCU.64 UR6, c[0x0][0x5f0] ;  /* 0x0000be00ff0677ac */ /* 0x000e260008000a00 */
[----:B------:R-:W-:Y:S01]  /*e3c0*/  IMAD.SHL.U32 R33, R34, 0x8, RZ ;  /* 0x0000000822217824 */ /* 0x000fe200078e00ff */
[----:B------:R-:W-:Y:S01]  /*e3d0*/  SHF.L.U32 R34, R28, 0x3, RZ ;  /* 0x000000031c227819 */ /* 0x000fe200000006ff */
[----:B------:R-:W-:Y:S01]  /*e3e0*/  IMAD R43, R42, UR5, R31 ;  /* 0x000000052a2b7c24 */ /* 0x000fe2000f8e021f */
[----:B------:R-:W-:Y:S01]  /*e3f0*/  IADD3 R51, PT, PT, R27, R51, RZ ;  /* 0x000000331b337210 */ /* 0x000fe20007ffe0ff */
[----:B------:R-:W-:-:S02]  /*e400*/  IMAD R45, R44, UR5, R29 ;  /* 0x000000052c2d7c24 */ /* 0x000fc4000f8e021d */
[----:B------:R-:W-:Y:S01]  /*e410*/  IMAD.WIDE.U32 R30, R42, UR4, RZ ;  /* 0x000000042a1e7c25 */ /* 0x000fe2000f8e00ff */
[----:B------:R-:W-:-:S03]  /*e420*/  IADD3 R42, P3, PT, R14, -R26, RZ ;  /* 0x8000001a0e2a7210 */ /* 0x000fc60007f7e0ff */
[----:B------:R-:W-:Y:S01]  /*e430*/  IMAD.WIDE.U32 R28, R44, UR4, RZ ;  /* 0x000000042c1c7c25 */ /* 0x000fe2000f8e00ff */
[----:B------:R-:W-:Y:S02]  /*e440*/  LEA R11, P4, R30, R11, 0x3 ;  /* 0x0000000b1e0b7211 */ /* 0x000fe400078818ff */
[----:B------:R-:W-:Y:S01]  /*e450*/  LOP3.LUT R44, R3, 0xfffffff8, RZ, 0xc0, !PT ;  /* 0xfffffff8032c7812 */ /* 0x000fe200078ec0ff */
[----:B------:R-:W-:Y:S01]  /*e460*/  IMAD.WIDE.U32 R26, R8, UR4, RZ ;  /* 0x00000004081a7c25 */ /* 0x000fe2000f8e00ff */
[----:B------:R-:W-:-:S03]  /*e470*/  IADD3 R8, PT, PT, R31, R43, RZ ;  /* 0x0000002b1f087210 */ /* 0x000fc60007ffe0ff */
[----:B------:R-:W-:Y:S01]  /*e480*/  IMAD.IADD R45, R29, 0x1, R45 ;  /* 0x000000011d2d7824 */ /* 0x000fe200078e022d */
[----:B------:R-:W-:Y:S01]  /*e490*/  IADD3.X R29, PT, PT, R15, ~R51, RZ, P3, !PT ;  /* 0x800000330f1d7210 */ /* 0x000fe20001ffe4ff */
[----:B------:R-:W-:Y:S01]  /*e4a0*/  IMAD.IADD R27, R27, 0x1, R53 ;  /* 0x000000011b1b7824 */ /* 0x000fe200078e0235 */
[----:B------:R-:W-:Y:S01]  /*e4b0*/  LEA R9, P5, R26, R9, 0x3 ;  /* 0x000000091a097211 */ /* 0x000fe200078a18ff */
[----:B------:R-:W-:Y:S01]  /*e4c0*/  IMAD R40, R40, UR4, RZ ;  /* 0x0000000428287c24 */ /* 0x000fe2000f8e02ff */
        /* <DEDUP_REMOVED lines=8> */
[----:B------:R-:W-:-:S03]  /*e550*/  MOV R42, R18 ;  /* 0x00000012002a7202 */ /* 0x000fc60000000f00 */
[----:B------:R-:W-:Y:S01]  /*e560*/  IMAD R8, R13, UR4, RZ ;  /* 0x000000040d087c24 */ /* 0x000fe2000f8e02ff */
[----:B------:R-:W-:Y:S01]  /*e570*/  IADD3 R43, PT, PT, R25, R43, RZ ;  /* 0x0000002b192b7210 */ /* 0x000fe20007ffe0ff */
[C---:B------:R-:W-:Y:S02]  /*e580*/  IMAD R27, R38.reuse, UR5, R27 ;  /* 0x00000005261b7c24 */ /* 0x040fe4000f8e021b */
[----:B------:R-:W-:Y:S01]  /*e590*/  IMAD.WIDE.U32 R28, R38, UR4, RZ ;  /* 0x00000004261c7c25 */ /* 0x000fe2000f8e00ff */
[----:B------:R-:W-:Y:S02]  /*e5a0*/  SHF.L.U64.HI R43, R24, 0x3, R43 ;  /* 0x00000003182b7819 */ /* 0x000fe4000001022b */
[----:B0-----:R-:W-:Y:S01]  /*e5b0*/  MOV R38, UR7 ;  /* 0x0000000700267c02 */ /* 0x001fe20008000f00 */
[----:B------:R-:W-:Y:S01]  /*e5c0*/  IMAD R31, R37, UR5, R8 ;  /* 0x00000005251f7c24 */ /* 0x000fe2000f8e0208 */
[----:B------:R-:W-:Y:S01]  /*e5d0*/  IADD3 R8, PT, PT, R29, R27, RZ ;  /* 0x0000001b1d087210 */ /* 0x000fe20007ffe0ff */
[----:B------:R-:W-:Y:S01]  /*e5e0*/  IMAD.WIDE.U32 R12, R37, UR4, RZ ;  /* 0x00000004250c7c25 */ /* 0x000fe2000f8e00ff */
[----:B------:R-:W-:-:S03]  /*e5f0*/  LEA R33, P3, R28, R33, 0x3 ;  /* 0x000000211c217211 */ /* 0x000fc600078618ff */
[C---:B------:R-:W-:Y:S01]  /*e600*/  IMAD R29, R17.reuse, UR5, R40 ;  /* 0x00000005111d7c24 */ /* 0x040fe2000f8e0228 */
[----:B------:R-:W-:Y:S01]  /*e610*/  LEA.HI.X R35, R28, R35, R8, 0x3, P3 ;  /* 0x000000231c237211 */ /* 0x000fe200018f1c08 */
[----:B------:R-:W-:Y:S01]  /*e620*/  IMAD.WIDE.U32 R26, R17, UR4, RZ ;  /* 0x00000004111a7c25 */ /* 0x000fe2000f8e00ff */
[----:B------:R-:W-:Y:S01]  /*e630*/  USHF.L.U64.HI UR4, UR4, 0x6, UR5 ;  /* 0x0000000604047899 */ /* 0x000fe20008010205 */
[----:B------:R-:W-:Y:S02]  /*e640*/  IADD3 R17, PT, PT, R13, R31, RZ ;  /* 0x0000001f0d117210 */ /* 0x000fe40007ffe0ff */
[----:B------:R-:W-:Y:S01]  /*e650*/  IMAD.SHL.U32 R25, R24, 0x8, RZ ;  /* 0x0000000818197824 */ /* 0x000fe200078e00ff */
[----:B------:R-:W-:Y:S01]  /*e660*/  IADD3 R13, PT, PT, R27, R29, RZ ;  /* 0x0000001d1b0d7210 */ /* 0x000fe20007ffe0ff */
[----:B------:R-:W-:Y:S01]  /*e670*/  IMAD.U32 R40, RZ, RZ, UR6 ;  /* 0x00000006ff287e24 */ /* 0x000fe2000f8e00ff */
[----:B------:R-:W-:Y:S02]  /*e680*/  LEA R34, P3, R12, R34, 0x3 ;  /* 0x000000220c227211 */ /* 0x000fe400078618ff */
[----:B------:R-:W-:-:S02]  /*e690*/  LEA R47, P4, R26, R47, 0x3 ;  /* 0x0000002f1a2f7211 */ /* 0x000fc400078818ff */
[----:B------:R-:W-:Y:S02]  /*e6a0*/  LEA R8, P2, R36, R25, 0x3 ;  /* 0x0000001924087211 */ /* 0x000fe400078418ff */
[----:B------:R-:W-:Y:S02]  /*e6b0*/  LEA.HI.X R48, R12, R48, R17, 0x3, P3 ;  /* 0x000000300c307211 */ /* 0x000fe400018f1c11 */
[----:B------:R-:W-:Y:S02]  /*e6c0*/  LEA.HI.X R49, R26, R49, R13, 0x3, P4 ;  /* 0x000000311a317211 */ /* 0x000fe400020f1c0d */
[----:B------:R-:W-:Y:S02]  /*e6d0*/  LEA.HI.X R43, R36, R43, R16, 0x3, P2 ;  /* 0x0000002b242b7211 */ /* 0x000fe400010f1c10 */
[----:B------:R-:W-:-:S07]  /*e6e0*/  IADD3.X R45, PT, PT, ~R19, UR4, RZ, P1, !PT ;  /* 0x00000004132d7c10 */ /* 0x000fce0008ffe5ff */
.L_x_996:
[C---:B------:R-:W-:Y:S02]  /*e6f0*/  IADD3 R12, P1, PT, R40.reuse, R6, RZ ;  /* 0x00000006280c7210 */ /* 0x040fe40007f3e0ff */
[----:B------:R-:W-:-:S03]  /*e700*/  IADD3 R24, P2, PT, R40, R8, RZ ;  /* 0x0000000828187210 */ /* 0x000fc60007f5e0ff */
[----:B------:R-:W-:Y:S01]  /*e710*/  IMAD.X R13, R38, 0x1, R7, P1 ;  /* 0x00000001260d7824 */ /* 0x000fe200008e0607 */
[----:B------:R-:W-:Y:S02]  /*e720*/  IADD3 R18, P1, PT, R40, R10, RZ ;  /* 0x0000000a28127210 */ /* 0x000fe40007f3e0ff */
[----:B------:R-:W-:-:S03]  /*e730*/  IADD3.X R25, PT, PT, R38, R43, RZ, P2, !PT ;  /* 0x0000002b26197210 */ /* 0x000fc600017fe4ff */
[----:B------:R-:W2:Y:S01]  /*e740*/  LDG.E.64 R12, desc[UR8][R12.64] ;  /* 0x000000080c0c7981 */ /* 0x000ea2000c1e1b00 */
[----:B------:R-:W-:Y:S02]  /*e750*/  IADD3 R16, P2, PT, R40, R11, RZ ;  /* 0x0000000b28107210 */ /* 0x000fe40007f5e0ff */
[----:B------:R-:W-:Y:S01]  /*e760*/  IADD3.X R19, PT, PT, R38, R39, RZ, P1, !PT ;  /* 0x0000002726137210 */ /* 0x000fe20000ffe4ff */
[----:B------:R-:W3:Y:S01]  /*e770*/  LDG.E.64 R24, desc[UR8][R24.64] ;  /* 0x0000000818187981 */ /* 0x000ee2000c1e1b00 */
[----:B------:R-:W-:Y:S01]  /*e780*/  IADD3 R26, P1, PT, R40, R9, RZ ;  /* 0x00000009281a7210 */ /* 0x000fe20007f3e0ff */
[----:B------:R-:W-:Y:S01]  /*e790*/  IMAD.X R17, R38, 0x1, R41, P2 ;  /* 0x0000000126117824 */ /* 0x000fe200010e0629 */
[----:B------:R-:W-:Y:S02]  /*e7a0*/  IADD3 R28, P2, PT, R40, R33, RZ ;  /* 0x00000021281c7210 */ /* 0x000fe40007f5e0ff */
[----:B------:R-:W4:Y:S01]  /*e7b0*/  LDG.E.64 R18, desc[UR8][R18.64] ;  /* 0x0000000812127981 */ /* 0x000f22000c1e1b00 */
[----:B------:R-:W-:-:S02]  /*e7c0*/  IADD3.X R27, PT, PT, R38, R32, RZ, P1, !PT ;  /* 0x00000020261b7210 */ /* 0x000fc40000ffe4ff */
[----:B------:R-:W-:Y:S01]  /*e7d0*/  IADD3 R36, P1, PT, R40, R34, RZ ;  /* 0x0000002228247210 */ /* 0x000fe20007f3e0ff */
[----:B------:R-:W4:Y:S01]  /*e7e0*/  LDG.E.64 R16, desc[UR8][R16.64] ;  /* 0x0000000810107981 */ /* 0x000f22000c1e1b00 */
[----:B------:R-:W-:-:S03]  /*e7f0*/  IADD3.X R29, PT, PT, R38, R35, RZ, P2, !PT ;  /* 0x00000023261d7210 */ /* 0x000fc600017fe4ff */
[----:B------:R-:W4:Y:S01]  /*e800*/  LDG.E.64 R26, desc[UR8][R26.64] ;  /* 0x000000081a1a7981 */ /* 0x000f22000c1e1b00 */
[----:B------:R-:W-:Y:S01]  /*e810*/  IMAD.X R37, R38, 0x1, R48, P1 ;  /* 0x0000000126257824 */ /* 0x000fe200008e0630 */
        /* <DEDUP_REMOVED lines=30> */
.L_x_995:
[----:B------:R-:W-:Y:S05]  /*ea00*/  BSYNC.RECONVERGENT B0 ;  /* 0x0000000000007941 */ /* 0x000fea0003800200 */
.L_x_994:
        /* <DEDUP_REMOVED lines=30> */
[C---:B-1----:R-:W-:Y:S01]  /*ebf0*/  IMAD.WIDE.U32 R10, R2.reuse, UR4, R10 ;  /* 0x00000004020a7c25 */ /* 0x042fe2000f8e000a */
[----:B------:R-:W-:Y:S02]  /*ec00*/  IADD3.X R9, PT, PT, R9, UR7, RZ, P5, !PT ;  /* 0x0000000709097c10 */ /* 0x000fe4000affe4ff */
[----:B------:R-:W-:Y:S01]  /*ec10*/  IADD3 R5, PT, PT, R5, R7, RZ ;  /* 0x0000000705057210 */ /* 0x000fe20007ffe0ff */
[----:B------:R-:W-:Y:S01]  /*ec20*/  IMAD R13, R2, UR5, R13 ;  /* 0x00000005020d7c24 */ /* 0x000fe2000f8e020d */
[----:B------:R-:W-:Y:S02]  /*ec30*/  IADD3 R25, P4, PT, R14, -R10, RZ ;  /* 0x8000000a0e197210 */ /* 0x000fe40007f9e0ff */
[----:B------:R-:W-:Y:S02]  /*ec40*/  IADD3 R7, P3, PT, R10, UR4, RZ ;  /* 0x000000040a077c10 */ /* 0x000fe4000ff7e0ff */
[----:B------:R-:W-:-:S02]  /*ec50*/  IADD3 R13, PT, PT, R11, R13, RZ ;  /* 0x0000000d0b0d7210 */ /* 0x000fc40007ffe0ff */
[----:B------:R-:W-:Y:S02]  /*ec60*/  IADD3 R17, P2, PT, R14, -R7, RZ ;  /* 0x800000070e117210 */ /* 0x000fe40007f5e0ff */
[----:B------:R-:W-:Y:S01]  /*ec70*/  IADD3.X R19, PT, PT, R13, UR5, RZ, P3, !PT ;  /* 0x000000050d137c10 */ /* 0x000fe20009ffe4ff */
[C---:B------:R-:W-:Y:S01]  /*ec80*/  IMAD.X R10, R15.reuse, 0x1, ~R13, P4 ;  /* 0x000000010f0a7824 */ /* 0x040fe200020e0e0d */
[----:B------:R-:W-:Y:S02]  /*ec90*/  LEA.HI.X R5, R6, UR13, R5, 0x3, P1 ;  /* 0x0000000d06057c11 */ /* 0x000fe400088f1c05 */
[----:B------:R-:W-:Y:S01]  /*eca0*/  IADD3 R11, P3, P4, R14, -UR4, -R7 ;  /* 0x800000040e0b7c10 */ /* 0x000fe2000fc7e807 */
[----:B------:R-:W-:Y:S01]  /*ecb0*/  IMAD R10, R10, UR10, RZ ;  /* 0x0000000a0a0a7c24 */ /* 0x000fe2000f8e02ff */
[----:B------:R-:W-:Y:S02]  /*ecc0*/  IADD3 R12, P1, PT, R8, UR6, RZ ;  /* 0x00000006080c7c10 */ /* 0x000fe4000ff3e0ff */
[----:B------:R-:W-:Y:S01]  /*ecd0*/  IADD3.X R7, PT, PT, R15, ~R19, RZ, P2, !PT ;  /* 0x800000130f077210 */ /* 0x000fe200017fe4ff */
[----:B------:R-:W-:Y:S01]  /*ece0*/  IMAD R27, R25, UR11, R10 ;  /* 0x0000000b191b7c24 */ /* 0x000fe2000f8e020a */
[----:B------:R-:W-:Y:S01]  /*ecf0*/  IADD3 R6, P5, PT, R12, UR6, RZ ;  /* 0x000000060c067c10 */ /* 0x000fe2000ffbe0ff */
[----:B------:R-:W2:Y:S01]  /*ed00*/  LDG.E.64 R4, desc[UR8][R4.64] ;  /* 0x0000000804047981 */ /* 0x000ea2000c1e1b00 */
[----:B------:R-:W-:Y:S01]  /*ed10*/  IADD3.X R13, PT, PT, R9, UR7, RZ, P1, !PT ;  /* 0x00000007090d7c10 */ /* 0x000fe20008ffe4ff */
[----:B------:R-:W-:Y:S01]  /*ed20*/  IMAD R16, R7, UR10, RZ ;  /* 0x0000000a07107c24 */ /* 0x000fe2000f8e02ff */
[----:B------:R-:W-:Y:S01]  /*ed30*/  IADD3.X R10, PT, PT, R15, ~UR5, ~R19, P3, P4 ;  /* 0x800000050f0a7c10 */ /* 0x000fe20009fe8c13 */
[----:B------:R-:W-:Y:S01]  /*ed40*/  IMAD.WIDE.U32 R8, R25, UR10, R8 ;  /* 0x0000000a19087c25 */ /* 0x000fe2000f8e0008 */
[----:B------:R-:W-:-:S03]  /*ed50*/  IADD3.X R7, PT, PT, R13, UR7, RZ, P5, !PT ;  /* 0x000000070d077c10 */ /* 0x000fc6000affe4ff */
[C---:B------:R-:W-:Y:S02]  /*ed60*/  IMAD R19, R17.reuse, UR11, R16 ;  /* 0x0000000b11137c24 */ /* 0x040fe4000f8e0210 */
[----:B------:R-:W-:Y:S01]  /*ed70*/  IMAD.WIDE.U32 R12, R17, UR10, R12 ;  /* 0x0000000a110c7c25 */ /* 0x000fe2000f8e000c */
[----:B------:R-:W-:-:S03]  /*ed80*/  IADD3 R17, PT, PT, R27, R9, RZ ;  /* 0x000000091b117210 */ /* 0x000fc60007ffe0ff */
[----:B------:R-:W-:Y:S01]  /*ed90*/  IMAD R24, R10, UR10, RZ ;  /* 0x0000000a0a187c24 */ /* 0x000fe2000f8e02ff */
[----:B------:R-:W-:Y:S01]  /*eda0*/  LEA R10, P1, R8, UR12, 0x3 ;  /* 0x0000000c080a7c11 */ /* 0x000fe2000f8218ff */
[----:B------:R-:W-:Y:S01]  /*edb0*/  IMAD.IADD R9, R13, 0x1, R19 ;  /* 0x000000010d097824 */ /* 0x000fe200078e0213 */
[----:B------:R-:W-:Y:S01]  /*edc0*/  LEA R16, P2, R12, UR12, 0x3 ;  /* 0x0000000c0c107c11 */ /* 0x000fe2000f8418ff */
        /* <DEDUP_REMOVED lines=20> */
.L_x_1000:
[----:B------:R-:W-:Y:S05]  /*ef10*/  BSYNC.RECONVERGENT B1 ;  /* 0x0000000000017941 */ /* 0x000fea0003800200 */
.L_x_999:
        /* <DEDUP_REMOVED lines=51> */
.L_x_1002:
[----:B------:R-:W-:Y:S05]  /*f250*/  BSYNC.RECONVERGENT B1 ;  /* 0x0000000000017941 */ /* 0x000fea0003800200 */
.L_x_1001:
        /* <DEDUP_REMOVED lines=24> */
.L_x_998:
[----:B------:R-:W-:Y:S05]  /*f3e0*/  BSYNC.RECONVERGENT B0 ;  /* 0x0000000000007941 */ /* 0x000fea0003800200 */
.L_x_997:
[----:B-----5:R-:W-:Y:S01]  /*f3f0*/  STG.E.64 desc[UR8][R20.64], R22 ;  /* 0x0000001614007986 */ /* 0x020fe2000c101b08 */
[----:B------:R-:W-:Y:S05]  /*f400*/  EXIT ;  /* 0x000000000000794d */ /* 0x000fea0003800000 */
.L_x_870:
        /* <DEDUP_REMOVED lines=354> */
.L_x_1005:
        /* <DEDUP_REMOVED lines=37> */
.L_x_1008:
[----:B------:R-:W-:-:S07]  /*10c80*/  MOV R4, 0x10ca0 ;  /* 0x00010ca000047802 */ /* 0x000fce0000000f00 */
[----:B------:R-:W-:Y:S05]  /*10c90*/  CALL.REL.NOINC `($__internal_3_$__cuda_sm20_div_s64) ;  /* 0x0000019400887944 */ /* 0x000fea0003c00000 */
[----:B------:R-:W-:Y:S01]  /*10ca0*/  MOV R16, R6 ;  /* 0x0000000600107202 */ /* 0x000fe20000000f00 */
[----:B------:R-:W-:-:S07]  /*10cb0*/  IMAD.MOV.U32 R17, RZ, RZ, R7 ;  /* 0x000000ffff117224 */ /* 0x000fce00078e0007 */
.L_x_1007:
[----:B------:R-:W-:Y:S05]  /*10cc0*/  BSYNC.RECONVERGENT B1 ;  /* 0x0000000000017941 */ /* 0x000fea0003800200 */
.L_x_1006:
        /* <DEDUP_REMOVED lines=40> */
.L_x_1010:
[----:B------:R-:W-:Y:S02]  /*10f50*/  MOV R10, R18 ;  /* 0x00000012000a7202 */ /* 0x000fe40000000f00 */
[----:B------:R-:W-:Y:S02]  /*10f60*/  MOV R3, R19 ;  /* 0x0000001300037202 */ /* 0x000fe40000000f00 */
[----:B------:R-:W-:-:S07]  /*10f70*/  MOV R4, 0x10f90 ;  /* 0x00010f9000047802 */ /* 0x000fce0000000f00 */
[----:B------:R-:W-:Y:S05]  /*10f80*/  CALL.REL.NOINC `($__internal_3_$__cuda_sm20_div_s64) ;  /* 0x0000019000cc7944 */ /* 0x000fea0003c00000 */
.L_x_1011:
[----:B------:R-:W-:Y:S05]  /*10f90*/  BSYNC.RECONVERGENT B1 ;  /* 0x0000000000017941 */ /* 0x000fea0003800200 */
.L_x_1009:
        /* <DEDUP_REMOVED lines=12> */
[----:B------:R0:W5:Y:S01]  /*11060*/  LDG.E.64 R24, desc[UR8][R22.64] ;  /* 0x0000000816187981 */ /* 0x000162000c1e1b00 */
        /* <DEDUP_REMOVED lines=16> */
[----:B------:R-:W-:-:S03]  /*11170*/  IADD3.X R12, PT, PT, RZ, ~R16, RZ, P2, !PT ;  /* 0x80000010ff0c7210 */ /* 0x000fc600017fe4ff */
[----:B------:R-:W-:Y:S01]  /*11180*/  IMAD.X R36, RZ, RZ, R16, P1 ;  /* 0x000000ffff247224 */ /* 0x000fe200008e0610 */
[----:B------:R-:W-:-:S04]  /*11190*/  IADD3 R13, P1, PT, RZ, -R35, RZ ;  /* 0x80000023ff0d7210 */ /* 0x000fc80007f3e0ff */
[----:B------:R-:W-:Y:S01]  /*111a0*/  IADD3.X R11, PT, PT, RZ, ~R36, RZ, P1, !PT ;  /* 0x80000024ff0b7210 */ /* 0x000fe20000ffe4ff */
[----:B0-----:R-:W-:Y:S02]  /*111b0*/  IMAD R12, R12, UR12, RZ ;  /* 0x0000000c0c0c7c24 */ /* 0x001fe4000f8e02ff */
[----:B--2---:R-:W-:Y:S01]  /*111c0*/  IMAD R10, R16, UR6, RZ ;  /* 0x00000006100a7c24 */ /* 0x004fe2000f8e02ff */
[----:B------:R-:W-:Y:S01]  /*111d0*/  USHF.L.U32 UR14, UR6, 0x6, URZ ;  /* 0x00000006060e7899 */ /* 0x000fe200080006ff */
[----:B------:R-:W-:Y:S02]  /*111e0*/  IMAD R17, R21, UR13, R12 ;  /* 0x0000000d15117c24 */ /* 0x000fe4000f8e020c */
[----:B------:R-:W-:-:S04]  /*111f0*/  IMAD.WIDE.U32 R6, R15, UR6, RZ ;  /* 0x000000060f067c25 */ /* 0x000fc8000f8e00ff */
[----:B------:R-:W-:Y:S01]  /*11200*/  IMAD R9, R15, UR7, R10 ;  /* 0x000000070f097c24 */ /* 0x000fe2000f8e020a */
[----:B------:R-:W-:Y:S01]  /*11210*/  IADD3 R39, P1, PT, R6, UR6, RZ ;  /* 0x0000000606277c10 */ /* 0x000fe2000ff3e0ff */
[----:B------:R-:W-:-:S04]  /*11220*/  IMAD.WIDE.U32 R20, R21, UR12, R18 ;  /* 0x0000000c15147c25 */ /* 0x000fc8000f8e0012 */
[----:B------:R-:W-:Y:S02]  /*11230*/  IMAD R10, R11, UR12, RZ ;  /* 0x0000000c0b0a7c24 */ /* 0x000fe4000f8e02ff */
[----:B------:R-:W-:Y:S01]  /*11240*/  IMAD.IADD R34, R7, 0x1, R9 ;  /* 0x0000000107227824 */ /* 0x000fe200078e0209 */
[----:B------:R-:W-:Y:S01]  /*11250*/  IADD3 R9, PT, PT, R21, R17, RZ ;  /* 0x0000001115097210 */ /* 0x000fe20007ffe0ff */
[C---:B------:R-:W-:Y:S01]  /*11260*/  IMAD R11, R13.reuse, UR13, R10 ;  /* 0x0000000d0d0b7c24 */ /* 0x040fe2000f8e020a */
[C---:B------:R-:W-:Y:S01]  /*11270*/  SHF.L.U32 R7, R6.reuse, 0x3, RZ ;  /* 0x0000000306077819 */ /* 0x040fe200000006ff */
[----:B------:R-:W-:Y:S01]  /*11280*/  IMAD.WIDE.U32 R12, R13, UR12, R18 ;  /* 0x0000000c0d0c7c25 */ /* 0x000fe2000f8e0012 */
[----:B------:R-:W-:Y:S02]  /*11290*/  SHF.L.U64.HI R37, R6, 0x3, R34 ;  /* 0x0000000306257819 */ /* 0x000fe40000010222 */
[----:B------:R-:W-:Y:S01]  /*112a0*/  IADD3.X R34, PT, PT, R34, UR7, RZ, P1, !PT ;  /* 0x0000000722227c10 */ /* 0x000fe20008ffe4ff */
[----:B-1----:R-:W-:-:S02]  /*112b0*/  IMAD R28, R26, UR13, RZ ;  /* 0x0000000d1a1c7c24 */ /* 0x002fc4000f8e02ff */
[----:B------:R-:W-:Y:S02]  /*112c0*/  IMAD R9, R9, R26, RZ ;  /* 0x0000001a09097224 */ /* 0x000fe400078e02ff */
[----:B------:R-:W-:Y:S02]  /*112d0*/  IMAD.IADD R13, R13, 0x1, R11 ;  /* 0x000000010d0d7824 */ /* 0x000fe400078e020b */
[----:B------:R-:W-:-:S04]  /*112e0*/  IMAD.WIDE.U32 R10, R26, UR12, RZ ;  /* 0x0000000c1a0a7c25 */ /* 0x000fc8000f8e00ff */
[----:B------:R-:W-:Y:S01]  /*112f0*/  IMAD R17, R27, UR12, R28 ;  /* 0x0000000c1b117c24 */ /* 0x000fe2000f8e021c */
[----:B------:R-:W-:Y:S01]  /*11300*/  LEA R6, P2, -R10, UR14, 0x6 ;  /* 0x0000000e0a067c11 */ /* 0x000fe2000f8431ff */
[C---:B------:R-:W-:Y:S01]  /*11310*/  IMAD R9, R20.reuse, R27, R9 ;  /* 0x0000001b14097224 */ /* 0x040fe200078e0209 */
[----:B------:R-:W0:Y:S01]  /*11320*/  LDC.64 R28, c[0x0][0x608] ;  /* 0x00018200ff1c7b82 */ /* 0x000e220000000a00 */
[----:B------:R-:W-:Y:S01]  /*11330*/  IMAD.WIDE.U32 R20, R20, R26, RZ ;  /* 0x0000001a14147225 */ /* 0x000fe200078e00ff */
[----:B------:R-:W-:-:S03]  /*11340*/  IADD3 R17, PT, PT, R11, R17, RZ ;  /* 0x000000110b117210 */ /* 0x000fc60007ffe0ff */
[-C--:B------:R-:W-:Y:S01]  /*11350*/  IMAD R13, R13, R26.reuse, RZ ;  /* 0x0000001a0d0d7224 */ /* 0x080fe200078e02ff */
[----:B------:R-:W-:Y:S01]  /*11360*/  LEA R11, P3, R20, R7, 0x3 ;  /* 0x00000007140b7211 */ /* 0x000fe200078618ff */
[----:B------:R-:W-:Y:S01]  /*11370*/  IMAD R36, R36, UR6, RZ ;  /* 0x0000000624247c24 */ /* 0x000fe2000f8e02ff */
[----:B------:R-:W-:Y:S01]  /*11380*/  IADD3 R7, PT, PT, R21, R9, RZ ;  /* 0x0000000915077210 */ /* 0x000fe20007ffe0ff */
[----:B------:R-:W-:Y:S01]  /*11390*/  IMAD R51, R12, R27, R13 ;  /* 0x0000001b0c337224 */ /* 0x000fe200078e020d */
[----:B------:R-:W-:Y:S01]  /*113a0*/  SHF.L.U64.HI R10, R10, 0x6, R17 ;  /* 0x000000060a0a7819 */ /* 0x000fe20000010211 */
[----:B------:R-:W-:Y:S01]  /*113b0*/  IMAD.WIDE.U32 R12, R12, R26, RZ ;  /* 0x0000001a0c0c7225 */ /* 0x000fe200078e00ff */
[----:B------:R-:W-:Y:S02]  /*113c0*/  LEA.HI.X R37, R20, R37, R7, 0x3, P3 ;  /* 0x0000002514257211 */ /* 0x000fe400018f1c07 */
[----:B------:R-:W-:Y:S01]  /*113d0*/  IADD3 R47, P3, PT, R15, 0x3, RZ ;  /* 0x000000030f2f7810 */ /* 0x000fe20007f7e0ff */
[----:B------:R-:W-:Y:S01]  /*113e0*/  IMAD.IADD R51, R13, 0x1, R51 ;  /* 0x000000010d337824 */ /* 0x000fe200078e0233 */
[----:B------:R-:W-:Y:S01]  /*113f0*/  IADD3 R20, P4, PT, R15, 0x4, RZ ;  /* 0x000000040f147810 */ /* 0x000fe20007f9e0ff */
[----:B------:R-:W-:Y:S01]  /*11400*/  IMAD R57, R35, UR7, R36 ;  /* 0x0000000723397c24 */ /* 0x000fe2000f8e0224 */
[----:B------:R-:W-:-:S02]  /*11410*/  IADD3.X R42, PT, PT, RZ, R16, RZ, P3, !PT ;  /* 0x00000010ff2a7210 */ /* 0x000fc40001ffe4ff */
[C---:B------:R-:W-:Y:S01]  /*11420*/  IADD3 R40, P3, PT, R15.reuse, 0x5, RZ ;  /* 0x000000050f287810 */ /* 0x040fe20007f7e0ff */
[--C-:B------:R-:W-:Y:S01]  /*11430*/  IMAD.X R50, RZ, RZ, R16.reuse, P4 ;  /* 0x000000ffff327224 */ /* 0x100fe200020e0610 */
[C---:B------:R-:W-:Y:S01]  /*11440*/  IADD3 R13, P4, PT, R15.reuse, 0x6, RZ ;  /* 0x000000060f0d7810 */ /* 0x040fe20007f9e0ff */
[----:B------:R-:W-:Y:S01]  /*11450*/  IMAD.WIDE.U32 R60, R20, UR6, RZ ;  /* 0x00000006143c7c25 */ /* 0x000fe2000f8e00ff */
[----:B------:R-:W-:Y:S02]  /*11460*/  IADD3 R48, P5, PT, RZ, -R47, RZ ;  /* 0x8000002fff307210 */ /* 0x000fe40007fbe0ff */
[----:B------:R-:W-:Y:S01]  /*11470*/  IADD3.X R43, PT, PT, RZ, R16, RZ, P3, !PT ;  /* 0x00000010ff2b7210 */ /* 0x000fe20001ffe4ff */
[----:B------:R-:W-:Y:S01]  /*11480*/  IMAD.X R41, RZ, RZ, R16, P4 ;  /* 0x000000ffff297224 */ /* 0x000fe200020e0610 */
[----:B------:R-:W-:Y:S01]  /*11490*/  IADD3 R31, P3, PT, RZ, -R20, RZ ;  /* 0x80000014ff1f7210 */ /* 0x000fe20007f7e0ff */
[----:B0-----:R-:W-:Y:S01]  /*114a0*/  IMAD.WIDE.U32 R28, R15, UR12, R28 ;  /* 0x0000000c0f1c7c25 */ /* 0x001fe2000f8e001c */
[----:B------:R-:W-:-:S02]  /*114b0*/  IADD3.X R7, PT, PT, RZ, ~R42, RZ, P5, !PT ;  /* 0x8000002aff077210 */ /* 0x000fc40002ffe4ff */
[----:B------:R-:W-:Y:S01]  /*114c0*/  IADD3 R53, P4, PT, RZ, -R40, RZ ;  /* 0x80000028ff357210 */ /* 0x000fe20007f9e0ff */
[----:B------:R-:W-:Y:S01]  /*114d0*/  IMAD R42, R42, UR6, RZ ;  /* 0x000000062a2a7c24 */ /* 0x000fe2000f8e02ff */
[----:B------:R-:W-:Y:S01]  /*114e0*/  IADD3.X R30, PT, PT, RZ, ~R50, RZ, P3, !PT ;  /* 0x80000032ff1e7210 */ /* 0x000fe20001ffe4ff */
[----:B------:R-:W-:Y:S01]  /*114f0*/  IMAD R7, R7, UR12, RZ ;  /* 0x0000000c07077c24 */ /* 0x000fe2000f8e02ff */
[----:B------:R-:W-:Y:S01]  /*11500*/  IADD3.X R32, PT, PT, RZ, ~R43, RZ, P4, !PT ;  /* 0x8000002bff207210 */ /* 0x000fe200027fe4ff */
[----:B------:R-:W-:Y:S01]  /*11510*/  IMAD R59, R47, UR7, R42 ;  /* 0x000000072f3b7c24 */ /* 0x000fe2000f8e022a */
[----:B------:R-:W-:Y:S01]  /*11520*/  IADD3 R33, P3, PT, RZ, -R13, RZ ;  /* 0x8000000dff217210 */ /* 0x000fe20007f7e0ff */
[----:B------:R-:W-:Y:S01]  /*11530*/  IMAD R30, R30, UR12, RZ ;  /* 0x0000000c1e1e7c24 */ /* 0x000fe2000f8e02ff */
[----:B------:R-:W-:Y:S01]  /*11540*/  SHF.L.U32 R38, R12, 0x3, RZ ;  /* 0x000000030c267819 */ /* 0x000fe200000006ff */
[----:B------:R-:W-:Y:S01]  /*11550*/  IMAD R7, R48, UR13, R7 ;  /* 0x0000000d30077c24 */ /* 0x000fe2000f8e0207 */
[----:B------:R-:W-:Y:S01]  /*11560*/  SHF.L.U64.HI R51, R12, 0x3, R51 ;  /* 0x000000030c337819 */ /* 0x000fe20000010233 */
[----:B------:R-:W-:Y:S01]  /*11570*/  IMAD.WIDE.U32 R48, R48, UR12, R18 ;  /* 0x0000000c30307c25 */ /* 0x000fe2000f8e0012 */
[----:B------:R-:W-:-:S02]  /*11580*/  IADD3.X R12, PT, PT, RZ, ~R41, RZ, P3, !PT ;  /* 0x80000029ff0c7210 */ /* 0x000fc40001ffe4ff */
[----:B------:R-:W-:Y:S01]  /*11590*/  IADD3 R9, P5, PT, R15, 0x7, RZ ;  /* 0x000000070f097810 */ /* 0x000fe20007fbe0ff */
[----:B------:R-:W-:Y:S01]  /*115a0*/  IMAD R32, R32, UR12, RZ ;  /* 0x0000000c20207c24 */ /* 0x000fe2000f8e02ff */
[----:B------:R-:W-:Y:S01]  /*115b0*/  IADD3 R17, PT, PT, R49, R7, RZ ;  /* 0x0000000731117210 */ /* 0x000fe20007ffe0ff */
[C---:B------:R-:W-:Y:S01]  /*115c0*/  IMAD R21, R31.reuse, UR13, R30 ;  /* 0x0000000d1f157c24 */ /* 0x040fe2000f8e021e */
[----:B------:R-:W-:Y:S01]  /*115d0*/  IADD3 R55, P4, PT, RZ, -R9, RZ ;  /* 0x80000009ff377210 */ /* 0x000fe20007f9e0ff */
[----:B------:R-:W-:Y:S01]  /*115e0*/  IMAD.WIDE.U32 R30, R31, UR12, R18 ;  /* 0x0000000c1f1e7c25 */ /* 0x000fe2000f8e0012 */
[----:B------:R-:W-:-:S03]  /*115f0*/  IADD3 R28, P3, PT, R18, -R28, RZ ;  /* 0x8000001c121c7210 */ /* 0x000fc60007f7e0ff */
[C---:B------:R-:W-:Y:S02]  /*11600*/  IMAD R45, R53.reuse, UR13, R32 ;  /* 0x0000000d352d7c24 */ /* 0x040fe4000f8e0220 */
[----:B------:R-:W-:-:S04]  /*11610*/  IMAD.WIDE.U32 R52, R53, UR12, R18 ;  /* 0x0000000c35347c25 */ /* 0x000fc8000f8e0012 */
[----:B------:R-:W-:Y:S02]  /*11620*/  IMAD R12, R12, UR12, RZ ;  /* 0x0000000c0c0c7c24 */ /* 0x000fe4000f8e02ff */
[----:B------:R-:W-:Y:S02]  /*11630*/  IMAD.IADD R21, R31, 0x1, R21 ;  /* 0x000000011f157824 */ /* 0x000fe400078e0215 */
[----:B------:R-:W-:Y:S02]  /*11640*/  IMAD R7, R33, UR13, R12 ;  /* 0x0000000d21077c24 */ /* 0x000fe4000f8e020c */
[----:B------:R-:W-:Y:S02]  /*11650*/  IMAD.IADD R45, R53, 0x1, R45 ;  /* 0x00000001352d7824 */ /* 0x000fe400078e022d */
[----:B------:R-:W-:Y:S02]  /*11660*/  IMAD R17, R17, R26, RZ ;  /* 0x0000001a11117224 */ /* 0x000fe400078e02ff */
[----:B------:R-:W-:-:S04]  /*11670*/  IMAD.WIDE.U32 R32, R33, UR12, R18 ;  /* 0x0000000c21207c25 */ /* 0x000fc8000f8e0012 */
[-C--:B------:R-:W-:Y:S01]  /*11680*/  IMAD R21, R21, R26.reuse, RZ ;  /* 0x0000001a15157224 */ /* 0x080fe200078e02ff */
[----:B------:R-:W-:Y:S01]  /*11690*/  IADD3 R7, PT, PT, R33, R7, RZ ;  /* 0x0000000721077210 */ /* 0x000fe20007ffe0ff */
[----:B------:R-:W-:Y:S02]  /*116a0*/  IMAD.X R44, RZ, RZ, R16, P5 ;  /* 0x000000ffff2c7224 */ /* 0x000fe400028e0610 */
[----:B------:R-:W-:Y:S02]  /*116b0*/  IMAD R45, R45, R26, RZ ;  /* 0x0000001a2d2d7224 */ /* 0x000fe400078e02ff */
[C---:B------:R-:W-:Y:S01]  /*116c0*/  IMAD R17, R48.reuse, R27, R17 ;  /* 0x0000001b30117224 */ /* 0x040fe200078e0211 */
[----:B------:R-:W-:Y:S01]  /*116d0*/  IADD3.X R46, PT, PT, RZ, ~R44, RZ, P4, !PT ;  /* 0x8000002cff2e7210 */ /* 0x000fe200027fe4ff */
[----:B------:R-:W-:-:S04]  /*116e0*/  IMAD.WIDE.U32 R48, R48, R26, RZ ;  /* 0x0000001a30307225 */ /* 0x000fc800078e00ff */
[C---:B------:R-:W-:Y:S01]  /*116f0*/  IMAD R21, R30.reuse, R27, R21 ;  /* 0x0000001b1e157224 */ /* 0x040fe200078e0215 */
[----:B------:R-:W-:Y:S01]  /*11700*/  IADD3 R49, PT, PT, R49, R17, RZ ;  /* 0x0000001131317210 */ /* 0x000fe20007ffe0ff */
[-C--:B------:R-:W-:Y:S01]  /*11710*/  IMAD.WIDE.U32 R30, R30, R26.reuse, RZ ;  /* 0x0000001a1e1e7225 */ /* 0x080fe200078e00ff */
[C---:B------:R-:W-:Y:S02]  /*11720*/  SHF.L.U32 R12, R48.reuse, 0x3, RZ ;  /* 0x00000003300c7819 */ /* 0x040fe400000006ff */
[----:B------:R-:W-:Y:S01]  /*11730*/  SHF.L.U64.HI R49, R48, 0x3, R49 ;  /* 0x0000000330317819 */ /* 0x000fe20000010231 */
[----:B------:R-:W-:Y:S01]  /*11740*/  IMAD R45, R52, R27, R45 ;  /* 0x0000001b342d7224 */ /* 0x000fe200078e022d */
[----:B------:R-:W-:Y:S01]  /*11750*/  SHF.L.U32 R17, R30, 0x3, RZ ;  /* 0x000000031e117819 */ /* 0x000fe200000006ff */
[----:B------:R-:W-:-:S03]  /*11760*/  IMAD.WIDE.U32 R52, R52, R26, RZ ;  /* 0x0000001a34347225 */ /* 0x000fc600078e00ff */
[----:B------:R-:W-:Y:S01]  /*11770*/  LEA R17, P5, R60, R17, 0x3 ;  /* 0x000000113c117211 */ /* 0x000fe200078a18ff */
[----:B------:R-:W-:Y:S01]  /*11780*/  IMAD.IADD R21, R31, 0x1, R21 ;  /* 0x000000011f157824 */ /* 0x000fe200078e0215 */
[----:B------:R-:W-:Y:S01]  /*11790*/  IADD3 R45, PT, PT, R53, R45, RZ ;  /* 0x0000002d352d7210 */ /* 0x000fe20007ffe0ff */
[-C--:B------:R-:W-:Y:S02]  /*117a0*/  IMAD R7, R7, R26.reuse, RZ ;  /* 0x0000001a07077224 */ /* 0x080fe400078e02ff */
[----:B------:R-:W-:Y:S01]  /*117b0*/  IMAD R46, R46, UR12, RZ ;  /* 0x0000000c2e2e7c24 */ /* 0x000fe2000f8e02ff */
[----:B------:R-:W-:Y:S01]  /*117c0*/  SHF.L.U64.HI R48, R30, 0x3, R21 ;  /* 0x000000031e307819 */ /* 0x000fe20000010215 */
[----:B------:R-:W-:Y:S01]  /*117d0*/  IMAD R53, R32, R27, R7 ;  /* 0x0000001b20357224 */ /* 0x000fe200078e0207 */
[----:B------:R-:W-:Y:S01]  /*117e0*/  SHF.L.U64.HI R45, R52, 0x3, R45 ;  /* 0x00000003342d7819 */ /* 0x000fe2000001022d */
[----:B------:R-:W-:-:S04]  /*117f0*/  IMAD.WIDE.U32 R32, R32, R26, RZ ;  /* 0x0000001a20207225 */ /* 0x000fc800078e00ff */
[----:B------:R-:W-:Y:S01]  /*11800*/  IMAD R21, R55, UR13, R46 ;  /* 0x0000000d37157c24 */ /* 0x000fe2000f8e022e */
[----:B------:R-:W-:Y:S01]  /*11810*/  IADD3 R53, PT, PT, R33, R53, RZ ;  /* 0x0000003521357210 */ /* 0x000fe20007ffe0ff */
[----:B------:R-:W-:Y:S02]  /*11820*/  IMAD R46, R16, UR12, RZ ;  /* 0x0000000c102e7c24 */ /* 0x000fe4000f8e02ff */
[----:B------:R-:W-:Y:S01]  /*11830*/  IMAD.WIDE.U32 R30, R55, UR12, R18 ;  /* 0x0000000c371e7c25 */ /* 0x000fe2000f8e0012 */
[----:B------:R-:W-:-:S03]  /*11840*/  SHF.L.U64.HI R53, R32, 0x3, R53 ;  /* 0x0000000320357819 */ /* 0x000fc60000010235 */
[----:B------:R-:W-:Y:S01]  /*11850*/  IMAD R33, R15, UR13, R46 ;  /* 0x0000000d0f217c24 */ /* 0x000fe2000f8e022e */
[----:B------:R-:W-:Y:S01]  /*11860*/  IADD3 R21, PT, PT, R31, R21, RZ ;  /* 0x000000151f157210 */ /* 0x000fe20007ffe0ff */
[----:B------:R-:W-:Y:S01]  /*11870*/  IMAD.SHL.U32 R31, R32, 0x8, RZ ;  /* 0x00000008201f7824 */ /* 0x000fe200078e00ff */
[----:B------:R-:W0:Y:S01]  /*11880*/  LDCU.64 UR12, c[0x0][0x5f0] ;  /* 0x0000be00ff0c77ac */ /* 0x000e220008000a00 */
[----:B------:R-:W-:Y:S01]  /*11890*/  IMAD.WIDE.U32 R46, R47, UR6, RZ ;  /* 0x000000062f2e7c25 */ /* 0x000fe2000f8e00ff */
[----:B------:R-:W-:-:S03]  /*118a0*/  IADD3 R29, PT, PT, R29, R33, RZ ;  /* 0x000000211d1d7210 */ /* 0x000fc60007ffe0ff */
[----:B------:R-:W-:Y:S01]  /*118b0*/  IMAD R21, R21, R26, RZ ;  /* 0x0000001a15157224 */ /* 0x000fe200078e02ff */
[----:B------:R-:W-:Y:S01]  /*118c0*/  IADD3 R59, PT, PT, R47, R59, RZ ;  /* 0x0000003b2f3b7210 */ /* 0x000fe20007ffe0ff */
[----:B------:R-:W-:Y:S01]  /*118d0*/  IMAD.X R29, R19, 0x1, ~R29, P3 ;  /* 0x00000001131d7824 */ /* 0x000fe200018e0e1d */
[----:B------:R-:W-:Y:S01]  /*118e0*/  LEA R47, P4, R46, R12, 0x3 ;  /* 0x0000000c2e2f7211 */ /* 0x000fe200078818ff */
[C---:B------:R-:W-:Y:S02]  /*118f0*/  IMAD R21, R30.reuse, R27, R21 ;  /* 0x0000001b1e157224 */ /* 0x040fe400078e0215 */
[----:B------:R-:W-:Y:S01]  /*11900*/  IMAD.WIDE.U32 R32, R30, R26, RZ ;  /* 0x0000001a1e207225 */ /* 0x000fe200078e00ff */
[----:B------:R-:W-:-:S03]  /*11910*/  LEA.HI.X R49, R46, R49, R59, 0x3, P4 ;  /* 0x000000312e317211 */ /* 0x000fc600020f1c3b */
[----:B------:R-:W-:Y:S01]  /*11920*/  IMAD R29, R29, R26, RZ ;  /* 0x0000001a1d1d7224 */ /* 0x000fe200078e02ff */
[----:B------:R-:W-:Y:S01]  /*11930*/  IADD3 R21, PT, PT, R33, R21, RZ ;  /* 0x0000001521157210 */ /* 0x000fe20007ffe0ff */
[----:B------:R-:W-:-:S03]  /*11940*/  IMAD.WIDE.U32 R54, R35, UR6, RZ ;  /* 0x0000000623367c25 */ /* 0x000fc6000f8e00ff */
[----:B------:R-:W-:Y:S01]  /*11950*/  SHF.L.U64.HI R21, R32, 0x3, R21 ;  /* 0x0000000320157819 */ /* 0x000fe20000010215 */
[----:B------:R-:W-:Y:S01]  /*11960*/  IMAD R29, R28, R27, R29 ;  /* 0x0000001b1c1d7224 */ /* 0x000fe200078e021d */
[----:B------:R-:W-:Y:S01]  /*11970*/  IADD3 R57, PT, PT, R55, R57, RZ ;  /* 0x0000003937397210 */ /* 0x000fe20007ffe0ff */
[----:B------:R-:W-:Y:S01]  /*11980*/  IMAD R35, R50, UR6, RZ ;  /* 0x0000000632237c24 */ /* 0x000fe2000f8e02ff */
[----:B------:R-:W-:Y:S01]  /*11990*/  LEA R33, P3, R54, R38, 0x3 ;  /* 0x0000002636217211 */ /* 0x000fe200078618ff */
[----:B------:R-:W-:-:S03]  /*119a0*/  IMAD.WIDE.U32 R26, R28, R26, RZ ;  /* 0x0000001a1c1a7225 */ /* 0x000fc600078e00ff */
[----:B------:R-:W-:Y:S01]  /*119b0*/  LEA.HI.X R51, R54, R51, R57, 0x3, P3 ;  /* 0x0000003336337211 */ /* 0x000fe200018f1c39 */
[----:B------:R-:W-:Y:S01]  /*119c0*/  IMAD R43, R43, UR6, RZ ;  /* 0x000000062b2b7c24 */ /* 0x000fe2000f8e02ff */
[----:B------:R-:W-:Y:S01]  /*119d0*/  IADD3 R27, PT, PT, R27, R29, RZ ;  /* 0x0000001d1b1b7210 */ /* 0x000fe20007ffe0ff */
[----:B------:R-:W-:Y:S02]  /*119e0*/  IMAD R12, R41, UR6, RZ ;  /* 0x00000006290c7c24 */ /* 0x000fe4000f8e02ff */
[----:B------:R-:W-:Y:S02]  /*119f0*/  IMAD R44, R44, UR6, RZ ;  /* 0x000000062c2c7c24 */ /* 0x000fe4000f8e02ff */
[----:B------:R-:W-:Y:S02]  /*11a00*/  IMAD R35, R20, UR7, R35 ;  /* 0x0000000714237c24 */ /* 0x000fe4000f8e0223 */
[----:B------:R-:W-:Y:S02]  /*11a10*/  IMAD R43, R40, UR7, R43 ;  /* 0x00000007282b7c24 */ /* 0x000fe4000f8e022b */
[----:B------:R-:W-:Y:S01]  /*11a20*/  IMAD R55, R13, UR7, R12 ;  /* 0x000000070d377c24 */ /* 0x000fe2000f8e020c */
[----:B------:R-:W-:Y:S01]  /*11a30*/  IADD3 R35, PT, PT, R61, R35, RZ ;  /* 0x000000233d237210 */ /* 0x000fe20007ffe0ff */
[----:B------:R-:W-:-:S02]  /*11a40*/  IMAD R57, R9, UR7, R44 ;  /* 0x0000000709397c24 */ /* 0x000fc4000f8e022c */
[----:B------:R-:W-:Y:S01]  /*11a50*/  IMAD.WIDE.U32 R28, R9, UR6, RZ ;  /* 0x00000006091c7c25 */ /* 0x000fe2000f8e00ff */
[----:B------:R-:W-:-:S03]  /*11a60*/  LEA.HI.X R35, R60, R48, R35, 0x3, P5 ;  /* 0x000000303c237211 */ /* 0x000fc600028f1c23 */
[C---:B------:R-:W-:Y:S01]  /*11a70*/  IMAD.SHL.U32 R20, R26.reuse, 0x8, RZ ;  /* 0x000000081a147824 */ /* 0x040fe200078e00ff */
[----:B------:R-:W-:Y:S01]  /*11a80*/  SHF.L.U64.HI R26, R26, 0x3, R27 ;  /* 0x000000031a1a7819 */ /* 0x000fe2000001021b */
[----:B------:R-:W-:-:S04]  /*11a90*/  IMAD.WIDE.U32 R40, R40, UR6, RZ ;  /* 0x0000000628287c25 */ /* 0x000fc8000f8e00ff */
[----:B------:R-:W-:Y:S01]  /*11aa0*/  IMAD.WIDE.U32 R12, R13, UR6, RZ ;  /* 0x000000060d0c7c25 */ /* 0x000fe2000f8e00ff */
[----:B------:R-:W-:Y:S01]  /*11ab0*/  USHF.L.U64.HI UR6, UR6, 0x6, UR7 ;  /* 0x0000000606067899 */ /* 0x000fe20008010207 */
[----:B------:R-:W-:Y:S02]  /*11ac0*/  IADD3 R43, PT, PT, R41, R43, RZ ;  /* 0x0000002b292b7210 */ /* 0x000fe40007ffe0ff */
[----:B------:R-:W-:Y:S01]  /*11ad0*/  IMAD.SHL.U32 R32, R32, 0x8, RZ ;  /* 0x0000000820207824 */ /* 0x000fe200078e00ff */
[----:B------:R-:W-:Y:S01]  /*11ae0*/  IADD3 R30, PT, PT, R13, R55, RZ ;  /* 0x000000370d1e7210 */ /* 0x000fe20007ffe0ff */
[----:B------:R-:W-:Y:S01]  /*11af0*/  IMAD.SHL.U32 R7, R52, 0x8, RZ ;  /* 0x0000000834077824 */ /* 0x000fe200078e00ff */
[----:B------:R-:W-:Y:S01]  /*11b00*/  IADD3.X R10, PT, PT, ~R10, UR6, RZ, P2, !PT ;  /* 0x000000060a0a7c10 */ /* 0x000fe200097fe5ff */
[----:B------:R-:W-:Y:S01]  /*11b10*/  IMAD.IADD R9, R29, 0x1, R57 ;  /* 0x000000011d097824 */ /* 0x000fe200078e0239 */
[----:B------:R-:W-:Y:S02]  /*11b20*/  LEA R29, P1, R39, R20, 0x3 ;  /* 0x00000014271d7211 */ /* 0x000fe400078218ff */
[----:B------:R-:W-:-:S02]  /*11b30*/  LEA R13, P5, R28, R32, 0x3 ;  /* 0x000000201c0d7211 */ /* 0x000fc400078a18ff */
[----:B------:R-:W-:Y:S02]  /*11b40*/  LEA R27, P3, R40, R7, 0x3 ;  /* 0x00000007281b7211 */ /* 0x000fe400078618ff */
[----:B------:R-:W-:Y:S02]  /*11b50*/  LEA R31, P4, R12, R31, 0x3 ;  /* 0x0000001f0c1f7211 */ /* 0x000fe400078818ff */
[----:B------:R-:W-:Y:S02]  /*11b60*/  LEA.HI.X R26, R39, R26, R34, 0x3, P1 ;  /* 0x0000001a271a7211 */ /* 0x000fe400008f1c22 */
[C---:B------:R-:W-:Y:S02]  /*11b70*/  IADD3 R44, P2, PT, R14.reuse, R33, RZ ;  /* 0x000000210e2c7210 */ /* 0x040fe40007f5e0ff */
[----:B------:R-:W-:Y:S02]  /*11b80*/  IADD3 R42, P6, PT, R14, R29, RZ ;  /* 0x0000001d0e2a7210 */ /* 0x000fe40007fde0ff */
[----:B------:R-:W-:-:S02]  /*11b90*/  LEA.HI.X R28, R28, R21, R9, 0x3, P5 ;  /* 0x000000151c1c7211 */ /* 0x000fc400028f1c09 */
[----:B------:R-:W-:Y:S02]  /*11ba0*/  LEA.HI.X R45, R40, R45, R43, 0x3, P3 ;  /* 0x0000002d282d7211 */ /* 0x000fe400018f1c2b */
[----:B------:R-:W-:Y:S01]  /*11bb0*/  LEA.HI.X R53, R12, R53, R30, 0x3, P4 ;  /* 0x000000350c357211 */ /* 0x000fe200020f1c1e */
[----:B------:R-:W-:Y:S01]  /*11bc0*/  IMAD.MOV.U32 R12, RZ, RZ, R8 ;  /* 0x000000ffff0c7224 */ /* 0x000fe200078e0008 */
[C---:B------:R-:W-:Y:S02]  /*11bd0*/  IADD3 R20, P1, PT, R14.reuse, R11, RZ ;  /* 0x0000000b0e147210 */ /* 0x040fe40007f3e0ff */
[----:B------:R-:W-:Y:S02]  /*11be0*/  IADD3 R52, P5, PT, R14, R27, RZ ;  /* 0x0000001b0e347210 */ /* 0x000fe40007fbe0ff */
[----:B------:R-:W-:Y:S01]  /*11bf0*/  IADD3.X R50, PT, PT, RZ, R26, RZ, P6, !PT ;  /* 0x0000001aff327210 */ /* 0x000fe200037fe4ff */
[----:B------:R-:W-:Y:S01]  /*11c00*/  IMAD.X R60, RZ, RZ, R37, P1 ;  /* 0x000000ffff3c7224 */ /* 0x000fe200008e0625 */
[----:B------:R-:W-:-:S02]  /*11c10*/  IADD3.X R58, PT, PT, RZ, R51, RZ, P2, !PT ;  /* 0x00000033ff3a7210 */ /* 0x000fc400017fe4ff */
[C---:B------:R-:W-:Y:S02]  /*11c20*/  IADD3 R46, P3, PT, R14.reuse, R47, RZ ;  /* 0x0000002f0e2e7210 */ /* 0x040fe40007f7e0ff */
[C---:B------:R-:W-:Y:S01]  /*11c30*/  IADD3 R54, P4, PT, R14.reuse, R17, RZ ;  /* 0x000000110e367210 */ /* 0x040fe20007f9e0ff */
[----:B------:R-:W-:Y:S01]  /*11c40*/  IMAD.X R17, RZ, RZ, R45, P5 ;  /* 0x000000ffff117224 */ /* 0x000fe200028e062d */
[C---:B------:R-:W-:Y:S02]  /*11c50*/  IADD3 R48, P6, PT, R14.reuse, R31, RZ ;  /* 0x0000001f0e307210 */ /* 0x040fe40007fde0ff */
[----:B------:R-:W-:Y:S02]  /*11c60*/  IADD3 R56, P2, PT, R14, R13, RZ ;  /* 0x0000000d0e387210 */ /* 0x000fe40007f5e0ff */
[----:B0-----:R-:W-:Y:S02]  /*11c70*/  MOV R9, UR12 ;  /* 0x0000000c00097c02 */ /* 0x001fe40008000f00 */
[----:B------:R-:W-:-:S02]  /*11c80*/  MOV R7, UR13 ;  /* 0x0000000d00077c02 */ /* 0x000fc40008000f00 */
[----:B------:R-:W-:Y:S02]  /*11c90*/  LOP3.LUT R8, R3, 0xfffffff8, RZ, 0xc0, !PT ;  /* 0xfffffff803087812 */ /* 0x000fe400078ec0ff */
[----:B------:R-:W-:Y:S02]  /*11ca0*/  IADD3.X R49, PT, PT, RZ, R49, RZ, P3, !PT ;  /* 0x00000031ff317210 */ /* 0x000fe40001ffe4ff */
[----:B------:R-:W-:Y:S02]  /*11cb0*/  IADD3.X R13, PT, PT, RZ, R35, RZ, P4, !PT ;  /* 0x00000023ff0d7210 */ /* 0x000fe400027fe4ff */
[----:B------:R-:W-:Y:S02]  /*11cc0*/  IADD3.X R21, PT, PT, RZ, R53, RZ, P6, !PT ;  /* 0x00000035ff157210 */ /* 0x000fe400037fe4ff */
[----:B------:R-:W-:-:S07]  /*11cd0*/  IADD3.X R11, PT, PT, RZ, R28, RZ, P2, !PT ;  /* 0x0000001cff0b7210 */ /* 0x000fce00017fe4ff */
.L_x_1016:
        /* <DEDUP_REMOVED lines=49> */
.L_x_1015:
[----:B------:R-:W-:Y:S05]  /*11ff0*/  BSYNC.RECONVERGENT B2 ;  /* 0x0000000000027941 */ /* 0x000fea0003800200 */
.L_x_1014:
        /* <DEDUP_REMOVED lines=26> */
[----:B------:R-:W-:Y:S01]  /*121a0*/  IMAD R27, R15, UR7, R26 ;  /* 0x000000070f1b7c24 */ /* 0x000fe2000f8e021a */
[----:B------:R-:W-:Y:S01]  /*121b0*/  IADD3 R9, PT, PT, R9, R21, RZ ;  /* 0x0000001509097210 */ /* 0x000fe20007ffe0ff */
[----:B---3--:R-:W-:Y:S02]  /*121c0*/  IMAD R11, R13, UR14, RZ ;  /* 0x0000000e0d0b7c24 */ /* 0x008fe4000f8e02ff */
[----:B-1----:R-:W-:-:S04]  /*121d0*/  IMAD.WIDE.U32 R20, R15, UR6, R6 ;  /* 0x000000060f147c25 */ /* 0x002fc8000f8e0006 */
[----:B------:R-:W-:Y:S01]  /*121e0*/  IMAD.WIDE.U32 R12, R10, UR14, R8 ;  /* 0x0000000e0a0c7c25 */ /* 0x000fe2000f8e0008 */
[----:B------:R-:W-:-:S03]  /*121f0*/  IADD3 R31, P4, PT, R18, -R20, RZ ;  /* 0x80000014121f7210 */ /* 0x000fc60007f9e0ff */
[----:B------:R-:W-:Y:S01]  /*12200*/  IMAD R11, R10, UR15, R11 ;  /* 0x0000000f0a0b7c24 */ /* 0x000fe2000f8e020b */
[----:B------:R-:W-:Y:S01]  /*12210*/  IADD3 R10, P5, PT, R8, UR12, RZ ;  /* 0x0000000c080a7c10 */ /* 0x000fe2000ffbe0ff */
[----:B------:R-:W-:Y:S01]  /*12220*/  IMAD.IADD R21, R21, 0x1, R27 ;  /* 0x0000000115157824 */ /* 0x000fe200078e021b */
[----:B------:R-:W-:Y:S02]  /*12230*/  LEA R6, P1, R12, R14, 0x3 ;  /* 0x0000000e0c067211 */ /* 0x000fe400078218ff */
[----:B------:R-:W-:Y:S02]  /*12240*/  IADD3 R7, PT, PT, R11, R13, RZ ;  /* 0x0000000d0b077210 */ /* 0x000fe40007ffe0ff */
[----:B------:R-:W-:Y:S02]  /*12250*/  IADD3 R13, P3, PT, R20, UR6, RZ ;  /* 0x00000006140d7c10 */ /* 0x000fe4000ff7e0ff */
[----:B------:R-:W-:Y:S02]  /*12260*/  IADD3.X R20, PT, PT, R19, ~R21, RZ, P4, !PT ;  /* 0x8000001513147210 */ /* 0x000fe400027fe4ff */
[----:B------:R-:W-:-:S02]  /*12270*/  IADD3 R27, P2, PT, R18, -R13, RZ ;  /* 0x8000000d121b7210 */ /* 0x000fc40007f5e0ff */
[----:B------:R-:W-:Y:S01]  /*12280*/  IADD3.X R29, PT, PT, R21, UR7, RZ, P3, !PT ;  /* 0x00000007151d7c10 */ /* 0x000fe20009ffe4ff */
[----:B------:R-:W-:Y:S01]  /*12290*/  IMAD R20, R20, UR14, RZ ;  /* 0x0000000e14147c24 */ /* 0x000fe2000f8e02ff */
[----:B------:R-:W-:Y:S02]  /*122a0*/  IADD3.X R11, PT, PT, R9, UR13, RZ, P5, !PT ;  /* 0x0000000d090b7c10 */ /* 0x000fe4000affe4ff */
[----:B------:R-:W-:Y:S01]  /*122b0*/  LEA.HI.X R7, R12, R4, R7, 0x3, P1 ;  /* 0x000000040c077211 */ /* 0x000fe200008f1c07 */
[----:B------:R-:W-:Y:S01]  /*122c0*/  IMAD R33, R31, UR15, R20 ;  /* 0x0000000f1f217c24 */ /* 0x000fe2000f8e0214 */
[----:B------:R-:W-:Y:S02]  /*122d0*/  IADD3.X R9, PT, PT, R19, ~R29, RZ, P2, !PT ;  /* 0x8000001d13097210 */ /* 0x000fe400017fe4ff */
[----:B------:R-:W-:Y:S02]  /*122e0*/  IADD3 R12, P1, PT, R10, UR12, RZ ;  /* 0x0000000c0a0c7c10 */ /* 0x000fe4000ff3e0ff */
[----:B------:R-:W-:Y:S01]  /*122f0*/  IADD3 R21, P3, P4, R18, -UR6, -R13 ;  /* 0x8000000612157c10 */ /* 0x000fe2000fc7e80d */
[----:B------:R-:W-:Y:S01]  /*12300*/  IMAD R26, R9, UR14, RZ ;  /* 0x0000000e091a7c24 */ /* 0x000fe2000f8e02ff */
[----:B------:R-:W-:Y:S01]  /*12310*/  IADD3.X R13, PT, PT, R11, UR13, RZ, P1, !PT ;  /* 0x0000000d0b0d7c10 */ /* 0x000fe20008ffe4ff */
[----:B------:R-:W-:Y:S01]  /*12320*/  IMAD.WIDE.U32 R10, R31, UR14, R10 ;  /* 0x0000000e1f0a7c25 */ /* 0x000fe2000f8e000a */
[----:B------:R-:W-:Y:S01]  /*12330*/  IADD3 R8, P5, PT, R12, UR12, RZ ;  /* 0x0000000c0c087c10 */ /* 0x000fe2000ffbe0ff */
[----:B------:R-:W2:Y:S01]  /*12340*/  LDG.E.64 R6, desc[UR8][R6.64] ;  /* 0x0000000806067981 */ /* 0x000ea2000c1e1b00 */
[----:B------:R-:W-:Y:S01]  /*12350*/  IADD3.X R20, PT, PT, R19, ~UR7, ~R29, P3, P4 ;  /* 0x8000000713147c10 */ /* 0x000fe20009fe8c1d */
[----:B------:R-:W-:Y:S01]  /*12360*/  IMAD R29, R27, UR15, R26 ;  /* 0x0000000f1b1d7c24 */ /* 0x000fe2000f8e021a */
[----:B------:R-:W-:Y:S01]  /*12370*/  IADD3.X R9, PT, PT, R13, UR13, RZ, P5, !PT ;  /* 0x0000000d0d097c10 */ /* 0x000fe2000affe4ff */
[----:B------:R-:W-:Y:S01]  /*12380*/  IMAD.WIDE.U32 R26, R27, UR14, R12 ;  /* 0x0000000e1b1a7c25 */ /* 0x000fe2000f8e000c */
[----:B------:R-:W-:-:S03]  /*12390*/  LEA R12, P1, R10, R14, 0x3 ;  /* 0x0000000e0a0c7211 */ /* 0x000fc600078218ff */
[----:B------:R-:W-:Y:S01]  /*123a0*/  IMAD R28, R20, UR14, RZ ;  /* 0x0000000e141c7c24 */ /* 0x000fe2000f8e02ff */
[----:B------:R-:W-:Y:S01]  /*123b0*/  LEA R20, P2, R26, R14, 0x3 ;  /* 0x0000000e1a147211 */ /* 0x000fe200078418ff */
[----:B------:R-:W-:Y:S01]  /*123c0*/  IMAD.IADD R13, R33, 0x1, R11 ;  /* 0x00000001210d7824 */ /* 0x000fe200078e020b */
[----:B------:R-:W-:Y:S01]  /*123d0*/  IADD3 R11, PT, PT, R27, R29, RZ ;  /* 0x0000001d1b0b7210 */ /* 0x000fe20007ffe0ff */
[C---:B------:R-:W-:Y:S02]  /*123e0*/  IMAD R27, R21.reuse, UR15, R28 ;  /* 0x0000000f151b7c24 */ /* 0x040fe4000f8e021c */
[----:B------:R-:W-:Y:S01]  /*123f0*/  IMAD.WIDE.U32 R8, R21, UR14, R8 ;  /* 0x0000000e15087c25 */ /* 0x000fe2000f8e0008 */
[-C--:B------:R-:W-:Y:S02]  /*12400*/  LEA.HI.X R13, R10, R4.reuse, R13, 0x3, P1 ;  /* 0x000000040a0d7211 */ /* 0x080fe400008f1c0d */
[----:B------:R-:W-:Y:S02]  /*12410*/  LEA.HI.X R21, R26, R4, R11, 0x3, P2 ;  /* 0x000000041a157211 */ /* 0x000fe400010f1c0b */
[----:B------:R-:W-:-:S02]  /*12420*/  IADD3 R9, PT, PT, R9, R27, RZ ;  /* 0x0000001b09097210 */ /* 0x000fc40007ffe0ff */
[C---:B------:R-:W-:Y:S01]  /*12430*/  LEA R10, P1, R8.reuse, R14, 0x3 ;  /* 0x0000000e080a7211 */ /* 0x040fe200078218ff */
[----:B------:R-:W3:Y:S03]  /*12440*/  LDG.E.64 R12, desc[UR8][R12.64] ;  /* 0x000000080c0c7981 */ /* 0x000ee6000c1e1b00 */
[----:B------:R-:W-:Y:S01]  /*12450*/  LEA.HI.X R11, R8, R4, R9, 0x3, P1 ;  /* 0x00000004080b7211 */ /* 0x000fe200008f1c09 */
[----:B------:R-:W4:Y:S05]  /*12460*/  LDG.E.64 R20, desc[UR8][R20.64] ;  /* 0x0000000814147981 */ /* 0x000f2a000c1e1b00 */
[----:B------:R-:W4:Y:S01]  /*12470*/  LDG.E.64 R10, desc[UR8][R10.64] ;  /* 0x000000080a0a7981 */ /* 0x000f22000c1e1b00 */
[----:B------:R-:W-:-:S05]  /*12480*/  IADD3 R15, P1, PT, R15, 0x4, RZ ;  /* 0x000000040f0f7810 */ /* 0x000fca0007f3e0ff */
[----:B------:R-:W-:Y:S02]  /*12490*/  IMAD.X R16, RZ, RZ, R16, P1 ;  /* 0x000000ffff107224 */ /* 0x000fe400008e0610 */
        /* <DEDUP_REMOVED lines=8> */
.L_x_1020:
[----:B------:R-:W-:Y:S05]  /*12520*/  BSYNC.RECONVERGENT B3 ;  /* 0x0000000000037941 */ /* 0x000fea0003800200 */
.L_x_1019:
        /* <DEDUP_REMOVED lines=11> */
[----:B------:R-:W2:Y:S03]  /*125e0*/  LDCU.64 UR12, c[0x0][0x618] ;  /* 0x0000c300ff0c77ac */ /* 0x000ea60008000a00 */
[----:B------:R-:W-:Y:S01]  /*125f0*/  IADD3.X R10, PT, PT, RZ, ~R16, RZ, P1, !PT ;  /* 0x80000010ff0a7210 */ /* 0x000fe20000ffe4ff */
[----:B------:R-:W3:Y:S01]  /*12600*/  LDCU.64 UR14, c[0x0][0x620] ;  /* 0x0000c400ff0e77ac */ /* 0x000ee20008000a00 */
[----:B-1----:R-:W-:-:S03]  /*12610*/  IMAD R26, R16, UR6, RZ ;  /* 0x00000006101a7c24 */ /* 0x002fc6000f8e02ff */
[----:B------:R-:W-:Y:S02]  /*12620*/  IMAD R12, R10, UR6, RZ ;  /* 0x000000060a0c7c24 */ /* 0x000fe4000f8e02ff */
[----:B--2---:R-:W-:Y:S02]  /*12630*/  IMAD R20, R16, UR12, RZ ;  /* 0x0000000c10147c24 */ /* 0x004fe4000f8e02ff */
[----:B0-----:R-:W-:-:S04]  /*12640*/  IMAD.WIDE.U32 R10, R15, UR6, R8 ;  /* 0x000000060f0a7c25 */ /* 0x001fc8000f8e0008 */
[----:B------:R-:W-:Y:S02]  /*12650*/  IMAD R21, R15, UR7, R26 ;  /* 0x000000070f157c24 */ /* 0x000fe4000f8e021a */
[C---:B------:R-:W-:Y:S02]  /*12660*/  IMAD R13, R3.reuse, UR7, R12 ;  /* 0x00000007030d7c24 */ /* 0x040fe4000f8e020c */
[----:B------:R-:W-:Y:S01]  /*12670*/  IMAD.WIDE.U32 R8, R3, UR6, R18 ;  /* 0x0000000603087c25 */ /* 0x000fe2000f8e0012 */
[----:B------:R-:W-:Y:S02]  /*12680*/  IADD3 R3, P1, PT, R18, -R10, RZ ;  /* 0x8000000a12037210 */ /* 0x000fe40007f3e0ff */
[----:B------:R-:W-:Y:S01]  /*12690*/  IADD3 R21, PT, PT, R11, R21, RZ ;  /* 0x000000150b157210 */ /* 0x000fe20007ffe0ff */
[----:B------:R-:W-:Y:S01]  /*126a0*/  IMAD.WIDE.U32 R6, R15, UR12, RZ ;  /* 0x0000000c0f067c25 */ /* 0x000fe2000f8e00ff */
[----:B------:R-:W-:Y:S02]  /*126b0*/  IADD3 R13, PT, PT, R9, R13, RZ ;  /* 0x0000000d090d7210 */ /* 0x000fe40007ffe0ff */
[----:B------:R-:W-:Y:S01]  /*126c0*/  IADD3.X R21, PT, PT, R19, ~R21, RZ, P1, !PT ;  /* 0x8000001513157210 */ /* 0x000fe20000ffe4ff */
[----:B------:R-:W-:Y:S01]  /*126d0*/  IMAD R17, R15, UR13, R20 ;  /* 0x0000000d0f117c24 */ /* 0x000fe2000f8e0214 */
[----:B------:R-:W-:Y:S01]  /*126e0*/  IADD3 R10, P2, PT, R6, UR12, RZ ;  /* 0x0000000c060a7c10 */ /* 0x000fe2000ff5e0ff */
[----:B---3--:R-:W-:-:S02]  /*126f0*/  IMAD R13, R13, UR14, RZ ;  /* 0x0000000e0d0d7c24 */ /* 0x008fc4000f8e02ff */
[----:B------:R-:W-:Y:S02]  /*12700*/  IMAD.IADD R7, R7, 0x1, R17 ;  /* 0x0000000107077824 */ /* 0x000fe400078e0211 */
[----:B------:R-:W-:Y:S02]  /*12710*/  IMAD R12, R21, UR14, RZ ;  /* 0x0000000e150c7c24 */ /* 0x000fe4000f8e02ff */
[C---:B------:R-:W-:Y:S01]  /*12720*/  IMAD R13, R8.reuse, UR15, R13 ;  /* 0x0000000f080d7c24 */ /* 0x040fe2000f8e020d */
[----:B------:R-:W-:Y:S01]  /*12730*/  IADD3.X R11, PT, PT, R7, UR13, RZ, P2, !PT ;  /* 0x0000000d070b7c10 */ /* 0x000fe200097fe4ff */
[----:B------:R-:W-:-:S04]  /*12740*/  IMAD.WIDE.U32 R6, R8, UR14, R6 ;  /* 0x0000000e08067c25 */ /* 0x000fc8000f8e0006 */
[----:B------:R-:W-:Y:S01]  /*12750*/  IMAD.WIDE.U32 R10, R3, UR14, R10 ;  /* 0x0000000e030a7c25 */ /* 0x000fe2000f8e000a */
[----:B------:R-:W-:-:S03]  /*12760*/  LEA R8, P1, R6, R14, 0x3 ;  /* 0x0000000e06087211 */ /* 0x000fc600078218ff */
[----:B------:R-:W-:Y:S01]  /*12770*/  IMAD R3, R3, UR15, R12 ;  /* 0x0000000f03037c24 */ /* 0x000fe2000f8e020c */
[----:B------:R-:W-:Y:S01]  /*12780*/  LEA R12, P2, R10, R14, 0x3 ;  /* 0x0000000e0a0c7211 */ /* 0x000fe200078418ff */
[----:B------:R-:W-:-:S03]  /*12790*/  IMAD.IADD R13, R13, 0x1, R7 ;  /* 0x000000010d0d7824 */ /* 0x000fc600078e0207 */
[----:B------:R-:W-:Y:S02]  /*127a0*/  IADD3 R3, PT, PT, R3, R11, RZ ;  /* 0x0000000b03037210 */ /* 0x000fe40007ffe0ff */
[-C--:B------:R-:W-:Y:S02]  /*127b0*/  LEA.HI.X R9, R6, R4.reuse, R13, 0x3, P1 ;  /* 0x0000000406097211 */ /* 0x080fe400008f1c0d */
[----:B------:R-:W-:-:S04]  /*127c0*/  LEA.HI.X R13, R10, R4, R3, 0x3, P2 ;  /* 0x000000040a0d7211 */ /* 0x000fc800010f1c03 */
[----:B------:R-:W2:Y:S04]  /*127d0*/  LDG.E.64 R8, desc[UR8][R8.64] ;  /* 0x0000000808087981 */ /* 0x000ea8000c1e1b00 */
[----:B------:R-:W3:Y:S01]  /*127e0*/  LDG.E.64 R12, desc[UR8][R12.64] ;  /* 0x000000080c0c7981 */ /* 0x000ee2000c1e1b00 */
[----:B------:R-:W-:-:S04]  /*127f0*/  IADD3 R15, P1, PT, R15, 0x2, RZ ;  /* 0x000000020f0f7810 */ /* 0x000fc80007f3e0ff */
[----:B------:R-:W-:Y:S01]  /*12800*/  IADD3.X R16, PT, PT, RZ, R16, RZ, P1, !PT ;  /* 0x00000010ff107210 */ /* 0x000fe20000ffe4ff */
[----:B--2--5:R-:W-:Y:S01]  /*12810*/  FADD.FTZ R3, R24, R8 ;  /* 0x0000000818037221 */ /* 0x024fe20000010000 */
[----:B------:R-:W-:-:S03]  /*12820*/  FADD.FTZ R6, R25, R9 ;  /* 0x0000000919067221 */ /* 0x000fc60000010000 */
[----:B---3--:R-:W-:Y:S01]  /*12830*/  FADD.FTZ R24, R3, R12 ;  /* 0x0000000c03187221 */ /* 0x008fe20000010000 */
[----:B------:R-:W-:-:S07]  /*12840*/  FADD.FTZ R25, R6, R13 ;  /* 0x0000000d06197221 */ /* 0x000fce0000010000 */
.L_x_1022:
[----:B------:R-:W-:Y:S05]  /*12850*/  BSYNC.RECONVERGENT B3 ;  /* 0x0000000000037941 */ /* 0x000fea0003800200 */
.L_x_1021:
        /* <DEDUP_REMOVED lines=9> */
[----:B------:R-:W-:Y:S02]  /*128f0*/  IMAD R3, R6, UR7, R3 ;  /* 0x0000000706037c24 */ /* 0x000fe4000f8e0203 */
[C---:B------:R-:W-:Y:S02]  /*12900*/  IMAD R9, R15.reuse, UR13, R16 ;  /* 0x0000000d0f097c24 */ /* 0x040fe4000f8e0210 */
[----:B------:R-:W-:Y:S01]  /*12910*/  IMAD.WIDE.U32 R6, R15, UR12, RZ ;  /* 0x0000000c0f067c25 */ /* 0x000fe2000f8e00ff */
[----:B------:R-:W-:-:S04]  /*12920*/  IADD3 R3, PT, PT, R19, R3, RZ ;  /* 0x0000000313037210 */ /* 0x000fc80007ffe0ff */
[----:B------:R-:W-:Y:S01]  /*12930*/  IADD3 R7, PT, PT, R7, R9, RZ ;  /* 0x0000000907077210 */ /* 0x000fe20007ffe0ff */
[----:B--2---:R-:W-:Y:S02]  /*12940*/  IMAD R3, R3, UR14, RZ ;  /* 0x0000000e03037c24 */ /* 0x004fe4000f8e02ff */
[----:B------:R-:W-:-:S04]  /*12950*/  IMAD.WIDE.U32 R6, R18, UR14, R6 ;  /* 0x0000000e12067c25 */ /* 0x000fc8000f8e0006 */
[----:B------:R-:W-:Y:S01]  /*12960*/  IMAD R3, R18, UR15, R3 ;  /* 0x0000000f12037c24 */ /* 0x000fe2000f8e0203 */
[----:B------:R-:W-:-:S03]  /*12970*/  LEA R14, P0, R6, R14, 0x3 ;  /* 0x0000000e060e7211 */ /* 0x000fc600078018ff */
[----:B------:R-:W-:-:S05]  /*12980*/  IMAD.IADD R3, R7, 0x1, R3 ;  /* 0x0000000107037824 */ /* 0x000fca00078e0203 */
[----:B------:R-:W-:-:S06]  /*12990*/  LEA.HI.X R15, R6, R4, R3, 0x3, P0 ;  /* 0x00000004060f7211 */ /* 0x000fcc00000f1c03 */
[----:B------:R-:W2:Y:S02]  /*129a0*/  LDG.E.64 R14, desc[UR8][R14.64] ;  /* 0x000000080e0e7981 */ /* 0x000ea4000c1e1b00 */
[----:B--2--5:R-:W-:Y:S01]  /*129b0*/  FADD.FTZ R24, R24, R14 ;  /* 0x0000000e18187221 */ /* 0x024fe20000010000 */
[----:B------:R-:W-:-:S07]  /*129c0*/  FADD.FTZ R25, R25, R15 ;  /* 0x0000000f19197221 */ /* 0x000fce0000010000 */
.L_x_1018:
[----:B------:R-:W-:Y:S05]  /*129d0*/  BSYNC.RECONVERGENT B2 ;  /* 0x0000000000027941 */ /* 0x000fea0003800200 */
.L_x_1017:
[----:B-----5:R0:W-:Y:S02]  /*129e0*/  STG.E.64 desc[UR8][R22.64], R24 ;  /* 0x0000001816007986 */ /* 0x0201e4000c101b08 */
.L_x_1013:
[----:B------:R-:W-:Y:S05]  /*129f0*/  BSYNC.RECONVERGENT B1 ;  /* 0x0000000000017941 */ /* 0x000fea0003800200 */
.L_x_1012:
[----:B------:R-:W-:-:S07]  /*12a00*/  IADD3 R5, PT, PT, R5, 0x80, RZ ;  /* 0x0000008005057810 */ /* 0x000fce0007ffe0ff */
.L_x_1004:
[----:B------:R-:W-:Y:S05]  /*12a10*/  BSYNC.RECONVERGENT B0 ;  /* 0x0000000000007941 */ /* 0x000fea0003800200 */
.L_x_1003:
[----:B------:R-:W1:Y:S01]  /*12a20*/  LDCU UR6, c[0x0][0x380] ;  /* 0x00007000ff0677ac */ /* 0x000e620008000800 */
[----:B------:R-:W-:Y:S01]  /*12a30*/  BSSY.RECONVERGENT B0, `(.L_x_1023) ;  /* 0x000035c000007945 */ /* 0x000fe20003800200 */
[----:B-1----:R-:W-:-:S13]  /*12a40*/  ISETP.GE.AND P0, PT, R5, UR6, PT ;  /* 0x0000000605007c0c */ /* 0x002fda000bf06270 */
[----:B------:R-:W-:Y:S05]  /*12a50*/  @P0 BRA `(.L_x_1024) ;  /* 0x0000003400640947 */ /* 0x000fea0003800000 */
[----:B------:R-:W1:Y:S01]  /*12a60*/  LDCU.64 UR6, c[0x0][0x390] ;  /* 0x00007200ff0677ac */ /* 0x000e620008000a00 */
[----:B------:R-:W-:Y:S01]  /*12a70*/  HFMA2 R4, -RZ, RZ, 0, 0 ;  /* 0x00000000ff047431 */ /* 0x000fe200000001ff */
[----:B------:R-:W-:Y:S01]  /*12a80*/  ISETP.NE.AND P0, PT, R2, RZ, PT ;  /* 0x000000ff0200720c */ /* 0x000fe20003f05270 */
[----:B------:R-:W2:Y:S01]  /*12a90*/  LDCU UR12, c[0x0][0x38c] ;  /* 0x00007180ff0c77ac */ /* 0x000ea20008000800 */
[----:B------:R-:W3:Y:S02]  /*12aa0*/  LDCU.64 UR14, c[0x0][0x4b8] ;  /* 0x00009700ff0e77ac */ /* 0x000ee40008000a00 */
[----:B-1----:R-:W-:Y:S01]  /*12ab0*/  IMAD.HI.U32 R6, R5, UR6, R4 ;  /* 0x0000000605067c27 */ /* 0x002fe2000f8e0004 */
[----:B------:R-:W1:Y:S04]  /*12ac0*/  LDCU UR6, c[0x0][0x4c0] ;  /* 0x00009800ff0677ac */ /* 0x000e680008000800 */
[----:B------:R-:W-:-:S05]  /*12ad0*/  SHF.R.U32.HI R7, RZ, UR7, R6 ;  /* 0x00000007ff077c19 */ /* 0x000fca0008011606 */
[----:B------:R-:W-:-:S04]  /*12ae0*/  IMAD.MOV R4, RZ, RZ, -R7 ;  /* 0x000000ffff047224 */ /* 0x000fc800078e0a07 */
[----:B--2---:R-:W-:-:S04]  /*12af0*/  IMAD R3, R4, UR12, R5 ;  /* 0x0000000c04037c24 */ /* 0x004fc8000f8e0205 */
[C---:B---3--:R-:W-:Y:S02]  /*12b00*/  IMAD R13, R3.reuse, UR14, RZ ;  /* 0x0000000e030d7c24 */ /* 0x048fe4000f8e02ff */
[C---:B------:R-:W-:Y:S02]  /*12b10*/  IMAD R14, R3.reuse, UR15, RZ ;  /* 0x0000000f030e7c24 */ /* 0x040fe4000f8e02ff */
[----:B-1----:R-:W-:Y:S01]  /*12b20*/  IMAD R3, R3, UR6, RZ ;  /* 0x0000000603037c24 */ /* 0x002fe2000f8e02ff */
[----:B------:R-:W-:Y:S06]  /*12b30*/  @!P0 BRA `(.L_x_1025) ;  /* 0x0000001400348947 */ /* 0x000fec0003800000 */
[----:B------:R-:W1:Y:S01]  /*12b40*/  LDCU.64 UR12, c[0x0][0x398] ;  /* 0x00007300ff0c77ac */ /* 0x000e620008000a00 */
[----:B------:R-:W-:Y:S02]  /*12b50*/  MOV R6, RZ ;  /* 0x000000ff00067202 */ /* 0x000fe40000000f00 */
[----:B------:R-:W-:Y:S01]  /*12b60*/  ISETP.NE.AND P0, PT, R0, 0x2, PT ;  /* 0x000000020000780c */ /* 0x000fe20003f05270 */
[----:B------:R-:W2:Y:S01]  /*12b70*/  LDCU UR6, c[0x0][0x3a0] ;  /* 0x00007400ff0677ac */ /* 0x000ea20008000800 */
[----:B------:R-:W3:Y:S01]  /*12b80*/  LDCU UR7, c[0x0][0x4c4] ;  /* 0x00009880ff0777ac */ /* 0x000ee20008000800 */
[----:B------:R-:W4:Y:S01]  /*12b90*/  LDCU.64 UR14, c[0x0][0x4c8] ;  /* 0x00009900ff0e77ac */ /* 0x000f220008000a00 */
[----:B-1----:R-:W-:-:S05]  /*12ba0*/  IMAD.HI.U32 R8, R7, UR13, R6 ;  /* 0x0000000d07087c27 */ /* 0x002fca000f8e0006 */
[----:B--2---:R-:W-:-:S04]  /*12bb0*/  SHF.R.U32.HI R9, RZ, UR6, R8 ;  /* 0x00000006ff097c19 */ /* 0x004fc80008011608 */
[----:B------:R-:W-:-:S05]  /*12bc0*/  IADD3 R6, PT, PT, -R9, RZ, RZ ;  /* 0x000000ff09067210 */ /* 0x000fca0007ffe1ff */
[----:B------:R-:W-:-:S04]  /*12bd0*/  IMAD R6, R6, UR12, R7 ;  /* 0x0000000c06067c24 */ /* 0x000fc8000f8e0207 */
[C---:B---3--:R-:W-:Y:S02]  /*12be0*/  IMAD R13, R6.reuse, UR7, R13 ;  /* 0x00000007060d7c24 */ /* 0x048fe4000f8e020d */
[C---:B----4-:R-:W-:Y:S02]  /*12bf0*/  IMAD R14, R6.reuse, UR14, R14 ;  /* 0x0000000e060e7c24 */ /* 0x050fe4000f8e020e */
[----:B------:R-:W-:Y:S01]  /*12c00*/  IMAD R3, R6, UR15, R3 ;  /* 0x0000000f06037c24 */ /* 0x000fe2000f8e0203 */
[----:B------:R-:W-:Y:S06]  /*12c10*/  @!P0 BRA `(.L_x_1025) ;  /* 0x0000001000fc8947 */ /* 0x000fec0003800000 */
[----:B------:R-:W1:Y:S01]  /*12c20*/  LDCU.64 UR6, c[0x0][0x3a8] ;  /* 0x00007500ff0677ac */ /* 0x000e620008000a00 */
[----:B------:R-:W-:Y:S01]  /*12c30*/  IMAD.MOV.U32 R8, RZ, RZ, RZ ;  /* 0x000000ffff087224 */ /* 0x000fe200078e00ff */
[----:B------:R-:W-:Y:S01]  /*12c40*/  ISETP.NE.AND P0, PT, R0, 0x3, PT ;  /* 0x000000030000780c */ /* 0x000fe20003f05270 */
[----:B------:R-:W2:Y:S01]  /*12c50*/  LDCU UR12, c[0x0][0x3a4] ;  /* 0x00007480ff0c77ac */ /* 0x000ea20008000800 */
[----:B------:R-:W3:Y:S01]  /*12c60*/  LDCU.64 UR14, c[0x0][0x4d0] ;  /* 0x00009a00ff0e77ac */ /* 0x000ee20008000a00 */
[----:B-1----:R-:W-:Y:S01]  /*12c70*/  IMAD.HI.U32 R6, R9, UR6, R8 ;  /* 0x0000000609067c27 */ /* 0x002fe2000f8e0008 */
[----:B------:R-:W1:Y:S04]  /*12c80*/  LDCU UR6, c[0x0][0x4d8] ;  /* 0x00009b00ff0677ac */ /* 0x000e680008000800 */
[----:B------:R-:W-:-:S04]  /*12c90*/  SHF.R.U32.HI R7, RZ, UR7, R6 ;  /* 0x00000007ff077c19 */ /* 0x000fc80008011606 */
[----:B------:R-:W-:-:S05]  /*12ca0*/  IADD3 R8, PT, PT, -R7, RZ, RZ ;  /* 0x000000ff07087210 */ /* 0x000fca0007ffe1ff */
[----:B--2---:R-:W-:-:S04]  /*12cb0*/  IMAD R8, R8, UR12, R9 ;  /* 0x0000000c08087c24 */ /* 0x004fc8000f8e0209 */
[C---:B---3--:R-:W-:Y:S02]  /*12cc0*/  IMAD R13, R8.reuse, UR14, R13 ;  /* 0x0000000e080d7c24 */ /* 0x048fe4000f8e020d */
[C---:B------:R-:W-:Y:S02]  /*12cd0*/  IMAD R14, R8.reuse, UR15, R14 ;  /* 0x0000000f080e7c24 */ /* 0x040fe4000f8e020e */
[----:B-1----:R-:W-:Y:S01]  /*12ce0*/  IMAD R3, R8, UR6, R3 ;  /* 0x0000000608037c24 */ /* 0x002fe2000f8e0203 */
        /* <DEDUP_REMOVED lines=8> */
[----:B--2---:R-:W-:-:S05]  /*12d70*/  SHF.R.U32.HI R9, RZ, UR6, R8 ;  /* 0x00000006ff097c19 */ /* 0x004fca0008011608 */
[----:B------:R-:W-:-:S04]  /*12d80*/  IMAD.MOV R6, RZ, RZ, -R9 ;  /* 0x000000ffff067224 */ /* 0x000fc800078e0a09 */
[----:B------:R-:W-:-:S04]  /*12d90*/  IMAD R6, R6, UR12, R7 ;  /* 0x0000000c06067c24 */ /* 0x000fc8000f8e0207 */
[C---:B---3--:R-:W-:Y:S02]  /*12da0*/  IMAD R13, R6.reuse, UR7, R13 ;  /* 0x00000007060d7c24 */ /* 0x048fe4000f8e020d */
[C---:B----4-:R-:W-:Y:S02]  /*12db0*/  IMAD R14, R6.reuse, UR14, R14 ;  /* 0x0000000e060e7c24 */ /* 0x050fe4000f8e020e */
[----:B------:R-:W-:Y:S01]  /*12dc0*/  IMAD R3, R6, UR15, R3 ;  /* 0x0000000f06037c24 */ /* 0x000fe2000f8e0203 */
[----:B------:R-:W-:Y:S06]  /*12dd0*/  @!P0 BRA `(.L_x_1025) ;  /* 0x00000010008c8947 */ /* 0x000fec0003800000 */
[----:B------:R-:W1:Y:S01]  /*12de0*/  LDCU.64 UR6, c[0x0][0x3c0] ;  /* 0x00007800ff0677ac */ /* 0x000e620008000a00 */
[----:B------:R-:W-:Y:S01]  /*12df0*/  HFMA2 R8, -RZ, RZ, 0, 0 ;  /* 0x00000000ff087431 */ /* 0x000fe200000001ff */
[----:B------:R-:W-:Y:S01]  /*12e00*/  ISETP.NE.AND P0, PT, R0, 0x5, PT ;  /* 0x000000050000780c */ /* 0x000fe20003f05270 */
[----:B------:R-:W2:Y:S01]  /*12e10*/  LDCU UR12, c[0x0][0x3bc] ;  /* 0x00007780ff0c77ac */ /* 0x000ea20008000800 */
[----:B------:R-:W3:Y:S02]  /*12e20*/  LDCU.64 UR14, c[0x0][0x4e8] ;  /* 0x00009d00ff0e77ac */ /* 0x000ee40008000a00 */
        /* <DEDUP_REMOVED lines=10> */
[----:B------:R-:W-:Y:S01]  /*12ed0*/  IMAD.MOV.U32 R6, RZ, RZ, RZ ;  /* 0x000000ffff067224 */ /* 0x000fe200078e00ff */
        /* <DEDUP_REMOVED lines=13> */
[----:B------:R-:W-:Y:S02]  /*12fb0*/  MOV R8, RZ ;  /* 0x000000ff00087202 */ /* 0x000fe40000000f00 */
[----:B------:R-:W-:Y:S01]  /*12fc0*/  ISETP.NE.AND P0, PT, R0, 0x7, PT ;  /* 0x000000070000780c */ /* 0x000fe20003f05270 */
[----:B------:R-:W2:Y:S01]  /*12fd0*/  LDCU UR12, c[0x0][0x3d4] ;  /* 0x00007a80ff0c77ac */ /* 0x000ea20008000800 */
[----:B------:R-:W3:Y:S01]  /*12fe0*/  LDCU.64 UR14, c[0x0][0x500] ;  /* 0x0000a000ff0e77ac */ /* 0x000ee20008000a00 */
[----:B-1----:R-:W-:Y:S01]  /*12ff0*/  IMAD.HI.U32 R6, R9, UR6, R8 ;  /* 0x0000000609067c27 */ /* 0x002fe2000f8e0008 */
[----:B------:R-:W1:Y:S04]  /*13000*/  LDCU UR6, c[0x0][0x508] ;  /* 0x0000a100ff0677ac */ /* 0x000e680008000800 */
[----:B------:R-:W-:-:S05]  /*13010*/  SHF.R.U32.HI R7, RZ, UR7, R6 ;  /* 0x00000007ff077c19 */ /* 0x000fca0008011606 */
[----:B------:R-:W-:-:S04]  /*13020*/  IMAD.MOV R8, RZ, RZ, -R7 ;  /* 0x000000ffff087224 */ /* 0x000fc800078e0a07 */
[----:B--2---:R-:W-:-:S04]  /*13030*/  IMAD R8, R8, UR12, R9 ;  /* 0x0000000c08087c24 */ /* 0x004fc8000f8e0209 */
[C---:B---3--:R-:W-:Y:S02]  /*13040*/  IMAD R13, R8.reuse, UR14, R13 ;  /* 0x0000000e080d7c24 */ /* 0x048fe4000f8e020d */
[C---:B------:R-:W-:Y:S02]  /*13050*/  IMAD R14, R8.reuse, UR15, R14 ;  /* 0x0000000f080e7c24 */ /* 0x040fe4000f8e020e */
[----:B-1----:R-:W-:Y:S01]  /*13060*/  IMAD R3, R8, UR6, R3 ;  /* 0x0000000608037c24 */ /* 0x002fe2000f8e0203 */
[----:B------:R-:W-:Y:S06]  /*13070*/  @!P0 BRA `(.L_x_1025) ;  /* 0x0000000c00e48947 */ /* 0x000fec0003800000 */
[----:B------:R-:W1:Y:S01]  /*13080*/  LDCU.64 UR12, c[0x0][0x3e0] ;  /* 0x00007c00ff0c77ac */ /* 0x000e620008000a00 */
[----:B------:R-:W-:Y:S01]  /*13090*/  HFMA2 R6, -RZ, RZ, 0, 0 ;  /* 0x00000000ff067431 */ /* 0x000fe200000001ff */
        /* <DEDUP_REMOVED lines=222> */
[----:B------:R-:W-:Y:S01]  /*13e80*/  ISETP.NE.AND P0, PT, R0, 0x18, PT ;  /* 0x000000180000780c */ /* 0x000fe20003f05270 */
[----:B------:R-:W1:Y:S01]  /*13e90*/  LDCU.64 UR12, c[0x0][0x4a0] ;  /* 0x00009400ff0c77ac */ /* 0x000e620008000a00 */
[----:B------:R-:W-:Y:S01]  /*13ea0*/  IMAD.MOV.U32 R6, RZ, RZ, RZ ;  /* 0x000000ffff067224 */ /* 0x000fe200078e00ff */
[----:B------:R-:W2:Y:S01]  /*13eb0*/  LDCU UR6, c[0x0][0x4a8] ;  /* 0x00009500ff0677ac */ /* 0x000ea20008000800 */
[----:B------:R-:W3:Y:S09]  /*13ec0*/  LDCU UR7, c[0x0][0x5cc] ;  /* 0x0000b980ff0777ac */ /* 0x000ef20008000800 */
[----:B------:R-:W4:Y:S01]  /*13ed0*/  @P0 LDC.64 R10, c[0x0][0x4b0] ;  /* 0x00012c00ff0a0b82 */ /* 0x000f220000000a00 */
[----:B------:R-:W5:Y:S01]  /*13ee0*/  LDCU.64 UR14, c[0x0][0x5d0] ;  /* 0x0000ba00ff0e77ac */ /* 0x000f620008000a00 */
[----:B-1----:R-:W-:-:S06]  /*13ef0*/  IMAD.HI.U32 R8, R7, UR13, R6 ;  /* 0x0000000d07087c27 */ /* 0x002fcc000f8e0006 */
[----:B------:R-:W1:Y:S01]  /*13f00*/  @P0 LDC R15, c[0x0][0x4ac] ;  /* 0x00012b00ff0f0b82 */ /* 0x000e620000000800 */
[----:B--2---:R-:W-:Y:S02]  /*13f10*/  SHF.R.U32.HI R9, RZ, UR6, R8 ;  /* 0x00000006ff097c19 */ /* 0x004fe40008011608 */
[----:B------:R-:W-:Y:S02]  /*13f20*/  @P0 MOV R8, RZ ;  /* 0x000000ff00080202 */ /* 0x000fe40000000f00 */
[----:B------:R-:W-:-:S03]  /*13f30*/  IADD3 R6, PT, PT, -R9, RZ, RZ ;  /* 0x000000ff09067210 */ /* 0x000fc60007ffe1ff */
[----:B------:R-:W2:Y:S02]  /*13f40*/  @P0 LDC.64 R16, c[0x0][0x5d8] ;  /* 0x00017600ff100b82 */ /* 0x000ea40000000a00 */
[----:B------:R-:W-:-:S06]  /*13f50*/  IMAD R6, R6, UR12, R7 ;  /* 0x0000000c06067c24 */ /* 0x000fcc000f8e0207 */
[----:B------:R-:W0:Y:S01]  /*13f60*/  @P0 LDC R12, c[0x0][0x5e0] ;  /* 0x00017800ff0c0b82 */ /* 0x000e220000000800 */
[----:B----4-:R-:W-:-:S04]  /*13f70*/  @P0 IMAD.HI.U32 R4, R9, R10, R8 ;  /* 0x0000000a09040227 */ /* 0x010fc800078e0008 */
[C---:B---3--:R-:W-:Y:S01]  /*13f80*/  IMAD R13, R6.reuse, UR7, R13 ;  /* 0x00000007060d7c24 */ /* 0x048fe2000f8e020d */
[----:B------:R-:W-:Y:S01]  /*13f90*/  @P0 SHF.R.U32.HI R4, RZ, R11, R4 ;  /* 0x0000000bff040219 */ /* 0x000fe20000011604 */
[C---:B-----5:R-:W-:Y:S02]  /*13fa0*/  IMAD R14, R6.reuse, UR14, R14 ;  /* 0x0000000e060e7c24 */ /* 0x060fe4000f8e020e */
[----:B------:R-:W-:Y:S02]  /*13fb0*/  IMAD R3, R6, UR15, R3 ;  /* 0x0000000f06037c24 */ /* 0x000fe4000f8e0203 */
[----:B------:R-:W-:-:S04]  /*13fc0*/  @P0 IMAD.MOV R8, RZ, RZ, -R4 ;  /* 0x000000ffff080224 */ /* 0x000fc800078e0a04 */
[----:B-1----:R-:W-:-:S04]  /*13fd0*/  @P0 IMAD R8, R15, R8, R9 ;  /* 0x000000080f080224 */ /* 0x002fc800078e0209 */
[C---:B--2---:R-:W-:Y:S02]  /*13fe0*/  @P0 IMAD R13, R8.reuse, R16, R13 ;  /* 0x00000010080d0224 */ /* 0x044fe400078e020d */
[C---:B------:R-:W-:Y:S02]  /*13ff0*/  @P0 IMAD R14, R8.reuse, R17, R14 ;  /* 0x00000011080e0224 */ /* 0x040fe400078e020e */
[----:B0-----:R-:W-:-:S07]  /*14000*/  @P0 IMAD R3, R8, R12, R3 ;  /* 0x0000000c08030224 */ /* 0x001fce00078e0203 */
.L_x_1025:
[----:B------:R-:W1:Y:S01]  /*14010*/  LDCU.64 UR6, c[0x0][0x5f8] ;  /* 0x0000bf00ff0677ac */ /* 0x000e620008000a00 */
[----:B------:R-:W2:Y:S01]  /*14020*/  LDC.64 R10, c[0x0][0x600] ;  /* 0x00018000ff0a7b82 */ /* 0x000ea20000000a00 */
[----:B-1----:R-:W-:-:S04]  /*14030*/  IADD3 R18, P0, PT, R3, UR6, RZ ;  /* 0x0000000603127c10 */ /* 0x002fc8000ff1e0ff */
[----:B------:R-:W-:-:S06]  /*14040*/  IADD3.X R19, PT, PT, RZ, UR7, RZ, P0, !PT ;  /* 0x00000007ff137c10 */ /* 0x000fcc00087fe4ff */
[----:B------:R-:W2:Y:S01]  /*14050*/  LDG.E.64 R18, desc[UR8][R18.64] ;  /* 0x0000000812127981 */ /* 0x000ea2000c1e1b00 */
[----:B------:R-:W-:Y:S01]  /*14060*/  BSSY.RECONVERGENT B1, `(.L_x_1026) ;  /* 0x0000024000017945 */ /* 0x000fe20003800200 */
[----:B------:R-:W-:Y:S02]  /*14070*/  CS2R R16, SRZ ;  /* 0x0000000000107805 */ /* 0x000fe4000001ff00 */
[----:B--2---:R-:W-:-:S04]  /*14080*/  ISETP.GT.U32.AND P0, PT, R18, R10, PT ;  /* 0x0000000a1200720c */ /* 0x004fc80003f04070 */
[----:B------:R-:W-:-:S13]  /*14090*/  ISETP.GT.AND.EX P0, PT, R19, R11, PT, P0 ;  /* 0x0000000b1300720c */ /* 0x000fda0003f04300 */
[----:B------:R-:W-:Y:S05]  /*140a0*/  @!P0 BRA `(.L_x_1027) ;  /* 0x00000000007c8947 */ /* 0x000fea0003800000 */
[----:B------:R-:W1:Y:S01]  /*140b0*/  LDCU UR6, c[0x0][0x60c] ;  /* 0x0000c180ff0677ac */ /* 0x000e620008000800 */
[----:B------:R-:W-:-:S04]  /*140c0*/  IADD3 R10, P0, PT, R18, -R10, RZ ;  /* 0x8000000a120a7210 */ /* 0x000fc80007f1e0ff */
[----:B------:R-:W-:-:S04]  /*140d0*/  IADD3.X R3, PT, PT, R19, ~R11, RZ, P0, !PT ;  /* 0x8000000b13037210 */ /* 0x000fc800007fe4ff */
[----:B-1----:R-:W-:-:S04]  /*140e0*/  LOP3.LUT R4, R3, UR6, RZ, 0xfc, !PT ;  /* 0x0000000603047c12 */ /* 0x002fc8000f8efcff */
[----:B------:R-:W-:-:S13]  /*140f0*/  ISETP.NE.U32.AND P0, PT, R4, RZ, PT ;  /* 0x000000ff0400720c */ /* 0x000fda0003f05070 */
[----:B------:R-:W-:Y:S05]  /*14100*/  @P0 BRA `(.L_x_1028) ;  /* 0x0000000000540947 */ /* 0x000fea0003800000 */
[----:B------:R-:W1:Y:S01]  /*14110*/  LDCU UR6, c[0x0][0x608] ;  /* 0x0000c100ff0677ac */ /* 0x000e620008000800 */
[----:B------:R-:W-:Y:S01]  /*14120*/  HFMA2 R17, -RZ, RZ, 0, 0 ;  /* 0x00000000ff117431 */ /* 0x000fe200000001ff */
[----:B-1----:R-:W1:Y:S01]  /*14130*/  I2F.U32.RP R4, UR6 ;  /* 0x0000000600047d06 */ /* 0x002e620008209000 */
[----:B------:R-:W-:-:S07]  /*14140*/  ISETP.NE.U32.AND P2, PT, RZ, UR6, PT ;  /* 0x00000006ff007c0c */ /* 0x000fce000bf45070 */
[----:B-1----:R-:W1:Y:S02]  /*14150*/  MUFU.RCP R4, R4 ;  /* 0x0000000400047308 */ /* 0x002e640000001000 */
[----:B-1----:R-:W-:-:S06]  /*14160*/  VIADD R6, R4, 0xffffffe ;  /* 0x0ffffffe04067836 */ /* 0x002fcc0000000000 */
[----:B------:R1:W2:Y:S02]  /*14170*/  F2I.FTZ.U32.TRUNC.NTZ R7, R6 ;  /* 0x0000000600077305 */ /* 0x0002a4000021f000 */
[----:B-1----:R-:W-:Y:S02]  /*14180*/  MOV R6, RZ ;  /* 0x000000ff00067202 */ /* 0x002fe40000000f00 */
[----:B--2---:R-:W-:-:S05]  /*14190*/  IADD3 R3, PT, PT, RZ, -R7, RZ ;  /* 0x80000007ff037210 */ /* 0x004fca0007ffe0ff */
        /* <DEDUP_REMOVED lines=12> */
.L_x_1028:
[----:B------:R-:W-:-:S07]  /*14260*/  MOV R4, 0x14280 ;  /* 0x0001428000047802 */ /* 0x000fce0000000f00 */
[----:B0-----:R-:W-:Y:S05]  /*14270*/  CALL.REL.NOINC `($__internal_3_$__cuda_sm20_div_s64) ;  /* 0x0000016000107944 */ /* 0x001fea0003c00000 */
[----:B------:R-:W-:Y:S01]  /*14280*/  MOV R16, R6 ;  /* 0x0000000600107202 */ /* 0x000fe20000000f00 */
[----:B------:R-:W-:-:S07]  /*14290*/  IMAD.MOV.U32 R17, RZ, RZ, R7 ;  /* 0x000000ffff117224 */ /* 0x000fce00078e0007 */
.L_x_1027:
[----:B------:R-:W-:Y:S05]  /*142a0*/  BSYNC.RECONVERGENT B1 ;  /* 0x0000000000017941 */ /* 0x000fea0003800200 */
.L_x_1026:
[----:B------:R-:W1:Y:S01]  /*142b0*/  LDC.64 R6, c[0x0][0x608] ;  /* 0x00018200ff067b82 */ /* 0x000e620000000a00 */
[----:B------:R-:W-:Y:S07]  /*142c0*/  BSSY.RECONVERGENT B1, `(.L_x_1029) ;  /* 0x000002b000017945 */ /* 0x000fee0003800200 */
[----:B------:R-:W2:Y:S01]  /*142d0*/  LDC.64 R20, c[0x0][0x600] ;  /* 0x00018000ff147b82 */ /* 0x000ea20000000a00 */
[-C--:B-1----:R-:W-:Y:S02]  /*142e0*/  IMAD R3, R17, R6.reuse, RZ ;  /* 0x0000000611037224 */ /* 0x082fe400078e02ff */
[----:B------:R-:W-:-:S04]  /*142f0*/  IMAD.WIDE.U32 R8, R16, R6, RZ ;  /* 0x0000000610087225 */ /* 0x000fc800078e00ff */
[-C--:B------:R-:W-:Y:S01]  /*14300*/  IMAD R11, R16, R7.reuse, R3 ;  /* 0x00000007100b7224 */ /* 0x080fe200078e0203 */
[----:B------:R-:W-:Y:S02]  /*14310*/  LOP3.LUT R7, R19, R7, RZ, 0xfc, !PT ;  /* 0x0000000713077212 */ /* 0x000fe400078efcff */
[----:B--2---:R-:W-:Y:S02]  /*14320*/  IADD3 R3, P1, PT, R8, R20, RZ ;  /* 0x0000001408037210 */ /* 0x004fe40007f3e0ff */
        /* <DEDUP_REMOVED lines=11> */
[----:B------:R-:W1:Y:S01]  /*143e0*/  I2F.U32.RP R4, R6 ;  /* 0x0000000600047306 */ /* 0x000e620000209000 */
[----:B------:R-:W-:-:S07]  /*143f0*/  ISETP.NE.U32.AND P2, PT, R6, RZ, PT ;  /* 0x000000ff0600720c */ /* 0x000fce0003f45070 */
[----:B-1----:R-:W1:Y:S02]  /*14400*/  MUFU.RCP R4, R4 ;  /* 0x0000000400047308 */ /* 0x002e640000001000 */
[----:B-1----:R-:W-:-:S06]  /*14410*/  IADD3 R8, PT, PT, R4, 0xffffffe, RZ ;  /* 0x0ffffffe04087810 */ /* 0x002fcc0007ffe0ff */
[----:B------:R1:W2:Y:S02]  /*14420*/  F2I.FTZ.U32.TRUNC.NTZ R9, R8 ;  /* 0x0000000800097305 */ /* 0x0002a4000021f000 */
[----:B-1----:R-:W-:Y:S01]  /*14430*/  IMAD.MOV.U32 R8, RZ, RZ, RZ ;  /* 0x000000ffff087224 */ /* 0x002fe200078e00ff */
[----:B--2---:R-:W-:-:S05]  /*14440*/  IADD3 R3, PT, PT, RZ, -R9, RZ ;  /* 0x80000009ff037210 */ /* 0x004fca0007ffe0ff */
        /* <DEDUP_REMOVED lines=14> */
.L_x_1030:
[----:B------:R-:W-:Y:S02]  /*14530*/  MOV R10, R18 ;  /* 0x00000012000a7202 */ /* 0x000fe40000000f00 */
[----:B------:R-:W-:Y:S02]  /*14540*/  MOV R3, R19 ;  /* 0x0000001300037202 */ /* 0x000fe40000000f00 */
[----:B------:R-:W-:-:S07]  /*14550*/  MOV R4, 0x14570 ;  /* 0x0001457000047802 */ /* 0x000fce0000000f00 */
[----:B0-----:R-:W-:Y:S05]  /*14560*/  CALL.REL.NOINC `($__internal_3_$__cuda_sm20_div_s64) ;  /* 0x0000015c00547944 */ /* 0x001fea0003c00000 */
.L_x_1031:
[----:B------:R-:W-:Y:S05]  /*14570*/  BSYNC.RECONVERGENT B1 ;  /* 0x0000000000017941 */ /* 0x000fea0003800200 */
.L_x_1029:
        /* <DEDUP_REMOVED lines=212> */
.L_x_1036:
        /* <DEDUP_REMOVED lines=49> */
.L_x_1035:
[----:B------:R-:W-:Y:S05]  /*155d0*/  BSYNC.RECONVERGENT B2 ;  /* 0x0000000000027941 */ /* 0x000fea0003800200 */
.L_x_1034:
        /* <DEDUP_REMOVED lines=82> */
.L_x_1040:
[----:B------:R-:W-:Y:S05]  /*15b00*/  BSYNC.RECONVERGENT B3 ;  /* 0x0000000000037941 */ /* 0x000fea0003800200 */
.L_x_1039:
        /* <DEDUP_REMOVED lines=50> */
.L_x_1042:
[----:B------:R-:W-:Y:S05]  /*15e30*/  BSYNC.RECONVERGENT B3 ;  /* 0x0000000000037941 */ /* 0x000fea0003800200 */
.L_x_1041:
        /* <DEDUP_REMOVED lines=23> */
.L_x_1038:
[----:B------:R-:W-:Y:S05]  /*15fb0*/  BSYNC.RECONVERGENT B2 ;  /* 0x0000000000027941 */ /* 0x000fea0003800200 */
.L_x_1037:
[----:B-----5:R1:W-:Y:S02]  /*15fc0*/  STG.E.64 desc[UR8][R22.64], R24 ;  /* 0x0000001816007986 */ /* 0x0203e4000c101b08 */
.L_x_1033:
[----:B------:R-:W-:Y:S05]  /*15fd0*/  BSYNC.RECONVERGENT B1 ;  /* 0x0000000000017941 */ /* 0x000fea0003800200 */
.L_x_1032:
[----:B------:R-:W-:-:S07]  /*15fe0*/  IADD3 R5, PT, PT, R5, 0x80, RZ ;  /* 0x0000008005057810 */ /* 0x000fce0007ffe0ff */
.L_x_1024:
[----:B------:R-:W-:Y:S05]  /*15ff0*/  BSYNC.RECONVERGENT B0 ;  /* 0x0000000000007941 */ /* 0x000fea0003800200 */
.L_x_1023:
[----:B------:R-:W2:Y:S01]  /*16000*/  LDCU UR6, c[0x0][0x380] ;  /* 0x00007000ff0677ac */ /* 0x000ea20008000800 */
[----:B------:R-:W-:Y:S01]  /*16010*/  BSSY.RECONVERGENT B0, `(.L_x_1043) ;  /* 0x000035c000007945 */ /* 0x000fe20003800200 */
[----:B--2---:R-:W-:-:S13]  /*16020*/  ISETP.GE.AND P0, PT, R5, UR6, PT ;  /* 0x0000000605007c0c */ /* 0x004fda000bf06270 */
[----:B------:R-:W-:Y:S05]  /*16030*/  @P0 BRA `(.L_x_1044) ;  /* 0x0000003400640947 */ /* 0x000fea0003800000 */
[----:B------:R-:W2:Y:S01]  /*16040*/  LDCU.64 UR6, c[0x0][0x390] ;  /* 0x00007200ff0677ac */ /* 0x000ea20008000a00 */
[----:B------:R-:W-:Y:S01]  /*16050*/  HFMA2 R4, -RZ, RZ, 0, 0 ;  /* 0x00000000ff047431 */ /* 0x000fe200000001ff */
[----:B------:R-:W-:Y:S01]  /*16060*/  ISETP.NE.AND P0, PT, R2, RZ, PT ;  /* 0x000000ff0200720c */ /* 0x000fe20003f05270 */
[----:B------:R-:W3:Y:S01]  /*16070*/  LDCU UR12, c[0x0][0x38c] ;  /* 0x00007180ff0c77ac */ /* 0x000ee20008000800 */
[----:B------:R-:W4:Y:S02]  /*16080*/  LDCU.64 UR14, c[0x0][0x4b8] ;  /* 0x00009700ff0e77ac */ /* 0x000f240008000a00 */
[----:B--2---:R-:W-:Y:S01]  /*16090*/  IMAD.HI.U32 R6, R5, UR6, R4 ;  /* 0x0000000605067c27 */ /* 0x004fe2000f8e0004 */
[----:B------:R-:W2:Y:S04]  /*160a0*/  LDCU UR6, c[0x0][0x4c0] ;  /* 0x00009800ff0677ac */ /* 0x000ea80008000800 */
[----:B------:R-:W-:-:S05]  /*160b0*/  SHF.R.U32.HI R7, RZ, UR7, R6 ;  /* 0x00000007ff077c19 */ /* 0x000fca0008011606 */
[----:B------:R-:W-:-:S04]  /*160c0*/  IMAD.MOV R4, RZ, RZ, -R7 ;  /* 0x000000ffff047224 */ /* 0x000fc800078e0a07 */
[----:B---3--:R-:W-:-:S04]  /*160d0*/  IMAD R3, R4, UR12, R5 ;  /* 0x0000000c04037c24 */ /* 0x008fc8000f8e0205 */
[C---:B----4-:R-:W-:Y:S02]  /*160e0*/  IMAD R13, R3.reuse, UR14, RZ ;  /* 0x0000000e030d7c24 */ /* 0x050fe4000f8e02ff */
[C---:B------:R-:W-:Y:S02]  /*160f0*/  IMAD R16, R3.reuse, UR15, RZ ;  /* 0x0000000f03107c24 */ /* 0x040fe4000f8e02ff */
[----:B--2---:R-:W-:Y:S01]  /*16100*/  IMAD R3, R3, UR6, RZ ;  /* 0x0000000603037c24 */ /* 0x004fe2000f8e02ff */
[----:B------:R-:W-:Y:S06]  /*16110*/  @!P0 BRA `(.L_x_1045) ;  /* 0x0000001400348947 */ /* 0x000fec0003800000 */
[----:B------:R-:W2:Y:S01]  /*16120*/  LDCU.64 UR12, c[0x0][0x398] ;  /* 0x00007300ff0c77ac */ /* 0x000ea20008000a00 */
[----:B------:R-:W-:Y:S02]  /*16130*/  MOV R6, RZ ;  /* 0x000000ff00067202 */ /* 0x000fe40000000f00 */
[----:B------:R-:W-:Y:S01]  /*16140*/  ISETP.NE.AND P0, PT, R0, 0x2, PT ;  /* 0x000000020000780c */ /* 0x000fe20003f05270 */
[----:B------:R-:W3:Y:S01]  /*16150*/  LDCU UR6, c[0x0][0x3a0] ;  /* 0x00007400ff0677ac */ /* 0x000ee20008000800 */
[----:B------:R-:W4:Y:S01]  /*16160*/  LDCU UR7, c[0x0][0x4c4] ;  /* 0x00009880ff0777ac */ /* 0x000f220008000800 */
[----:B------:R-:W5:Y:S01]  /*16170*/  LDCU.64 UR14, c[0x0][0x4c8] ;  /* 0x00009900ff0e77ac */ /* 0x000f620008000a00 */
[----:B--2---:R-:W-:-:S05]  /*16180*/  IMAD.HI.U32 R8, R7, UR13, R6 ;  /* 0x0000000d07087c27 */ /* 0x004fca000f8e0006 */
[----:B---3--:R-:W-:-:S04]  /*16190*/  SHF.R.U32.HI R9, RZ, UR6, R8 ;  /* 0x00000006ff097c19 */ /* 0x008fc80008011608 */
[----:B------:R-:W-:-:S05]  /*161a0*/  IADD3 R6, PT, PT, -R9, RZ, RZ ;  /* 0x000000ff09067210 */ /* 0x000fca0007ffe1ff */
[----:B------:R-:W-:-:S04]  /*161b0*/  IMAD R6, R6, UR12, R7 ;  /* 0x0000000c06067c24 */ /* 0x000fc8000f8e0207 */
[C---:B----4-:R-:W-:Y:S02]  /*161c0*/  IMAD R13, R6.reuse, UR7, R13 ;  /* 0x00000007060d7c24 */ /* 0x050fe4000f8e020d */
[C---:B-----5:R-:W-:Y:S02]  /*161d0*/  IMAD R16, R6.reuse, UR14, R16 ;  /* 0x0000000e06107c24 */ /* 0x060fe4000f8e0210 */
[----:B------:R-:W-:Y:S01]  /*161e0*/  IMAD R3, R6, UR15, R3 ;  /* 0x0000000f06037c24 */ /* 0x000fe2000f8e0203 */
[----:B------:R-:W-:Y:S06]  /*161f0*/  @!P0 BRA `(.L_x_1045) ;  /* 0x0000001000fc8947 */ /* 0x000fec0003800000 */
[----:B------:R-:W2:Y:S01]  /*16200*/  LDCU.64 UR6, c[0x0][0x3a8] ;  /* 0x00007500ff0677ac */ /* 0x000ea20008000a00 */
[----:B------:R-:W-:Y:S01]  /*16210*/  IMAD.MOV.U32 R8, RZ, RZ, RZ ;  /* 0x000000ffff087224 */ /* 0x000fe200078e00ff */
[----:B------:R-:W-:Y:S01]  /*16220*/  ISETP.NE.AND P0, PT, R0, 0x3, PT ;  /* 0x000000030000780c */ /* 0x000fe20003f05270 */
[----:B------:R-:W3:Y:S01]  /*16230*/  LDCU UR12, c[0x0][0x3a4] ;  /* 0x00007480ff0c77ac */ /* 0x000ee20008000800 */
[----:B------:R-:W4:Y:S01]  /*16240*/  LDCU.64 UR14, c[0x0][0x4d0] ;  /* 0x00009a00ff0e77ac */ /* 0x000f220008000a00 */
[----:B--2---:R-:W-:Y:S01]  /*16250*/  IMAD.HI.U32 R6, R9, UR6, R8 ;  /* 0x0000000609067c27 */ /* 0x004fe2000f8e0008 */
[----:B------:R-:W2:Y:S04]  /*16260*/  LDCU UR6, c[0x0][0x4d8] ;  /* 0x00009b00ff0677ac */ /* 0x000ea80008000800 */
[----:B------:R-:W-:-:S04]  /*16270*/  SHF.R.U32.HI R7, RZ, UR7, R6 ;  /* 0x00000007ff077c19 */ /* 0x000fc80008011606 */
[----:B------:R-:W-:-:S05]  /*16280*/  IADD3 R8, PT, PT, -R7, RZ, RZ ;  /* 0x000000ff07087210 */ /* 0x000fca0007ffe1ff */
[----:B---3--:R-:W-:-:S04]  /*16290*/  IMAD R8, R8, UR12, R9 ;  /* 0x0000000c08087c24 */ /* 0x008fc8000f8e0209 */
[C---:B----4-:R-:W-:Y:S02]  /*162a0*/  IMAD R13, R8.reuse, UR14, R13 ;  /* 0x0000000e080d7c24 */ /* 0x050fe4000f8e020d */
[C---:B------:R-:W-:Y:S02]  /*162b0*/  IMAD R16, R8.reuse, UR15, R16 ;  /* 0x0000000f08107c24 */ /* 0x040fe4000f8e0210 */
[----:B--2---:R-:W-:Y:S01]  /*162c0*/  IMAD R3, R8, UR6, R3 ;  /* 0x0000000608037c24 */ /* 0x004fe2000f8e0203 */
        /* <DEDUP_REMOVED lines=8> */
[----:B---3--:R-:W-:-:S05]  /*16350*/  SHF.R.U32.HI R9, RZ, UR6, R8 ;  /* 0x00000006ff097c19 */ /* 0x008fca0008011608 */
[----:B------:R-:W-:-:S04]  /*16360*/  IMAD.MOV R6, RZ, RZ, -R9 ;  /* 0x000000ffff067224 */ /* 0x000fc800078e0a09 */
[----:B------:R-:W-:-:S04]  /*16370*/  IMAD R6, R6, UR12, R7 ;  /* 0x0000000c06067c24 */ /* 0x000fc8000f8e0207 */
[C---:B----4-:R-:W-:Y:S02]  /*16380*/  IMAD R13, R6.reuse, UR7, R13 ;  /* 0x00000007060d7c24 */ /* 0x050fe4000f8e020d */
[C---:B-----5:R-:W-:Y:S02]  /*16390*/  IMAD R16, R6.reuse, UR14, R16 ;  /* 0x0000000e06107c24 */ /* 0x060fe4000f8e0210 */
[----:B------:R-:W-:Y:S01]  /*163a0*/  IMAD R3, R6, UR15, R3 ;  /* 0x0000000f06037c24 */ /* 0x000fe2000f8e0203 */
[----:B------:R-:W-:Y:S06]  /*163b0*/  @!P0 BRA `(.L_x_1045) ;  /* 0x00000010008c8947 */ /* 0x000fec0003800000 */
[----:B------:R-:W2:Y:S01]  /*163c0*/  LDCU.64 UR6, c[0x0][0x3c0] ;  /* 0x00007800ff0677ac */ /* 0x000ea20008000a00 */
[----:B------:R-:W-:Y:S01]  /*163d0*/  HFMA2 R8, -RZ, RZ, 0, 0 ;  /* 0x00000000ff087431 */ /* 0x000fe200000001ff */
[----:B------:R-:W-:Y:S01]  /*163e0*/  ISETP.NE.AND P0, PT, R0, 0x5, PT ;  /* 0x000000050000780c */ /* 0x000fe20003f05270 */
[----:B------:R-:W3:Y:S01]  /*163f0*/  LDCU UR12, c[0x0][0x3bc] ;  /* 0x00007780ff0c77ac */ /* 0x000ee20008000800 */
[----:B------:R-:W4:Y:S02]  /*16400*/  LDCU.64 UR14, c[0x0][0x4e8] ;  /* 0x00009d00ff0e77ac */ /* 0x000f240008000a00 */
        /* <DEDUP_REMOVED lines=10> */
[----:B------:R-:W-:Y:S01]  /*164b0*/  IMAD.MOV.U32 R6, RZ, RZ, RZ ;  /* 0x000000ffff067224 */ /* 0x000fe200078e00ff */
        /* <DEDUP_REMOVED lines=13> */
[----:B------:R-:W-:Y:S02]  /*16590*/  MOV R8, RZ ;  /* 0x000000ff00087202 */ /* 0x000fe40000000f00 */
[----:B------:R-:W-:Y:S01]  /*165a0*/  ISETP.NE.AND P0, PT, R0, 0x7, PT ;  /* 0x000000070000780c */ /* 0x000fe20003f05270 */
[----:B------:R-:W3:Y:S01]  /*165b0*/  LDCU UR12, c[0x0][0x3d4] ;  /* 0x00007a80ff0c77ac */ /* 0x000ee20008000800 */
[----:B------:R-:W4:Y:S01]  /*165c0*/  LDCU.64 UR14, c[0x0][0x500] ;  /* 0x0000a000ff0e77ac */ /* 0x000f220008000a00 */
[----:B--2---:R-:W-:Y:S01]  /*165d0*/  IMAD.HI.U32 R6, R9, UR6, R8 ;  /* 0x0000000609067c27 */ /* 0x004fe2000f8e0008 */
[----:B------:R-:W2:Y:S04]  /*165e0*/  LDCU UR6, c[0x0][0x508] ;  /* 0x0000a100ff0677ac */ /* 0x000ea80008000800 */
[----:B------:R-:W-:-:S05]  /*165f0*/  SHF.R.U32.HI R7, RZ, UR7, R6 ;  /* 0x00000007ff077c19 */ /* 0x000fca0008011606 */
[----:B------:R-:W-:-:S04]  /*16600*/  IMAD.MOV R8, RZ, RZ, -R7 ;  /* 0x000000ffff087224 */ /* 0x000fc800078e0a07 */
[----:B---3--:R-:W-:-:S04]  /*16610*/  IMAD R8, R8, UR12, R9 ;  /* 0x0000000c08087c24 */ /* 0x008fc8000f8e0209 */
[C---:B----4-:R-:W-:Y:S02]  /*16620*/  IMAD R13, R8.reuse, UR14, R13 ;  /* 0x0000000e080d7c24 */ /* 0x050fe4000f8e020d */
[C---:B------:R-:W-:Y:S02]  /*16630*/  IMAD R16, R8.reuse, UR15, R16 ;  /* 0x0000000f08107c24 */ /* 0x040fe4000f8e0210 */
[----:B--2---:R-:W-:Y:S01]  /*16640*/  IMAD R3, R8, UR6, R3 ;  /* 0x0000000608037c24 */ /* 0x004fe2000f8e0203 */
[----:B------:R-:W-:Y:S06]  /*16650*/  @!P0 BRA `(.L_x_1045) ;  /* 0x0000000c00e48947 */ /* 0x000fec0003800000 */
[----:B------:R-:W2:Y:S01]  /*16660*/  LDCU.64 UR12, c[0x0][0x3e0] ;  /* 0x00007c00ff0c77ac */ /* 0x000ea20008000a00 */
[----:B------:R-:W-:Y:S01]  /*16670*/  HFMA2 R6, -RZ, RZ, 0, 0 ;  /* 0x00000000ff067431 */ /* 0x000fe200000001ff */
        /* <DEDUP_REMOVED lines=222> */
[----:B------:R-:W-:Y:S01]  /*17460*/  ISETP.NE.AND P0, PT, R0, 0x18, PT ;  /* 0x000000180000780c */ /* 0x000fe20003f05270 */
[----:B------:R-:W2:Y:S01]  /*17470*/  LDCU.64 UR12, c[0x0][0x4a0] ;  /* 0x00009400ff0c77ac */ /* 0x000ea20008000a00 */
[----:B------:R-:W-:Y:S01]  /*17480*/  IMAD.MOV.U32 R6, RZ, RZ, RZ ;  /* 0x000000ffff067224 */ /* 0x000fe200078e00ff */
[----:B------:R-:W3:Y:S01]  /*17490*/  LDCU UR6, c[0x0][0x4a8] ;  /* 0x00009500ff0677ac */ /* 0x000ee20008000800 */
[----:B------:R-:W4:Y:S09]  /*174a0*/  LDCU UR7, c[0x0][0x5cc] ;  /* 0x0000b980ff0777ac */ /* 0x000f320008000800 */
[----:B------:R-:W5:Y:S01]  /*174b0*/  @P0 LDC.64 R10, c[0x0][0x4b0] ;  /* 0x00012c00ff0a0b82 */ /* 0x000f620000000a00 */
[----:B------:R-:W0:Y:S01]  /*174c0*/  LDCU.64 UR14, c[0x0][0x5d0] ;  /* 0x0000ba00ff0e77ac */ /* 0x000e220008000a00 */
[----:B--2---:R-:W-:-:S06]  /*174d0*/  IMAD.HI.U32 R8, R7, UR13, R6 ;  /* 0x0000000d07087c27 */ /* 0x004fcc000f8e0006 */
[----:B------:R-:W2:Y:S01]  /*174e0*/  @P0 LDC R15, c[0x0][0x4ac] ;  /* 0x00012b00ff0f0b82 */ /* 0x000ea20000000800 */
[----:B---3--:R-:W-:Y:S02]  /*174f0*/  SHF.R.U32.HI R9, RZ, UR6, R8 ;  /* 0x00000006ff097c19 */ /* 0x008fe40008011608 */
[----:B------:R-:W-:Y:S02]  /*17500*/  @P0 MOV R8, RZ ;  /* 0x000000ff00080202 */ /* 0x000fe40000000f00 */
[----:B------:R-:W-:-:S03]  /*17510*/  IADD3 R6, PT, PT, -R9, RZ, RZ ;  /* 0x000000ff09067210 */ /* 0x000fc60007ffe1ff */
[----:B------:R-:W3:Y:S02]  /*17520*/  @P0 LDC.64 R18, c[0x0][0x5d8] ;  /* 0x00017600ff120b82 */ /* 0x000ee40000000a00 */
[----:B------:R-:W-:-:S06]  /*17530*/  IMAD R6, R6, UR12, R7 ;  /* 0x0000000c06067c24 */ /* 0x000fcc000f8e0207 */
[----:B------:R-:W1:Y:S01]  /*17540*/  @P0 LDC R12, c[0x0][0x5e0] ;  /* 0x00017800ff0c0b82 */ /* 0x000e620000000800 */
[----:B-----5:R-:W-:-:S04]  /*17550*/  @P0 IMAD.HI.U32 R4, R9, R10, R8 ;  /* 0x0000000a09040227 */ /* 0x020fc800078e0008 */
[C---:B----4-:R-:W-:Y:S01]  /*17560*/  IMAD R13, R6.reuse, UR7, R13 ;  /* 0x00000007060d7c24 */ /* 0x050fe2000f8e020d */
[----:B------:R-:W-:Y:S01]  /*17570*/  @P0 SHF.R.U32.HI R4, RZ, R11, R4 ;  /* 0x0000000bff040219 */ /* 0x000fe20000011604 */
[C---:B0-----:R-:W-:Y:S02]  /*17580*/  IMAD R16, R6.reuse, UR14, R16 ;  /* 0x0000000e06107c24 */ /* 0x041fe4000f8e0210 */
[----:B------:R-:W-:Y:S02]  /*17590*/  IMAD R3, R6, UR15, R3 ;  /* 0x0000000f06037c24 */ /* 0x000fe4000f8e0203 */
[----:B------:R-:W-:-:S04]  /*175a0*/  @P0 IMAD.MOV R8, RZ, RZ, -R4 ;  /* 0x000000ffff080224 */ /* 0x000fc800078e0a04 */
[----:B--2---:R-:W-:-:S04]  /*175b0*/  @P0 IMAD R8, R15, R8, R9 ;  /* 0x000000080f080224 */ /* 0x004fc800078e0209 */
[C---:B---3--:R-:W-:Y:S02]  /*175c0*/  @P0 IMAD R13, R8.reuse, R18, R13 ;  /* 0x00000012080d0224 */ /* 0x048fe400078e020d */
[C---:B------:R-:W-:Y:S02]  /*175d0*/  @P0 IMAD R16, R8.reuse, R19, R16 ;  /* 0x0000001308100224 */ /* 0x040fe400078e0210 */
[----:B-1----:R-:W-:-:S07]  /*175e0*/  @P0 IMAD R3, R8, R12, R3 ;  /* 0x0000000c08030224 */ /* 0x002fce00078e0203 */
.L_x_1045:
[----:B------:R-:W2:Y:S01]  /*175f0*/  LDCU.64 UR6, c[0x0][0x5f8] ;  /* 0x0000bf00ff0677ac */ /* 0x000ea20008000a00 */
[----:B------:R-:W3:Y:S01]  /*17600*/  LDC.64 R10, c[0x0][0x600] ;  /* 0x00018000ff0a7b82 */ /* 0x000ee20000000a00 */
[----:B--2---:R-:W-:-:S04]  /*17610*/  IADD3 R14, P0, PT, R3, UR6, RZ ;  /* 0x00000006030e7c10 */ /* 0x004fc8000ff1e0ff */
[----:B------:R-:W-:-:S06]  /*17620*/  IADD3.X R15, PT, PT, RZ, UR7, RZ, P0, !PT ;  /* 0x00000007ff0f7c10 */ /* 0x000fcc00087fe4ff */
[----:B------:R-:W3:Y:S01]  /*17630*/  LDG.E.64 R14, desc[UR8][R14.64] ;  /* 0x000000080e0e7981 */ /* 0x000ee2000c1e1b00 */
[----:B------:R-:W-:Y:S01]  /*17640*/  BSSY.RECONVERGENT B1, `(.L_x_1046) ;  /* 0x0000024000017945 */ /* 0x000fe20003800200 */
[----:B------:R-:W-:Y:S02]  /*17650*/  CS2R R8, SRZ ;  /* 0x0000000000087805 */ /* 0x000fe4000001ff00 */
[----:B---3--:R-:W-:-:S04]  /*17660*/  ISETP.GT.U32.AND P0, PT, R14, R10, PT ;  /* 0x0000000a0e00720c */ /* 0x008fc80003f04070 */
[----:B------:R-:W-:-:S13]  /*17670*/  ISETP.GT.AND.EX P0, PT, R15, R11, PT, P0 ;  /* 0x0000000b0f00720c */ /* 0x000fda0003f04300 */
[----:B------:R-:W-:Y:S05]  /*17680*/  @!P0 BRA `(.L_x_1047) ;  /* 0x00000000007c8947 */ /* 0x000fea0003800000 */
[----:B------:R-:W2:Y:S01]  /*17690*/  LDCU UR6, c[0x0][0x60c] ;  /* 0x0000c180ff0677ac */ /* 0x000ea20008000800 */
[----:B------:R-:W-:-:S04]  /*176a0*/  IADD3 R10, P0, PT, R14, -R10, RZ ;  /* 0x8000000a0e0a7210 */ /* 0x000fc80007f1e0ff */
[----:B------:R-:W-:-:S04]  /*176b0*/  IADD3.X R3, PT, PT, R15, ~R11, RZ, P0, !PT ;  /* 0x8000000b0f037210 */ /* 0x000fc800007fe4ff */
[----:B--2---:R-:W-:-:S04]  /*176c0*/  LOP3.LUT R4, R3, UR6, RZ, 0xfc, !PT ;  /* 0x0000000603047c12 */ /* 0x004fc8000f8efcff */
[----:B------:R-:W-:-:S13]  /*176d0*/  ISETP.NE.U32.AND P0, PT, R4, RZ, PT ;  /* 0x000000ff0400720c */ /* 0x000fda0003f05070 */
[----:B------:R-:W-:Y:S05]  /*176e0*/  @P0 BRA `(.L_x_1048) ;  /* 0x0000000000540947 */ /* 0x000fea0003800000 */
[----:B------:R-:W2:Y:S01]  /*176f0*/  LDCU UR6, c[0x0][0x608] ;  /* 0x0000c100ff0677ac */ /* 0x000ea20008000800 */
[----:B------:R-:W-:Y:S01]  /*17700*/  HFMA2 R9, -RZ, RZ, 0, 0 ;  /* 0x00000000ff097431 */ /* 0x000fe200000001ff */
[----:B--2---:R-:W2:Y:S01]  /*17710*/  I2F.U32.RP R4, UR6 ;  /* 0x0000000600047d06 */ /* 0x004ea20008209000 */
[----:B------:R-:W-:-:S07]  /*17720*/  ISETP.NE.U32.AND P2, PT, RZ, UR6, PT ;  /* 0x00000006ff007c0c */ /* 0x000fce000bf45070 */
[----:B--2---:R-:W2:Y:S02]  /*17730*/  MUFU.RCP R4, R4 ;  /* 0x0000000400047308 */ /* 0x004ea40000001000 */
[----:B--2---:R-:W-:-:S06]  /*17740*/  VIADD R6, R4, 0xffffffe ;  /* 0x0ffffffe04067836 */ /* 0x004fcc0000000000 */
[----:B------:R2:W3:Y:S02]  /*17750*/  F2I.FTZ.U32.TRUNC.NTZ R7, R6 ;  /* 0x0000000600077305 */ /* 0x0004e4000021f000 */
[----:B--2---:R-:W-:Y:S02]  /*17760*/  MOV R6, RZ ;  /* 0x000000ff00067202 */ /* 0x004fe40000000f00 */
[----:B---3--:R-:W-:-:S05]  /*17770*/  IADD3 R3, PT, PT, RZ, -R7, RZ ;  /* 0x80000007ff037210 */ /* 0x008fca0007ffe0ff */
        /* <DEDUP_REMOVED lines=12> */
.L_x_1048:
[----:B------:R-:W-:-:S07]  /*17840*/  MOV R4, 0x17860 ;  /* 0x0001786000047802 */ /* 0x000fce0000000f00 */
[----:B01----:R-:W-:Y:S05]  /*17850*/  CALL.REL.NOINC `($__internal_3_$__cuda_sm20_div_s64) ;  /* 0x0000012800987944 */ /* 0x003fea0003c00000 */
[----:B------:R-:W-:Y:S01]  /*17860*/  MOV R8, R6 ;  /* 0x0000000600087202 */ /* 0x000fe20000000f00 */
[----:B------:R-:W-:-:S07]  /*17870*/  IMAD.MOV.U32 R9, RZ, RZ, R7 ;  /* 0x000000ffff097224 */ /* 0x000fce00078e0007 */
.L_x_1047:
[----:B------:R-:W-:Y:S05]  /*17880*/  BSYNC.RECONVERGENT B1 ;  /* 0x0000000000017941 */ /* 0x000fea0003800200 */
.L_x_1046:
[----:B------:R-:W2:Y:S01]  /*17890*/  LDC.64 R6, c[0x0][0x608] ;  /* 0x00018200ff067b82 */ /* 0x000ea20000000a00 */
[----:B------:R-:W-:Y:S07]  /*178a0*/  BSSY.RECONVERGENT B1, `(.L_x_1049) ;  /* 0x000002b000017945 */ /* 0x000fee0003800200 */
[----:B------:R-:W3:Y:S01]  /*178b0*/  LDC.64 R18, c[0x0][0x600] ;  /* 0x00018000ff127b82 */ /* 0x000ee20000000a00 */
[-C--:B--2---:R-:W-:Y:S02]  /*178c0*/  IMAD R3, R9, R6.reuse, RZ ;  /* 0x0000000609037224 */ /* 0x084fe400078e02ff */
[----:B------:R-:W-:-:S04]  /*178d0*/  IMAD.WIDE.U32 R10, R8, R6, RZ ;  /* 0x00000006080a7225 */ /* 0x000fc800078e00ff */
[-C--:B------:R-:W-:Y:S01]  /*178e0*/  IMAD R17, R8, R7.reuse, R3 ;  /* 0x0000000708117224 */ /* 0x080fe200078e0203 */
[----:B------:R-:W-:Y:S02]  /*178f0*/  LOP3.LUT R7, R15, R7, RZ, 0xfc, !PT ;  /* 0x000000070f077212 */ /* 0x000fe400078efcff */
[----:B---3--:R-:W-:Y:S02]  /*17900*/  IADD3 R3, P1, PT, R10, R18, RZ ;  /* 0x000000120a037210 */ /* 0x008fe40007f3e0ff */
        /* <DEDUP_REMOVED lines=11> */
[----:B------:R-:W2:Y:S01]  /*179c0*/  I2F.U32.RP R4, R6 ;  /* 0x0000000600047306 */ /* 0x000ea20000209000 */
[----:B------:R-:W-:-:S07]  /*179d0*/  ISETP.NE.U32.AND P2, PT, R6, RZ, PT ;  /* 0x000000ff0600720c */ /* 0x000fce0003f45070 */
[----:B--2---:R-:W2:Y:S02]  /*179e0*/  MUFU.RCP R4, R4 ;  /* 0x0000000400047308 */ /* 0x004ea40000001000 */
[----:B--2---:R-:W-:-:S06]  /*179f0*/  IADD3 R8, PT, PT, R4, 0xffffffe, RZ ;  /* 0x0ffffffe04087810 */ /* 0x004fcc0007ffe0ff */
[----:B------:R2:W3:Y:S02]  /*17a00*/  F2I.FTZ.U32.TRUNC.NTZ R9, R8 ;  /* 0x0000000800097305 */ /* 0x0004e4000021f000 */
[----:B--2---:R-:W-:Y:S01]  /*17a10*/  IMAD.MOV.U32 R8, RZ, RZ, RZ ;  /* 0x000000ffff087224 */ /* 0x004fe200078e00ff */
[----:B---3--:R-:W-:-:S05]  /*17a20*/  IADD3 R3, PT, PT, RZ, -R9, RZ ;  /* 0x80000009ff037210 */ /* 0x008fca0007ffe0ff */
        /* <DEDUP_REMOVED lines=14> */
.L_x_1050:
[----:B------:R-:W-:Y:S02]  /*17b10*/  MOV R10, R14 ;  /* 0x0000000e000a7202 */ /* 0x000fe40000000f00 */
[----:B------:R-:W-:Y:S02]  /*17b20*/  MOV R3, R15 ;  /* 0x0000000f00037202 */ /* 0x000fe40000000f00 */
[----:B------:R-:W-:-:S07]  /*17b30*/  MOV R4, 0x17b50 ;  /* 0x00017b5000047802 */ /* 0x000fce0000000f00 */
[----:B01----:R-:W-:Y:S05]  /*17b40*/  CALL.REL.NOINC `($__internal_3_$__cuda_sm20_div_s64) ;  /* 0x0000012400dc7944 */ /* 0x003fea0003c00000 */
.L_x_1051:
[----:B------:R-:W-:Y:S05]  /*17b50*/  BSYNC.RECONVERGENT B1 ;  /* 0x0000000000017941 */ /* 0x000fea0003800200 */
.L_x_1049:
        /* <DEDUP_REMOVED lines=9> */
[----:B------:R-:W0:Y:S02]  /*17bf0*/  LDCU.64 UR6, c[0x0][0x5e8] ;  /* 0x0000bd00ff0677ac */ /* 0x000e240008000a00 */
[----:B01----:R-:W-:-:S05]  /*17c00*/  IADD3 R22, P0, PT, R13, UR6, RZ ;  /* 0x000000060d167c10 */ /* 0x003fca000ff1e0ff */
[----:B------:R-:W-:-:S05]  /*17c10*/  IMAD.X R23, RZ, RZ, UR7, P0 ;  /* 0x00000007ff177e24 */ /* 0x000fca00080e06ff */
[----:B------:R0:W5:Y:S01]  /*17c20*/  LDG.E.64 R24, desc[UR8][R22.64] ;  /* 0x0000000816187981 */ /* 0x000162000c1e1b00 */
        /* <DEDUP_REMOVED lines=20> */
[----:B0-----:R-:W-:-:S04]  /*17d70*/  IMAD R11, R11, UR12, RZ ;  /* 0x0000000c0b0b7c24 */ /* 0x001fc8000f8e02ff */
[----:B------:R-:W-:Y:S02]  /*17d80*/  IMAD R10, R10, UR12, RZ ;  /* 0x0000000c0a0a7c24 */ /* 0x000fe4000f8e02ff */
[----:B--2---:R-:W-:Y:S01]  /*17d90*/  IMAD R9, R19, UR6, RZ ;  /* 0x0000000613097c24 */ /* 0x004fe2000f8e02ff */
[----:B------:R-:W-:Y:S01]  /*17da0*/  USHF.L.U32 UR14, UR6, 0x6, URZ ;  /* 0x00000006060e7899 */ /* 0x000fe200080006ff */
[----:B------:R-:W-:Y:S02]  /*17db0*/  IMAD R17, R20, UR13, R11 ;  /* 0x0000000d14117c24 */ /* 0x000fe4000f8e020b */
[----:B------:R-:W-:-:S04]  /*17dc0*/  IMAD.WIDE.U32 R6, R18, UR6, RZ ;  /* 0x0000000612067c25 */ /* 0x000fc8000f8e00ff */
[----:B------:R-:W-:Y:S01]  /*17dd0*/  IMAD R9, R18, UR7, R9 ;  /* 0x0000000712097c24 */ /* 0x000fe2000f8e0209 */
[----:B------:R-:W-:Y:S01]  /*17de0*/  IADD3 R39, P1, PT, R6, UR6, RZ ;  /* 0x0000000606277c10 */ /* 0x000fe2000ff3e0ff */
[----:B------:R-:W-:-:S04]  /*17df0*/  IMAD.WIDE.U32 R20, R20, UR12, R14 ;  /* 0x0000000c14147c25 */ /* 0x000fc8000f8e000e */
[----:B------:R-:W-:Y:S01]  /*17e00*/  IMAD.IADD R34, R7, 0x1, R9 ;  /* 0x0000000107227824 */ /* 0x000fe200078e0209 */
[----:B------:R-:W-:Y:S01]  /*17e10*/  IADD3 R9, PT, PT, R21, R17, RZ ;  /* 0x0000001115097210 */ /* 0x000fe20007ffe0ff */
[C---:B------:R-:W-:Y:S01]  /*17e20*/  IMAD R11, R13.reuse, UR13, R10 ;  /* 0x0000000d0d0b7c24 */ /* 0x040fe2000f8e020a */
[C---:B------:R-:W-:Y:S01]  /*17e30*/  SHF.L.U32 R7, R6.reuse, 0x3, RZ ;  /* 0x0000000306077819 */ /* 0x040fe200000006ff */
[----:B------:R-:W-:Y:S01]  /*17e40*/  IMAD.WIDE.U32 R12, R13, UR12, R14 ;  /* 0x0000000c0d0c7c25 */ /* 0x000fe2000f8e000e */
[----:B------:R-:W-:-:S03]  /*17e50*/  SHF.L.U64.HI R37, R6, 0x3, R34 ;  /* 0x0000000306257819 */ /* 0x000fc60000010222 */
[C---:B-1----:R-:W-:Y:S02]  /*17e60*/  IMAD R28, R26.reuse, UR13, RZ ;  /* 0x0000000d1a1c7c24 */ /* 0x042fe4000f8e02ff */
        /* <DEDUP_REMOVED lines=17> */
[C---:B------:R-:W-:Y:S01]  /*17f80*/  IADD3 R46, P3, PT, R18.reuse, 0x3, RZ ;  /* 0x00000003122e7810 */ /* 0x040fe20007f7e0ff */
[----:B------:R-:W-:Y:S01]  /*17f90*/  IMAD.IADD R51, R13, 0x1, R51 ;  /* 0x000000010d337824 */ /* 0x000fe200078e0233 */
[----:B------:R-:W-:Y:S01]  /*17fa0*/  IADD3 R20, P4, PT, R18, 0x4, RZ ;  /* 0x0000000412147810 */ /* 0x000fe20007f9e0ff */
[----:B------:R-:W-:Y:S01]  /*17fb0*/  IMAD R57, R35, UR7, R36 ;  /* 0x0000000723397c24 */ /* 0x000fe2000f8e0224 */
[----:B------:R-:W-:Y:S01]  /*17fc0*/  IADD3.X R42, PT, PT, RZ, R19, RZ, P3, !PT ;  /* 0x00000013ff2a7210 */ /* 0x000fe20001ffe4ff */
[----:B------:R-:W-:Y:S01]  /*17fd0*/  IMAD.WIDE.U32 R58, R46, UR6, RZ ;  /* 0x000000062e3a7c25 */ /* 0x000fe2000f8e00ff */
[----:B------:R-:W-:-:S02]  /*17fe0*/  IADD3 R40, P3, PT, R18, 0x5, RZ ;  /* 0x0000000512287810 */ /* 0x000fc40007f7e0ff */
[----:B------:R-:W-:Y:S01]  /*17ff0*/  IADD3 R48, P5, PT, RZ, -R46, RZ ;  /* 0x8000002eff307210 */ /* 0x000fe20007fbe0ff */
[----:B------:R-:W-:Y:S01]  /*18000*/  IMAD.X R50, RZ, RZ, R19, P4 ;  /* 0x000000ffff327224 */ /* 0x000fe200020e0613 */
[----:B------:R-:W-:Y:S01]  /*18010*/  IADD3.X R43, PT, PT, RZ, R19, RZ, P3, !PT ;  /* 0x00000013ff2b7210 */ /* 0x000fe20001ffe4ff */
[----:B0-----:R-:W-:Y:S01]  /*18020*/  IMAD.WIDE.U32 R28, R18, UR12, R28 ;  /* 0x0000000c121c7c25 */ /* 0x001fe2000f8e001c */
[----:B------:R-:W-:Y:S02]  /*18030*/  IADD3 R31, P3, PT, RZ, -R20, RZ ;  /* 0x80000014ff1f7210 */ /* 0x000fe40007f7e0ff */
[----:B------:R-:W-:Y:S01]  /*18040*/  IADD3.X R7, PT, PT, RZ, ~R42, RZ, P5, !PT ;  /* 0x8000002aff077210 */ /* 0x000fe20002ffe4ff */
[----:B------:R-:W-:Y:S01]  /*18050*/  IMAD.WIDE.U32 R60, R20, UR6, RZ ;  /* 0x00000006143c7c25 */ /* 0x000fe2000f8e00ff */
[----:B------:R-:W-:Y:S02]  /*18060*/  IADD3.X R30, PT, PT, RZ, ~R50, RZ, P3, !PT ;  /* 0x80000032ff1e7210 */ /* 0x000fe40001ffe4ff */
[C---:B------:R-:W-:Y:S01]  /*18070*/  IADD3 R13, P4, PT, R18.reuse, 0x6, RZ ;  /* 0x00000006120d7810 */ /* 0x040fe20007f9e0ff */
[----:B------:R-:W-:Y:S01]  /*18080*/  IMAD R7, R7, UR12, RZ ;  /* 0x0000000c07077c24 */ /* 0x000fe2000f8e02ff */
[----:B------:R-:W-:Y:S01]  /*18090*/  IADD3 R9, P5, PT, R18, 0x7, RZ ;  /* 0x0000000712097810 */ /* 0x000fe20007fbe0ff */
[----:B------:R-:W-:Y:S01]  /*180a0*/  IMAD R30, R30, UR12, RZ ;  /* 0x0000000c1e1e7c24 */ /* 0x000fe2000f8e02ff */
[----:B------:R-:W-:Y:S01]  /*180b0*/  IADD3 R33, P3, PT, RZ, -R13, RZ ;  /* 0x8000000dff217210 */ /* 0x000fe20007f7e0ff */
[----:B------:R-:W-:Y:S01]  /*180c0*/  IMAD R7, R48, UR13, R7 ;  /* 0x0000000d30077c24 */ /* 0x000fe2000f8e0207 */
[----:B------:R-:W-:Y:S01]  /*180d0*/  SHF.L.U32 R38, R12, 0x3, RZ ;  /* 0x000000030c267819 */ /* 0x000fe200000006ff */
[----:B------:R-:W-:Y:S01]  /*180e0*/  IMAD.X R41, RZ, RZ, R19, P4 ;  /* 0x000000ffff297224 */ /* 0x000fe200020e0613 */
[----:B------:R-:W-:Y:S01]  /*180f0*/  IADD3 R53, P4, PT, RZ, -R40, RZ ;  /* 0x80000028ff357210 */ /* 0x000fe20007f9e0ff */
[----:B------:R-:W-:Y:S01]  /*18100*/  IMAD.WIDE.U32 R48, R48, UR12, R14 ;  /* 0x0000000c30307c25 */ /* 0x000fe2000f8e000e */
[----:B------:R-:W-:-:S02]  /*18110*/  SHF.L.U64.HI R51, R12, 0x3, R51 ;  /* 0x000000030c337819 */ /* 0x000fc40000010233 */
[----:B------:R-:W-:Y:S01]  /*18120*/  IADD3.X R32, PT, PT, RZ, ~R43, RZ, P4, !PT ;  /* 0x8000002bff207210 */ /* 0x000fe200027fe4ff */
[----:B------:R-:W-:Y:S01]  /*18130*/  IMAD R21, R31, UR13, R30 ;  /* 0x0000000d1f157c24 */ /* 0x000fe2000f8e021e */
[----:B------:R-:W-:Y:S01]  /*18140*/  IADD3 R17, PT, PT, R49, R7, RZ ;  /* 0x0000000731117210 */ /* 0x000fe20007ffe0ff */
[----:B------:R-:W-:Y:S01]  /*18150*/  IMAD.WIDE.U32 R30, R31, UR12, R14 ;  /* 0x0000000c1f1e7c25 */ /* 0x000fe2000f8e000e */
[----:B------:R-:W-:Y:S02]  /*18160*/  IADD3.X R12, PT, PT, RZ, ~R41, RZ, P3, !PT ;  /* 0x80000029ff0c7210 */ /* 0x000fe40001ffe4ff */
[----:B------:R-:W-:Y:S01]  /*18170*/  IADD3 R47, P4, PT, RZ, -R9, RZ ;  /* 0x80000009ff2f7210 */ /* 0x000fe20007f9e0ff */
[----:B------:R-:W-:Y:S01]  /*18180*/  IMAD.IADD R21, R31, 0x1, R21 ;  /* 0x000000011f157824 */ /* 0x000fe200078e0215 */
[----:B------:R-:W-:Y:S01]  /*18190*/  IADD3 R28, P3, PT, R14, -R28, RZ ;  /* 0x8000001c0e1c7210 */ /* 0x000fe20007f7e0ff */
[----:B------:R-:W-:Y:S02]  /*181a0*/  IMAD R32, R32, UR12, RZ ;  /* 0x0000000c20207c24 */ /* 0x000fe4000f8e02ff */
[----:B------:R-:W-:-:S02]  /*181b0*/  IMAD R17, R17, R26, RZ ;  /* 0x0000001a11117224 */ /* 0x000fc400078e02ff */
[----:B------:R-:W-:Y:S02]  /*181c0*/  IMAD R21, R21, R26, RZ ;  /* 0x0000001a15157224 */ /* 0x000fe400078e02ff */
[----:B------:R-:W-:Y:S02]  /*181d0*/  IMAD.X R44, RZ, RZ, R19, P5 ;  /* 0x000000ffff2c7224 */ /* 0x000fe400028e0613 */
[C---:B------:R-:W-:Y:S02]  /*181e0*/  IMAD R45, R53.reuse, UR13, R32 ;  /* 0x0000000d352d7c24 */ /* 0x040fe4000f8e0220 */
[----:B------:R-:W-:Y:S01]  /*181f0*/  IMAD R17, R48, R27, R17 ;  /* 0x0000001b30117224 */ /* 0x000fe200078e0211 */
[----:B------:R-:W-:Y:S01]  /*18200*/  IADD3.X R54, PT, PT, RZ, ~R44, RZ, P4, !PT ;  /* 0x8000002cff367210 */ /* 0x000fe200027fe4ff */
[----:B------:R-:W-:-:S04]  /*18210*/  IMAD.WIDE.U32 R52, R53, UR12, R14 ;  /* 0x0000000c35347c25 */ /* 0x000fc8000f8e000e */
[----:B------:R-:W-:Y:S02]  /*18220*/  IMAD R12, R12, UR12, RZ ;  /* 0x0000000c0c0c7c24 */ /* 0x000fe4000f8e02ff */
[----:B------:R-:W-:-:S04]  /*18230*/  IMAD.WIDE.U32 R48, R48, R26, RZ ;  /* 0x0000001a30307225 */ /* 0x000fc800078e00ff */
[C---:B------:R-:W-:Y:S01]  /*18240*/  IMAD R21, R30.reuse, R27, R21 ;  /* 0x0000001b1e157224 */ /* 0x040fe200078e0215 */
[----:B------:R-:W-:Y:S01]  /*18250*/  IADD3 R49, PT, PT, R49, R17, RZ ;  /* 0x0000001131317210 */ /* 0x000fe20007ffe0ff */
[----:B------:R-:W-:-:S03]  /*18260*/  IMAD.WIDE.U32 R30, R30, R26, RZ ;  /* 0x0000001a1e1e7225 */ /* 0x000fc600078e00ff */
[C---:B------:R-:W-:Y:S01]  /*18270*/  SHF.L.U64.HI R49, R48.reuse, 0x3, R49 ;  /* 0x0000000330317819 */ /* 0x040fe20000010231 */
[----:B------:R-:W-:Y:S01]  /*18280*/  IMAD R7, R33, UR13, R12 ;  /* 0x0000000d21077c24 */ /* 0x000fe2000f8e020c */
[----:B------:R-:W-:Y:S01]  /*18290*/  SHF.L.U32 R12, R48, 0x3, RZ ;  /* 0x00000003300c7819 */ /* 0x000fe200000006ff */
[----:B------:R-:W-:Y:S01]  /*182a0*/  IMAD.IADD R45, R53, 0x1, R45 ;  /* 0x00000001352d7824 */ /* 0x000fe200078e022d */
[----:B------:R-:W-:Y:S01]  /*182b0*/  SHF.L.U32 R17, R30, 0x3, RZ ;  /* 0x000000031e117819 */ /* 0x000fe200000006ff */
[----:B------:R-:W-:-:S03]  /*182c0*/  IMAD.WIDE.U32 R32, R33, UR12, R14 ;  /* 0x0000000c21207c25 */ /* 0x000fc6000f8e000e */
[----:B------:R-:W-:Y:S01]  /*182d0*/  LEA R17, P5, R60, R17, 0x3 ;  /* 0x000000113c117211 */ /* 0x000fe200078a18ff */
[----:B------:R-:W-:Y:S01]  /*182e0*/  IMAD.IADD R21, R31, 0x1, R21 ;  /* 0x000000011f157824 */ /* 0x000fe200078e0215 */
[----:B------:R-:W-:Y:S01]  /*182f0*/  IADD3 R7, PT, PT, R33, R7, RZ ;  /* 0x0000000721077210 */ /* 0x000fe20007ffe0ff */
[----:B------:R-:W-:Y:S02]  /*18300*/  IMAD R54, R54, UR12, RZ ;  /* 0x0000000c36367c24 */ /* 0x000fe4000f8e02ff */
[----:B------:R-:W-:Y:S01]  /*18310*/  IMAD R45, R45, R26, RZ ;  /* 0x0000001a2d2d7224 */ /* 0x000fe200078e02ff */
[----:B------:R-:W-:Y:S01]  /*18320*/  SHF.L.U64.HI R48, R30, 0x3, R21 ;  /* 0x000000031e307819 */ /* 0x000fe20000010215 */
[C---:B------:R-:W-:Y:S02]  /*18330*/  IMAD R21, R47.reuse, UR13, R54 ;  /* 0x0000000d2f157c24 */ /* 0x040fe4000f8e0236 */
[----:B------:R-:W-:-:S04]  /*18340*/  IMAD.WIDE.U32 R30, R47, UR12, R14 ;  /* 0x0000000c2f1e7c25 */ /* 0x000fc8000f8e000e */
[C---:B------:R-:W-:Y:S01]  /*18350*/  IMAD R45, R52.reuse, R27, R45 ;  /* 0x0000001b342d7224 */ /* 0x040fe200078e022d */
[----:B------:R-:W-:Y:S01]  /*18360*/  IADD3 R21, PT, PT, R31, R21, RZ ;  /* 0x000000151f157210 */ /* 0x000fe20007ffe0ff */
[----:B------:R-:W-:Y:S02]  /*18370*/  IMAD R47, R19, UR12, RZ ;  /* 0x0000000c132f7c24 */ /* 0x000fe4000f8e02ff */
[----:B------:R-:W-:-:S04]  /*18380*/  IMAD.WIDE.U32 R52, R52, R26, RZ ;  /* 0x0000001a34347225 */ /* 0x000fc800078e00ff */
[-C--:B------:R-:W-:Y:S01]  /*18390*/  IMAD R7, R7, R26.reuse, RZ ;  /* 0x0000001a07077224 */ /* 0x080fe200078e02ff */
[----:B------:R-:W-:Y:S01]  /*183a0*/  IADD3 R45, PT, PT, R53, R45, RZ ;  /* 0x0000002d352d7210 */ /* 0x000fe20007ffe0ff */
[----:B------:R-:W-:Y:S01]  /*183b0*/  IMAD R47, R18, UR13, R47 ;  /* 0x0000000d122f7c24 */ /* 0x000fe2000f8e022f */
[----:B------:R-:W0:Y:S01]  /*183c0*/  LDCU.64 UR12, c[0x0][0x5f0] ;  /* 0x0000be00ff0c77ac */ /* 0x000e220008000a00 */
[----:B------:R-:W-:Y:S01]  /*183d0*/  IMAD R53, R32, R27, R7 ;  /* 0x0000001b20357224 */ /* 0x000fe200078e0207 */
[----:B------:R-:W-:Y:S01]  /*183e0*/  SHF.L.U64.HI R45, R52, 0x3, R45 ;  /* 0x00000003342d7819 */ /* 0x000fe2000001022d */
[----:B------:R-:W-:Y:S01]  /*183f0*/  IMAD.WIDE.U32 R32, R32, R26, RZ ;  /* 0x0000001a20207225 */ /* 0x000fe200078e00ff */
[----:B------:R-:W-:-:S03]  /*18400*/  IADD3 R47, PT, PT, R29, R47, RZ ;  /* 0x0000002f1d2f7210 */ /* 0x000fc60007ffe0ff */
[----:B------:R-:W-:Y:S01]  /*18410*/  IMAD R29, R42, UR6, RZ ;  /* 0x000000062a1d7c24 */ /* 0x000fe2000f8e02ff */
[----:B------:R-:W-:Y:S01]  /*18420*/  IADD3 R53, PT, PT, R33, R53, RZ ;  /* 0x0000003521357210 */ /* 0x000fe20007ffe0ff */
[----:B------:R-:W-:-:S03]  /*18430*/  IMAD.WIDE.U32 R54, R35, UR6, RZ ;  /* 0x0000000623367c25 */ /* 0x000fc6000f8e00ff */
[----:B------:R-:W-:Y:S01]  /*18440*/  SHF.L.U64.HI R53, R32, 0x3, R53 ;  /* 0x0000000320357819 */ /* 0x000fe20000010235 */
[----:B------:R-:W-:Y:S01]  /*18450*/  IMAD R21, R21, R26, RZ ;  /* 0x0000001a15157224 */ /* 0x000fe200078e02ff */
[----:B------:R-:W-:Y:S01]  /*18460*/  IADD3 R57, PT, PT, R55, R57, RZ ;  /* 0x0000003937397210 */ /* 0x000fe20007ffe0ff */
[----:B------:R-:W-:Y:S01]  /*18470*/  IMAD R29, R46, UR7, R29 ;  /* 0x000000072e1d7c24 */ /* 0x000fe2000f8e021d */
[----:B------:R-:W-:Y:S01]  /*18480*/  LEA R55, P4, R58, R12, 0x3 ;  /* 0x0000000c3a377211 */ /* 0x000fe200078818ff */
[----:B------:R-:W-:Y:S02]  /*18490*/  IMAD.X R47, R15, 0x1, ~R47, P3 ;  /* 0x000000010f2f7824 */ /* 0x000fe400018e0e2f */
[----:B------:R-:W-:Y:S01]  /*184a0*/  IMAD.SHL.U32 R31, R32, 0x8, RZ ;  /* 0x00000008201f7824 */ /* 0x000fe200078e00ff */
[----:B------:R-:W-:Y:S01]  /*184b0*/  IADD3 R29, PT, PT, R59, R29, RZ ;  /* 0x0000001d3b1d7210 */ /* 0x000fe20007ffe0ff */
[C---:B------:R-:W-:Y:S02]  /*184c0*/  IMAD R21, R30.reuse, R27, R21 ;  /* 0x0000001b1e157224 */ /* 0x040fe400078e0215 */
[----:B------:R-:W-:Y:S01]  /*184d0*/  IMAD.WIDE.U32 R32, R30, R26, RZ ;  /* 0x0000001a1e207225 */ /* 0x000fe200078e00ff */
[----:B------:R-:W-:-:S03]  /*184e0*/  LEA.HI.X R29, R58, R49, R29, 0x3, P4 ;  /* 0x000000313a1d7211 */ /* 0x000fc600020f1c1d */
[----:B------:R-:W-:Y:S01]  /*184f0*/  IMAD R47, R47, R26, RZ ;  /* 0x0000001a2f2f7224 */ /* 0x000fe200078e02ff */
[----:B------:R-:W-:Y:S01]  /*18500*/  IADD3 R21, PT, PT, R33, R21, RZ ;  /* 0x0000001521157210 */ /* 0x000fe20007ffe0ff */
[----:B------:R-:W-:Y:S01]  /*18510*/  IMAD R35, R50, UR6, RZ ;  /* 0x0000000632237c24 */ /* 0x000fe2000f8e02ff */
[----:B------:R-:W-:Y:S01]  /*18520*/  LEA R33, P3, R54, R38, 0x3 ;  /* 0x0000002636217211 */ /* 0x000fe200078618ff */
[----:B------:R-:W-:Y:S01]  /*18530*/  IMAD R49, R28, R27, R47 ;  /* 0x0000001b1c317224 */ /* 0x000fe200078e022f */
[----:B------:R-:W-:Y:S01]  /*18540*/  SHF.L.U64.HI R21, R32, 0x3, R21 ;  /* 0x0000000320157819 */ /* 0x000fe20000010215 */
[----:B------:R-:W-:Y:S01]  /*18550*/  IMAD.WIDE.U32 R26, R28, R26, RZ ;  /* 0x0000001a1c1a7225 */ /* 0x000fe200078e00ff */
[----:B------:R-:W-:Y:S02]  /*18560*/  LEA.HI.X R51, R54, R51, R57, 0x3, P3 ;  /* 0x0000003336337211 */ /* 0x000fe400018f1c39 */
[----:B------:R-:W-:Y:S01]  /*18570*/  IADD3.X R50, PT, PT, R34, UR7, RZ, P1, !PT ;  /* 0x0000000722327c10 */ /* 0x000fe20008ffe4ff */
[----:B------:R-:W-:Y:S01]  /*18580*/  IMAD R12, R41, UR6, RZ ;  /* 0x00000006290c7c24 */ /* 0x000fe2000f8e02ff */
[----:B------:R-:W-:Y:S01]  /*18590*/  IADD3 R27, PT, PT, R27, R49, RZ ;  /* 0x000000311b1b7210 */ /* 0x000fe20007ffe0ff */
[----:B------:R-:W-:-:S02]  /*185a0*/  IMAD R35, R20, UR7, R35 ;  /* 0x0000000714237c24 */ /* 0x000fc4000f8e0223 */
[----:B------:R-:W-:Y:S01]  /*185b0*/  IMAD R47, R43, UR6, RZ ;  /* 0x000000062b2f7c24 */ /* 0x000fe2000f8e02ff */
[----:B------:R-:W-:Y:S01]  /*185c0*/  SHF.L.U64.HI R20, R26, 0x3, R27 ;  /* 0x000000031a147819 */ /* 0x000fe2000001021b */
[----:B------:R-:W-:Y:S01]  /*185d0*/  IMAD R44, R44, UR6, RZ ;  /* 0x000000062c2c7c24 */ /* 0x000fe2000f8e02ff */
[----:B------:R-:W-:Y:S01]  /*185e0*/  IADD3 R35, PT, PT, R61, R35, RZ ;  /* 0x000000233d237210 */ /* 0x000fe20007ffe0ff */
[C---:B------:R-:W-:Y:S02]  /*185f0*/  IMAD R57, R13.reuse, UR7, R12 ;  /* 0x000000070d397c24 */ /* 0x040fe4000f8e020c */
[----:B------:R-:W-:Y:S01]  /*18600*/  IMAD R47, R40, UR7, R47 ;  /* 0x00000007282f7c24 */ /* 0x000fe2000f8e022f */
[----:B------:R-:W-:Y:S01]  /*18610*/  LEA.HI.X R35, R60, R48, R35, 0x3, P5 ;  /* 0x000000303c237211 */ /* 0x000fe200028f1c23 */
[----:B------:R-:W-:-:S04]  /*18620*/  IMAD.WIDE.U32 R12, R13, UR6, RZ ;  /* 0x000000060d0c7c25 */ /* 0x000fc8000f8e00ff */
[----:B------:R-:W-:Y:S01]  /*18630*/  IMAD.SHL.U32 R32, R32, 0x8, RZ ;  /* 0x0000000820207824 */ /* 0x000fe200078e00ff */
[----:B------:R-:W-:Y:S01]  /*18640*/  LEA R31, P4, R12, R31, 0x3 ;  /* 0x0000001f0c1f7211 */ /* 0x000fe200078818ff */
[----:B------:R-:W-:-:S04]  /*18650*/  IMAD.WIDE.U32 R40, R40, UR6, RZ ;  /* 0x0000000628287c25 */ /* 0x000fc8000f8e00ff */
[----:B------:R-:W-:Y:S01]  /*18660*/  IMAD R49, R9, UR7, R44 ;  /* 0x0000000709317c24 */ /* 0x000fe2000f8e022c */
[----:B------:R-:W-:Y:S01]  /*18670*/  IADD3 R47, PT, PT, R41, R47, RZ ;  /* 0x0000002f292f7210 */ /* 0x000fe20007ffe0ff */
[----:B------:R-:W-:Y:S01]  /*18680*/  IMAD.WIDE.U32 R42, R9, UR6, RZ ;  /* 0x00000006092a7c25 */ /* 0x000fe2000f8e00ff */
[----:B------:R-:W-:Y:S01]  /*18690*/  USHF.L.U64.HI UR6, UR6, 0x6, UR7 ;  /* 0x0000000606067899 */ /* 0x000fe20008010207 */
[----:B------:R-:W-:Y:S02]  /*186a0*/  IADD3 R9, PT, PT, R13, R57, RZ ;  /* 0x000000390d097210 */ /* 0x000fe40007ffe0ff */
[----:B------:R-:W-:Y:S01]  /*186b0*/  IMAD.SHL.U32 R28, R26, 0x8, RZ ;  /* 0x000000081a1c7824 */ /* 0x000fe200078e00ff */
[----:B------:R-:W-:Y:S01]  /*186c0*/  LEA R13, P5, R42, R32, 0x3 ;  /* 0x000000202a0d7211 */ /* 0x000fe200078a18ff */
[----:B------:R-:W-:Y:S01]  /*186d0*/  IMAD.IADD R26, R43, 0x1, R49 ;  /* 0x000000012b1a7824 */ /* 0x000fe200078e0231 */
[----:B------:R-:W-:Y:S01]  /*186e0*/  IADD3.X R10, PT, PT, ~R10, UR6, RZ, P2, !PT ;  /* 0x000000060a0a7c10 */ /* 0x000fe200097fe5ff */
[----:B------:R-:W-:Y:S01]  /*186f0*/  IMAD.SHL.U32 R7, R52, 0x8, RZ ;  /* 0x0000000834077824 */ /* 0x000fe200078e00ff */
[----:B------:R-:W-:-:S02]  /*18700*/  LEA R41, P1, R39, R28, 0x3 ;  /* 0x0000001c27297211 */ /* 0x000fc400078218ff */
[----:B------:R-:W-:Y:S02]  /*18710*/  LEA.HI.X R26, R42, R21, R26, 0x3, P5 ;  /* 0x000000152a1a7211 */ /* 0x000fe400028f1c1a */
[----:B------:R-:W-:Y:S02]  /*18720*/  LEA R27, P3, R40, R7, 0x3 ;  /* 0x00000007281b7211 */ /* 0x000fe400078618ff */
[----:B------:R-:W-:Y:S02]  /*18730*/  LEA.HI.X R50, R39, R20, R50, 0x3, P1 ;  /* 0x0000001427327211 */ /* 0x000fe400008f1c32 */
[C---:B------:R-:W-:Y:S02]  /*18740*/  IADD3 R44, P2, PT, R16.reuse, R33, RZ ;  /* 0x00000021102c7210 */ /* 0x040fe40007f5e0ff */
[----:B------:R-:W-:Y:S02]  /*18750*/  IADD3 R42, P6, PT, R16, R41, RZ ;  /* 0x00000029102a7210 */ /* 0x000fe40007fde0ff */
[----:B------:R-:W-:-:S02]  /*18760*/  LEA.HI.X R45, R40, R45, R47, 0x3, P3 ;  /* 0x0000002d282d7211 */ /* 0x000fc400018f1c2f */
[----:B------:R-:W-:Y:S01]  /*18770*/  LEA.HI.X R43, R12, R53, R9, 0x3, P4 ;  /* 0x000000350c2b7211 */ /* 0x000fe200020f1c09 */
[----:B------:R-:W-:Y:S01]  /*18780*/  IMAD.MOV.U32 R12, RZ, RZ, R8 ;  /* 0x000000ffff0c7224 */ /* 0x000fe200078e0008 */
        /* <DEDUP_REMOVED lines=17> */
.L_x_1056:
        /* <DEDUP_REMOVED lines=49> */
.L_x_1055:
[----:B------:R-:W-:Y:S05]  /*18bb0*/  BSYNC.RECONVERGENT B2 ;  /* 0x0000000000027941 */ /* 0x000fea0003800200 */
.L_x_1054:
        /* <DEDUP_REMOVED lines=26> */
[C---:B------:R-:W-:Y:S01]  /*18d60*/  IMAD R27, R18.reuse, UR7, R27 ;  /* 0x00000007121b7c24 */ /* 0x040fe2000f8e021b */
        /* <DEDUP_REMOVED lines=55> */
.L_x_1060:
[----:B------:R-:W-:Y:S05]  /*190e0*/  BSYNC.RECONVERGENT B3 ;  /* 0x0000000000037941 */ /* 0x000fea0003800200 */
.L_x_1059:
        /* <DEDUP_REMOVED lines=17> */
[C---:B------:R-:W-:Y:S02]  /*19200*/  IMAD R21, R18.reuse, UR7, R17 ;  /* 0x0000000712157c24 */ /* 0x040fe4000f8e0211 */
[----:B0-----:R-:W-:-:S04]  /*19210*/  IMAD.WIDE.U32 R10, R18, UR6, R8 ;  /* 0x00000006120a7c25 */ /* 0x001fc8000f8e0008 */
[----:B------:R-:W-:Y:S01]  /*19220*/  IMAD R17, R18, UR13, R13 ;  /* 0x0000000d12117c24 */ /* 0x000fe2000f8e020d */
[----:B------:R-:W-:Y:S01]  /*19230*/  IADD3 R21, PT, PT, R11, R21, RZ ;  /* 0x000000150b157210 */ /* 0x000fe20007ffe0ff */
[C---:B------:R-:W-:Y:S02]  /*19240*/  IMAD R13, R3.reuse, UR7, R12 ;  /* 0x00000007030d7c24 */ /* 0x040fe4000f8e020c */
[----:B------:R-:W-:Y:S01]  /*19250*/  IMAD.WIDE.U32 R8, R3, UR6, R14 ;  /* 0x0000000603087c25 */ /* 0x000fe2000f8e000e */
[----:B------:R-:W-:-:S03]  /*19260*/  IADD3 R3, P1, PT, R14, -R10, RZ ;  /* 0x8000000a0e037210 */ /* 0x000fc60007f3e0ff */
[----:B------:R-:W-:Y:S01]  /*19270*/  IMAD.WIDE.U32 R6, R18, UR12, RZ ;  /* 0x0000000c12067c25 */ /* 0x000fe2000f8e00ff */
[----:B------:R-:W-:Y:S02]  /*19280*/  IADD3 R13, PT, PT, R9, R13, RZ ;  /* 0x0000000d090d7210 */ /* 0x000fe40007ffe0ff */
[----:B------:R-:W-:Y:S01]  /*19290*/  IADD3.X R21, PT, PT, R15, ~R21, RZ, P1, !PT ;  /* 0x800000150f157210 */ /* 0x000fe20000ffe4ff */
[----:B------:R-:W-:Y:S01]  /*192a0*/  IMAD.IADD R7, R7, 0x1, R17 ;  /* 0x0000000107077824 */ /* 0x000fe200078e0211 */
[----:B------:R-:W-:Y:S01]  /*192b0*/  IADD3 R10, P2, PT, R6, UR12, RZ ;  /* 0x0000000c060a7c10 */ /* 0x000fe2000ff5e0ff */
[----:B---3--:R-:W-:Y:S02]  /*192c0*/  IMAD R13, R13, UR14, RZ ;  /* 0x0000000e0d0d7c24 */ /* 0x008fe4000f8e02ff */
[----:B------:R-:W-:Y:S01]  /*192d0*/  IMAD R12, R21, UR14, RZ ;  /* 0x0000000e150c7c24 */ /* 0x000fe2000f8e02ff */
[----:B------:R-:W-:Y:S01]  /*192e0*/  IADD3.X R11, PT, PT, R7, UR13, RZ, P2, !PT ;  /* 0x0000000d070b7c10 */ /* 0x000fe200097fe4ff */
[----:B------:R-:W-:-:S04]  /*192f0*/  IMAD.WIDE.U32 R6, R8, UR14, R6 ;  /* 0x0000000e08067c25 */ /* 0x000fc8000f8e0006 */
[----:B------:R-:W-:Y:S01]  /*19300*/  IMAD R13, R8, UR15, R13 ;  /* 0x0000000f080d7c24 */ /* 0x000fe2000f8e020d */
[----:B------:R-:W-:Y:S01]  /*19310*/  LEA R8, P1, R6, R16, 0x3 ;  /* 0x0000001006087211 */ /* 0x000fe200078218ff */
[----:B------:R-:W-:-:S04]  /*19320*/  IMAD.WIDE.U32 R10, R3, UR14, R10 ;  /* 0x0000000e030a7c25 */ /* 0x000fc8000f8e000a */
        /* <DEDUP_REMOVED lines=14> */
.L_x_1062:
[----:B------:R-:W-:Y:S05]  /*19410*/  BSYNC.RECONVERGENT B3 ;  /* 0x0000000000037941 */ /* 0x000fea0003800200 */
.L_x_1061:
        /* <DEDUP_REMOVED lines=23> */
.L_x_1058:
[----:B------:R-:W-:Y:S05]  /*19590*/  BSYNC.RECONVERGENT B2 ;  /* 0x0000000000027941 */ /* 0x000fea0003800200 */
.L_x_1057:
[----:B-----5:R2:W-:Y:S02]  /*195a0*/  STG.E.64 desc[UR8][R22.64], R24 ;  /* 0x0000001816007986 */ /* 0x0205e4000c101b08 */
.L_x_1053:
[----:B------:R-:W-:Y:S05]  /*195b0*/  BSYNC.RECONVERGENT B1 ;  /* 0x0000000000017941 */ /* 0x000fea0003800200 */
.L_x_1052:
[----:B------:R-:W-:-:S07]  /*195c0*/  IADD3 R5, PT, PT, R5, 0x80, RZ ;  /* 0x0000008005057810 */ /* 0x000fce0007ffe0ff */
.L_x_1044:
[----:B------:R-:W-:Y:S05]  /*195d0*/  BSYNC.RECONVERGENT B0 ;  /* 0x0000000000007941 */ /* 0x000fea0003800200 */
.L_x_1043:
[----:B------:R-:W3:Y:S01]  /*195e0*/  LDCU UR6, c[0x0][0x380] ;  /* 0x00007000ff0677ac */ /* 0x000ee20008000800 */
[----:B------:R-:W-:Y:S01]  /*195f0*/  BSSY.RECONVERGENT B0, `(.L_x_1063) ;  /* 0x000035c000007945 */ /* 0x000fe20003800200 */
[----:B---3--:R-:W-:-:S13]  /*19600*/  ISETP.GE.AND P0, PT, R5, UR6, PT ;  /* 0x0000000605007c0c */ /* 0x008fda000bf06270 */
[----:B------:R-:W-:Y:S05]  /*19610*/  @P0 BRA `(.L_x_1064) ;  /* 0x0000003400640947 */ /* 0x000fea0003800000 */
[----:B------:R-:W3:Y:S01]  /*19620*/  LDCU.64 UR6, c[0x0][0x390] ;  /* 0x00007200ff0677ac */ /* 0x000ee20008000a00 */
[----:B------:R-:W-:Y:S01]  /*19630*/  HFMA2 R4, -RZ, RZ, 0, 0 ;  /* 0x00000000ff047431 */ /* 0x000fe200000001ff */
[----:B------:R-:W-:Y:S01]  /*19640*/  ISETP.NE.AND P0, PT, R2, RZ, PT ;  /* 0x000000ff0200720c */ /* 0x000fe20003f05270 */
[----:B------:R-:W4:Y:S01]  /*19650*/  LDCU UR12, c[0x0][0x38c] ;  /* 0x00007180ff0c77ac */ /* 0x000f220008000800 */
[----:B------:R-:W5:Y:S02]  /*19660*/  LDCU.64 UR14, c[0x0][0x4b8] ;  /* 0x00009700ff0e77ac */ /* 0x000f640008000a00 */
[----:B---3--:R-:W-:Y:S01]  /*19670*/  IMAD.HI.U32 R6, R5, UR6, R4 ;  /* 0x0000000605067c27 */ /* 0x008fe2000f8e0004 */
[----:B------:R-:W3:Y:S04]  /*19680*/  LDCU UR6, c[0x0][0x4c0] ;  /* 0x00009800ff0677ac */ /* 0x000ee80008000800 */
[----:B------:R-:W-:-:S05]  /*19690*/  SHF.R.U32.HI R7, RZ, UR7, R6 ;  /* 0x00000007ff077c19 */ /* 0x000fca0008011606 */
[----:B------:R-:W-:-:S04]  /*196a0*/  IMAD.MOV R4, RZ, RZ, -R7 ;  /* 0x000000ffff047224 */ /* 0x000fc800078e0a07 */
[----:B----4-:R-:W-:-:S04]  /*196b0*/  IMAD R3, R4, UR12, R5 ;  /* 0x0000000c04037c24 */ /* 0x010fc8000f8e0205 */
[C---:B-----5:R-:W-:Y:S02]  /*196c0*/  IMAD R13, R3.reuse, UR14, RZ ;  /* 0x0000000e030d7c24 */ /* 0x060fe4000f8e02ff */
[C---:B------:R-:W-:Y:S02]  /*196d0*/  IMAD R16, R3.reuse, UR15, RZ ;  /* 0x0000000f03107c24 */ /* 0x040fe4000f8e02ff */
[----:B---3--:R-:W-:Y:S01]  /*196e0*/  IMAD R3, R3, UR6, RZ ;  /* 0x0000000603037c24 */ /* 0x008fe2000f8e02ff */
[----:B------:R-:W-:Y:S06]  /*196f0*/  @!P0 BRA `(.L_x_1065) ;  /* 0x0000001400348947 */ /* 0x000fec0003800000 */
[----:B------:R-:W3:Y:S01]  /*19700*/  LDCU.64 UR12, c[0x0][0x398] ;  /* 0x00007300ff0c77ac */ /* 0x000ee20008000a00 */
[----:B------:R-:W-:Y:S02]  /*19710*/  MOV R6, RZ ;  /* 0x000000ff00067202 */ /* 0x000fe40000000f00 */
[----:B------:R-:W-:Y:S01]  /*19720*/  ISETP.NE.AND P0, PT, R0, 0x2, PT ;  /* 0x000000020000780c */ /* 0x000fe20003f05270 */
[----:B------:R-:W4:Y:S01]  /*19730*/  LDCU UR6, c[0x0][0x3a0] ;  /* 0x00007400ff0677ac */ /* 0x000f220008000800 */
[----:B------:R-:W5:Y:S01]  /*19740*/  LDCU UR7, c[0x0][0x4c4] ;  /* 0x00009880ff0777ac */ /* 0x000f620008000800 */
[----:B------:R-:W0:Y:S01]  /*19750*/  LDCU.64 UR14, c[0x0][0x4c8] ;  /* 0x00009900ff0e77ac */ /* 0x000e220008000a00 */
[----:B---3--:R-:W-:-:S05]  /*19760*/  IMAD.HI.U32 R8, R7, UR13, R6 ;  /* 0x0000000d07087c27 */ /* 0x008fca000f8e0006 */
[----:B----4-:R-:W-:-:S04]  /*19770*/  SHF.R.U32.HI R9, RZ, UR6, R8 ;  /* 0x00000006ff097c19 */ /* 0x010fc80008011608 */
[----:B------:R-:W-:-:S05]  /*19780*/  IADD3 R6, PT, PT, -R9, RZ, RZ ;  /* 0x000000ff09067210 */ /* 0x000fca0007ffe1ff */
[----:B------:R-:W-:-:S04]  /*19790*/  IMAD R6, R6, UR12, R7 ;  /* 0x0000000c06067c24 */ /* 0x000fc8000f8e0207 */
[C---:B-----5:R-:W-:Y:S02]  /*197a0*/  IMAD R13, R6.reuse, UR7, R13 ;  /* 0x00000007060d7c24 */ /* 0x060fe4000f8e020d */
[C---:B0-----:R-:W-:Y:S02]  /*197b0*/  IMAD R16, R6.reuse, UR14, R16 ;  /* 0x0000000e06107c24 */ /* 0x041fe4000f8e0210 */
[----:B------:R-:W-:Y:S01]  /*197c0*/  IMAD R3, R6, UR15, R3 ;  /* 0x0000000f06037c24 */ /* 0x000fe2000f8e0203 */
[----:B------:R-:W-:Y:S06]  /*197d0*/  @!P0 BRA `(.L_x_1065) ;  /* 0x0000001000fc8947 */ /* 0x000fec0003800000 */
[----:B------:R-:W0:Y:S01]  /*197e0*/  LDCU.64 UR6, c[0x0][0x3a8] ;  /* 0x00007500ff0677ac */ /* 0x000e220008000a00 */
[----:B------:R-:W-:Y:S01]  /*197f0*/  IMAD.MOV.U32 R8, RZ, RZ, RZ ;  /* 0x000000ffff087224 */ /* 0x000fe200078e00ff */
[----:B------:R-:W-:Y:S01]  /*19800*/  ISETP.NE.AND P0, PT, R0, 0x3, PT ;  /* 0x000000030000780c */ /* 0x000fe20003f05270 */
[----:B------:R-:W3:Y:S01]  /*19810*/  LDCU UR12, c[0x0][0x3a4] ;  /* 0x00007480ff0c77ac */ /* 0x000ee20008000800 */
[----:B------:R-:W4:Y:S01]  /*19820*/  LDCU.64 UR14, c[0x0][0x4d0] ;  /* 0x00009a00ff0e77ac */ /* 0x000f220008000a00 */
[----:B0-----:R-:W-:Y:S01]  /*19830*/  IMAD.HI.U32 R6, R9, UR6, R8 ;  /* 0x0000000609067c27 */ /* 0x001fe2000f8e0008 */
[----:B------:R-:W0:Y:S04]  /*19840*/  LDCU UR6, c[0x0][0x4d8] ;  /* 0x00009b00ff0677ac */ /* 0x000e280008000800 */
[----:B------:R-:W-:-:S04]  /*19850*/  SHF.R.U32.HI R7, RZ, UR7, R6 ;  /* 0x00000007ff077c19 */ /* 0x000fc80008011606 */
[----:B------:R-:W-:-:S05]  /*19860*/  IADD3 R8, PT, PT, -R7, RZ, RZ ;  /* 0x000000ff07087210 */ /* 0x000fca0007ffe1ff */
[----:B---3--:R-:W-:-:S04]  /*19870*/  IMAD R8, R8, UR12, R9 ;  /* 0x0000000c08087c24 */ /* 0x008fc8000f8e0209 */
[C---:B----4-:R-:W-:Y:S02]  /*19880*/  IMAD R13, R8.reuse, UR14, R13 ;  /* 0x0000000e080d7c24 */ /* 0x050fe4000f8e020d */
[C---:B------:R-:W-:Y:S02]  /*19890*/  IMAD R16, R8.reuse, UR15, R16 ;  /* 0x0000000f08107c24 */ /* 0x040fe4000f8e0210 */
[----:B0-----:R-:W-:Y:S01]  /*198a0*/  IMAD R3, R8, UR6, R3 ;  /* 0x0000000608037c24 */ /* 0x001fe2000f8e0203 */
[----:B------:R-:W-:Y:S06]  /*198b0*/  @!P0 BRA `(.L_x_1065) ;  /* 0x0000001000c48947 */ /* 0x000fec0003800000 */
[----:B------:R-:W0:Y:S01]  /*198c0*/  LDCU.64 UR12, c[0x0][0x3b0] ;  /* 0x00007600ff0c77ac */ /* 0x000e220008000a00 */
[----:B------:R-:W-:Y:S02]  /*198d0*/  MOV R6, RZ ;  /* 0x000000ff00067202 */ /* 0x000fe40000000f00 */
[----:B------:R-:W-:Y:S01]  /*198e0*/  ISETP.NE.AND P0, PT, R0, 0x4, PT ;  /* 0x000000040000780c */ /* 0x000fe20003f05270 */
[----:B------:R-:W3:Y:S01]  /*198f0*/  LDCU UR6, c[0x0][0x3b8] ;  /* 0x00007700ff0677ac */ /* 0x000ee20008000800 */
[----:B------:R-:W4:Y:S01]  /*19900*/  LDCU UR7, c[0x0][0x4dc] ;  /* 0x00009b80ff0777ac */ /* 0x000f220008000800 */
[----:B------:R-:W5:Y:S01]  /*19910*/  LDCU.64 UR14, c[0x0][0x4e0] ;  /* 0x00009c00ff0e77ac */ /* 0x000f620008000a00 */
[----:B0-----:R-:W-:-:S05]  /*19920*/  IMAD.HI.U32 R8, R7, UR13, R6 ;  /* 0x0000000d07087c27 */ /* 0x001fca000f8e0006 */
[----:B---3--:R-:W-:-:S05]  /*19930*/  SHF.R.U32.HI R9, RZ, UR6, R8 ;  /* 0x00000006ff097c19 */ /* 0x008fca0008011608 */
[----:B------:R-:W-:-:S04]  /*19940*/  IMAD.MOV R6, RZ, RZ, -R9 ;  /* 0x000000ffff067224 */ /* 0x000fc800078e0a09 */
[----:B------:R-:W-:-:S04]  /*19950*/  IMAD R6, R6, UR12, R7 ;  /* 0x0000000c06067c24 */ /* 0x000fc8000f8e0207 */
[C---:B----4-:R-:W-:Y:S02]  /*19960*/  IMAD R13, R6.reuse, UR7, R13 ;  /* 0x00000007060d7c24 */ /* 0x050fe4000f8e020d */
[C---:B-----5:R-:W-:Y:S02]  /*19970*/  IMAD R16, R6.reuse, UR14, R16 ;  /* 0x0000000e06107c24 */ /* 0x060fe4000f8e0210 */
[----:B------:R-:W-:Y:S01]  /*19980*/  IMAD R3, R6, UR15, R3 ;  /* 0x0000000f06037c24 */ /* 0x000fe2000f8e0203 */
[----:B------:R-:W-:Y:S06]  /*19990*/  @!P0 BRA `(.L_x_1065) ;  /* 0x00000010008c8947 */ /* 0x000fec0003800000 */
[----:B------:R-:W0:Y:S01]  /*199a0*/  LDCU.64 UR6, c[0x0][0x3c0] ;  /* 0x00007800ff0677ac */ /* 0x000e220008000a00 */
[----:B------:R-:W-:Y:S01]  /*199b0*/  HFMA2 R8, -RZ, RZ, 0, 0 ;  /* 0x00000000ff087431 */ /* 0x000fe200000001ff */
[----:B------:R-:W-:Y:S01]  /*199c0*/  ISETP.NE.AND P0, PT, R0, 0x5, PT ;  /* 0x000000050000780c */ /* 0x000fe20003f05270 */
[----:B------:R-:W3:Y:S01]  /*199d0*/  LDCU UR12, c[0x0][0x3bc] ;  /* 0x00007780ff0c77ac */ /* 0x000ee20008000800 */
[----:B------:R-:W4:Y:S02]  /*199e0*/  LDCU.64 UR14, c[0x0][0x4e8] ;  /* 0x00009d00ff0e77ac */ /* 0x000f240008000a00 */
        /* <DEDUP_REMOVED lines=10> */
[----:B------:R-:W-:Y:S01]  /*19a90*/  IMAD.MOV.U32 R6, RZ, RZ, RZ ;  /* 0x000000ffff067224 */ /* 0x000fe200078e00ff */
[----:B------:R-:W-:Y:S01]  /*19aa0*/  ISETP.NE.AND P0, PT, R0, 0x6, PT ;  /* 0x000000060000780c */ /* 0x000fe20003f05270 */
[----:B------:R-:W3:Y:S01]  /*19ab0*/  LDCU UR6, c[0x0][0x3d0] ;  /* 0x00007a00ff0677ac */ /* 0x000ee20008000800 */
[----:B------:R-:W4:Y:S01]  /*19ac0*/  LDCU UR7, c[0x0][0x4f4] ;  /* 0x00009e80ff0777ac */ /* 0x000f220008000800 */
[----:B------:R-:W5:Y:S01]  /*19ad0*/  LDCU.64 UR14, c[0x0][0x4f8] ;  /* 0x00009f00ff0e77ac */ /* 0x000f620008000a00 */
[----:B0-----:R-:W-:-:S05]  /*19ae0*/  IMAD.HI.U32 R8, R7, UR13, R6 ;  /* 0x0000000d07087c27 */ /* 0x001fca000f8e0006 */
[----:B---3--:R-:W-:-:S04]  /*19af0*/  SHF.R.U32.HI R9, RZ, UR6, R8 ;  /* 0x00000006ff097c19 */ /* 0x008fc80008011608 */
[----:B------:R-:W-:-:S05]  /*19b00*/  IADD3 R6, PT, PT, -R9, RZ, RZ ;  /* 0x000000ff09067210 */ /* 0x000fca0007ffe1ff */
[----:B------:R-:W-:-:S04]  /*19b10*/  IMAD R6, R6, UR12, R7 ;  /* 0x0000000c06067c24 */ /* 0x000fc8000f8e0207 */
[C---:B----4-:R-:W-:Y:S02]  /*19b20*/  IMAD R13, R6.reuse, UR7, R13 ;  /* 0x00000007060d7c24 */ /* 0x050fe4000f8e020d */
[C---:B-----5:R-:W-:Y:S02]  /*19b30*/  IMAD R16, R6.reuse, UR14, R16 ;  /* 0x0000000e06107c24 */ /* 0x060fe4000f8e0210 */
[----:B------:R-:W-:Y:S01]  /*19b40*/  IMAD R3, R6, UR15, R3 ;  /* 0x0000000f06037c24 */ /* 0x000fe2000f8e0203 */
[----:B------:R-:W-:Y:S06]  /*19b50*/  @!P0 BRA `(.L_x_1065) ;  /* 0x00000010001c8947 */ /* 0x000fec0003800000 */
[----:B------:R-:W0:Y:S01]  /*19b60*/  LDCU.64 UR6, c[0x0][0x3d8] ;  /* 0x00007b00ff0677ac */ /* 0x000e220008000a00 */
[----:B------:R-:W-:Y:S02]  /*19b70*/  MOV R8, RZ ;  /* 0x000000ff00087202 */ /* 0x000fe40000000f00 */
[----:B------:R-:W-:Y:S01]  /*19b80*/  ISETP.NE.AND P0, PT, R0, 0x7, PT ;  /* 0x000000070000780c */ /* 0x000fe20003f05270 */
[----:B------:R-:W3:Y:S01]  /*19b90*/  LDCU UR12, c[0x0][0x3d4] ;  /* 0x00007a80ff0c77ac */ /* 0x000ee20008000800 */
[----:B------:R-:W4:Y:S01]  /*19ba0*/  LDCU.64 UR14, c[0x0][0x500] ;  /* 0x0000a000ff0e77ac */ /* 0x000f220008000a00 */
[----:B0-----:R-:W-:Y:S01]  /*19bb0*/  IMAD.HI.U32 R6, R9, UR6, R8 ;  /* 0x0000000609067c27 */ /* 0x001fe2000f8e0008 */
[----:B------:R-:W0:Y:S04]  /*19bc0*/  LDCU UR6, c[0x0][0x508] ;  /* 0x0000a100ff0677ac */ /* 0x000e280008000800 */
[----:B------:R-:W-:-:S05]  /*19bd0*/  SHF.R.U32.HI R7, RZ, UR7, R6 ;  /* 0x00000007ff077c19 */ /* 0x000fca0008011606 */
[----:B------:R-:W-:-:S04]  /*19be0*/  IMAD.MOV R8, RZ, RZ, -R7 ;  /* 0x000000ffff087224 */ /* 0x000fc800078e0a07 */
[----:B---3--:R-:W-:-:S04]  /*19bf0*/  IMAD R8, R8, UR12, R9 ;  /* 0x0000000c08087c24 */ /* 0x008fc8000f8e0209 */
[C---:B----4-:R-:W-:Y:S02]  /*19c00*/  IMAD R13, R8.reuse, UR14, R13 ;  /* 0x0000000e080d7c24 */ /* 0x050fe4000f8e020d */
[C---:B------:R-:W-:Y:S02]  /*19c10*/  IMAD R16, R8.reuse, UR15, R16 ;  /* 0x0000000f08107c24 */ /* 0x040fe4000f8e0210 */
[----:B0-----:R-:W-:Y:S01]  /*19c20*/  IMAD R3, R8, UR6, R3 ;  /* 0x0000000608037c24 */ /* 0x001fe2000f8e0203 */
[----:B------:R-:W-:Y:S06]  /*19c30*/  @!P0 BRA `(.L_x_1065) ;  /* 0x0000000c00e48947 */ /* 0x000fec0003800000 */
[----:B------:R-:W0:Y:S01]  /*19c40*/  LDCU.64 UR12, c[0x0][0x3e0] ;  /* 0x00007c00ff0c77ac */ /* 0x000e220008000a00 */
[----:B------:R-:W-:Y:S01]  /*19c50*/  HFMA2 R6, -RZ, RZ, 0, 0 ;  /* 0x00000000ff067431 */ /* 0x000fe200000001ff */
        /* <DEDUP_REMOVED lines=222> */
[----:B------:R-:W-:Y:S01]  /*1aa40*/  ISETP.NE.AND P0, PT, R0, 0x18, PT ;  /* 0x000000180000780c */ /* 0x000fe20003f05270 */
[----:B------:R-:W0:Y:S01]  /*1aa50*/  LDCU.64 UR12, c[0x0][0x4a0] ;  /* 0x00009400ff0c77ac */ /* 0x000e220008000a00 */
[----:B------:R-:W-:Y:S01]  /*1aa60*/  IMAD.MOV.U32 R6, RZ, RZ, RZ ;  /* 0x000000ffff067224 */ /* 0x000fe200078e00ff */
[----:B------:R-:W3:Y:S01]  /*1aa70*/  LDCU UR6, c[0x0][0x4a8] ;  /* 0x00009500ff0677ac */ /* 0x000ee20008000800 */
[----:B------:R-:W4:Y:S09]  /*1aa80*/  LDCU UR7, c[0x0][0x5cc] ;  /* 0x0000b980ff0777ac */ /* 0x000f320008000800 */
[----:B------:R-:W5:Y:S01]  /*1aa90*/  @P0 LDC.64 R10, c[0x0][0x4b0] ;  /* 0x00012c00ff0a0b82 */ /* 0x000f620000000a00 */
[----:B------:R-:W1:Y:S01]  /*1aaa0*/  LDCU.64 UR14, c[0x0][0x5d0] ;  /* 0x0000ba00ff0e77ac */ /* 0x000e620008000a00 */
[----:B0-----:R-:W-:-:S06]  /*1aab0*/  IMAD.HI.U32 R8, R7, UR13, R6 ;  /* 0x0000000d07087c27 */ /* 0x001fcc000f8e0006 */
[----:B------:R-:W0:Y:S01]  /*1aac0*/  @P0 LDC R15, c[0x0][0x4ac] ;  /* 0x00012b00ff0f0b82 */ /* 0x000e220000000800 */
[----:B---3--:R-:W-:Y:S02]  /*1aad0*/  SHF.R.U32.HI R9, RZ, UR6, R8 ;  /* 0x00000006ff097c19 */ /* 0x008fe40008011608 */
[----:B------:R-:W-:Y:S02]  /*1aae0*/  @P0 MOV R8, RZ ;  /* 0x000000ff00080202 */ /* 0x000fe40000000f00 */
[----:B------:R-:W-:-:S03]  /*1aaf0*/  IADD3 R6, PT, PT, -R9, RZ, RZ ;  /* 0x000000ff09067210 */ /* 0x000fc60007ffe1ff */
[----:B------:R-:W3:Y:S02]  /*1ab00*/  @P0 LDC.64 R18, c[0x0][0x5d8] ;  /* 0x00017600ff120b82 */ /* 0x000ee40000000a00 */
[----:B------:R-:W-:-:S06]  /*1ab10*/  IMAD R6, R6, UR12, R7 ;  /* 0x0000000c06067c24 */ /* 0x000fcc000f8e0207 */
[----:B------:R-:W2:Y:S01]  /*1ab20*/  @P0 LDC R12, c[0x0][0x5e0] ;  /* 0x00017800ff0c0b82 */ /* 0x000ea20000000800 */
[----:B-----5:R-:W-:-:S04]  /*1ab30*/  @P0 IMAD.HI.U32 R4, R9, R10, R8 ;  /* 0x0000000a09040227 */ /* 0x020fc800078e0008 */
[C---:B----4-:R-:W-:Y:S01]  /*1ab40*/  IMAD R13, R6.reuse, UR7, R13 ;  /* 0x00000007060d7c24 */ /* 0x050fe2000f8e020d */
[----:B------:R-:W-:Y:S01]  /*1ab50*/  @P0 SHF.R.U32.HI R4, RZ, R11, R4 ;  /* 0x0000000bff040219 */ /* 0x000fe20000011604 */
[C---:B-1----:R-:W-:Y:S02]  /*1ab60*/  IMAD R16, R6.reuse, UR14, R16 ;  /* 0x0000000e06107c24 */ /* 0x042fe4000f8e0210 */
[----:B------:R-:W-:Y:S02]  /*1ab70*/  IMAD R3, R6, UR15, R3 ;  /* 0x0000000f06037c24 */ /* 0x000fe4000f8e0203 */
[----:B------:R-:W-:-:S04]  /*1ab80*/  @P0 IMAD.MOV R8, RZ, RZ, -R4 ;  /* 0x000000ffff080224 */ /* 0x000fc800078e0a04 */
[----:B0-----:R-:W-:-:S04]  /*1ab90*/  @P0 IMAD R8, R15, R8, R9 ;  /* 0x000000080f080224 */ /* 0x001fc800078e0209 */
[C---:B---3--:R-:W-:Y:S02]  /*1aba0*/  @P0 IMAD R13, R8.reuse, R18, R13 ;  /* 0x00000012080d0224 */ /* 0x048fe400078e020d */
[C---:B------:R-:W-:Y:S02]  /*1abb0*/  @P0 IMAD R16, R8.reuse, R19, R16 ;  /* 0x0000001308100224 */ /* 0x040fe400078e0210 */
[----:B--2---:R-:W-:-:S07]  /*1abc0*/  @P0 IMAD R3, R8, R12, R3 ;  /* 0x0000000c08030224 */ /* 0x004fce00078e0203 */
.L_x_1065:
[----:B------:R-:W3:Y:S01]  /*1abd0*/  LDCU.64 UR6, c[0x0][0x5f8] ;  /* 0x0000bf00ff0677ac */ /* 0x000ee20008000a00 */
[----:B------:R-:W4:Y:S01]  /*1abe0*/  LDC.64 R10, c[0x0][0x600] ;  /* 0x00018000ff0a7b82 */ /* 0x000f220000000a00 */
[----:B---3--:R-:W-:-:S04]  /*1abf0*/  IADD3 R14, P0, PT, R3, UR6, RZ ;  /* 0x00000006030e7c10 */ /* 0x008fc8000ff1e0ff */
[----:B------:R-:W-:-:S06]  /*1ac00*/  IADD3.X R15, PT, PT, RZ, UR7, RZ, P0, !PT ;  /* 0x00000007ff0f7c10 */ /* 0x000fcc00087fe4ff */
[----:B------:R-:W4:Y:S01]  /*1ac10*/  LDG.E.64 R14, desc[UR8][R14.64] ;  /* 0x000000080e0e7981 */ /* 0x000f22000c1e1b00 */
[----:B------:R-:W-:Y:S01]  /*1ac20*/  BSSY.RECONVERGENT B1, `(.L_x_1066) ;  /* 0x0000024000017945 */ /* 0x000fe20003800200 */
[----:B------:R-:W-:Y:S02]  /*1ac30*/  CS2R R8, SRZ ;  /* 0x0000000000087805 */ /* 0x000fe4000001ff00 */
[----:B----4-:R-:W-:-:S04]  /*1ac40*/  ISETP.GT.U32.AND P0, PT, R14, R10, PT ;  /* 0x0000000a0e00720c */ /* 0x010fc80003f04070 */
[----:B------:R-:W-:-:S13]  /*1ac50*/  ISETP.GT.AND.EX P0, PT, R15, R11, PT, P0 ;  /* 0x0000000b0f00720c */ /* 0x000fda0003f04300 */
[----:B------:R-:W-:Y:S05]  /*1ac60*/  @!P0 BRA `(.L_x_1067) ;  /* 0x00000000007c8947 */ /* 0x000fea0003800000 */
[----:B------:R-:W3:Y:S01]  /*1ac70*/  LDCU UR6, c[0x0][0x60c] ;  /* 0x0000c180ff0677ac */ /* 0x000ee20008000800 */
[----:B------:R-:W-:-:S04]  /*1ac80*/  IADD3 R10, P0, PT, R14, -R10, RZ ;  /* 0x8000000a0e0a7210 */ /* 0x000fc80007f1e0ff */
[----:B------:R-:W-:-:S04]  /*1ac90*/  IADD3.X R3, PT, PT, R15, ~R11, RZ, P0, !PT ;  /* 0x8000000b0f037210 */ /* 0x000fc800007fe4ff */
[----:B---3--:R-:W-:-:S04]  /*1aca0*/  LOP3.LUT R4, R3, UR6, RZ, 0xfc, !PT ;  /* 0x0000000603047c12 */ /* 0x008fc8000f8efcff */
[----:B------:R-:W-:-:S13]  /*1acb0*/  ISETP.NE.U32.AND P0, PT, R4, RZ, PT ;  /* 0x000000ff0400720c */ /* 0x000fda0003f05070 */
[----:B------:R-:W-:Y:S05]  /*1acc0*/  @P0 BRA `(.L_x_1068) ;  /* 0x0000000000540947 */ /* 0x000fea0003800000 */
[----:B------:R-:W3:Y:S01]  /*1acd0*/  LDCU UR6, c[0x0][0x608] ;  /* 0x0000c100ff0677ac */ /* 0x000ee20008000800 */
[----:B------:R-:W-:Y:S01]  /*1ace0*/  HFMA2 R9, -RZ, RZ, 0, 0 ;  /* 0x00000000ff097431 */ /* 0x000fe200000001ff */
[----:B---3--:R-:W3:Y:S01]  /*1acf0*/  I2F.U32.RP R4, UR6 ;  /* 0x0000000600047d06 */ /* 0x008ee20008209000 */
[----:B------:R-:W-:-:S07]  /*1ad00*/  ISETP.NE.U32.AND P2, PT, RZ, UR6, PT ;  /* 0x00000006ff007c0c */ /* 0x000fce000bf45070 */
[----:B---3--:R-:W3:Y:S02]  /*1ad10*/  MUFU.RCP R4, R4 ;  /* 0x0000000400047308 */ /* 0x008ee40000001000 */
[----:B---3--:R-:W-:-:S06]  /*1ad20*/  VIADD R6, R4, 0xffffffe ;  /* 0x0ffffffe04067836 */ /* 0x008fcc0000000000 */
[----:B------:R3:W4:Y:S02]  /*1ad30*/  F2I.FTZ.U32.TRUNC.NTZ R7, R6 ;  /* 0x0000000600077305 */ /* 0x000724000021f000 */
[----:B---3--:R-:W-:Y:S02]  /*1ad40*/  MOV R6, RZ ;  /* 0x000000ff00067202 */ /* 0x008fe40000000f00 */
[----:B----4-:R-:W-:-:S05]  /*1ad50*/  IADD3 R3, PT, PT, RZ, -R7, RZ ;  /* 0x80000007ff037210 */ /* 0x010fca0007ffe0ff */
        /* <DEDUP_REMOVED lines=12> */
.L_x_1068:
[----:B------:R-:W-:-:S07]  /*1ae20*/  MOV R4, 0x1ae40 ;  /* 0x0001ae4000047802 */ /* 0x000fce0000000f00 */
[----:B012---:R-:W-:Y:S05]  /*1ae30*/  CALL.REL.NOINC `($__internal_3_$__cuda_sm20_div_s64) ;  /* 0x000000f400207944 */ /* 0x007fea0003c00000 */
[----:B------:R-:W-:Y:S01]  /*1ae40*/  MOV R8, R6 ;  /* 0x0000000600087202 */ /* 0x000fe20000000f00 */
[----:B------:R-:W-:-:S07]  /*1ae50*/  IMAD.MOV.U32 R9, RZ, RZ, R7 ;  /* 0x000000ffff097224 */ /* 0x000fce00078e0007 */
.L_x_1067:
[----:B------:R-:W-:Y:S05]  /*1ae60*/  BSYNC.RECONVERGENT B1 ;  /* 0x0000000000017941 */ /* 0x000fea0003800200 */
.L_x_1066:
[----:B------:R-:W3:Y:S01]  /*1ae70*/  LDC.64 R6, c[0x0][0x608] ;  /* 0x00018200ff067b82 */ /* 0x000ee20000000a00 */
[----:B------:R-:W-:Y:S07]  /*1ae80*/  BSSY.RECONVERGENT B1, `(.L_x_1069) ;  /* 0x000002b000017945 */ /* 0x000fee0003800200 */
[----:B------:R-:W4:Y:S01]  /*1ae90*/  LDC.64 R18, c[0x0][0x600] ;  /* 0x00018000ff127b82 */ /* 0x000f220000000a00 */
[-C--:B---3--:R-:W-:Y:S02]  /*1aea0*/  IMAD R3, R9, R6.reuse, RZ ;  /* 0x0000000609037224 */ /* 0x088fe400078e02ff */
[----:B------:R-:W-:-:S04]  /*1aeb0*/  IMAD.WIDE.U32 R10, R8, R6, RZ ;  /* 0x00000006080a7225 */ /* 0x000fc800078e00ff */
[-C--:B------:R-:W-:Y:S01]  /*1aec0*/  IMAD R17, R8, R7.reuse, R3 ;  /* 0x0000000708117224 */ /* 0x080fe200078e0203 */
[----:B------:R-:W-:Y:S02]  /*1aed0*/  LOP3.LUT R7, R15, R7, RZ, 0xfc, !PT ;  /* 0x000000070f077212 */ /* 0x000fe400078efcff */
[----:B----4-:R-:W-:Y:S02]  /*1aee0*/  IADD3 R3, P1, PT, R10, R18, RZ ;  /* 0x000000120a037210 */ /* 0x010fe40007f3e0ff */
        /* <DEDUP_REMOVED lines=11> */
[----:B------:R-:W3:Y:S01]  /*1afa0*/  I2F.U32.RP R4, R6 ;  /* 0x0000000600047306 */ /* 0x000ee20000209000 */
[----:B------:R-:W-:-:S07]  /*1afb0*/  ISETP.NE.U32.AND P2, PT, R6, RZ, PT ;  /* 0x000000ff0600720c */ /* 0x000fce0003f45070 */
[----:B---3--:R-:W3:Y:S02]  /*1afc0*/  MUFU.RCP R4, R4 ;  /* 0x0000000400047308 */ /* 0x008ee40000001000 */
[----:B---3--:R-:W-:-:S06]  /*1afd0*/  IADD3 R8, PT, PT, R4, 0xffffffe, RZ ;  /* 0x0ffffffe04087810 */ /* 0x008fcc0007ffe0ff */
[----:B------:R3:W4:Y:S02]  /*1afe0*/  F2I.FTZ.U32.TRUNC.NTZ R9, R8 ;  /* 0x0000000800097305 */ /* 0x000724000021f000 */
[----:B---3--:R-:W-:Y:S01]  /*1aff0*/  IMAD.MOV.U32 R8, RZ, RZ, RZ ;  /* 0x000000ffff087224 */ /* 0x008fe200078e00ff */
[----:B----4-:R-:W-:-:S05]  /*1b000*/  IADD3 R3, PT, PT, RZ, -R9, RZ ;  /* 0x80000009ff037210 */ /* 0x010fca0007ffe0ff */
        /* <DEDUP_REMOVED lines=14> */
.L_x_1070:
[----:B------:R-:W-:Y:S02]  /*1b0f0*/  MOV R10, R14 ;  /* 0x0000000e000a7202 */ /* 0x000fe40000000f00 */
[----:B------:R-:W-:Y:S02]  /*1b100*/  MOV R3, R15 ;  /* 0x0000000f00037202 */ /* 0x000fe40000000f00 */
[----:B------:R-:W-:-:S07]  /*1b110*/  MOV R4, 0x1b130 ;  /* 0x0001b13000047802 */ /* 0x000fce0000000f00 */
[----:B012---:R-:W-:Y:S05]  /*1b120*/  CALL.REL.NOINC `($__internal_3_$__cuda_sm20_div_s64) ;  /* 0x000000f000647944 */ /* 0x007fea0003c00000 */
.L_x_1071:
[----:B------:R-:W-:Y:S05]  /*1b130*/  BSYNC.RECONVERGENT B1 ;  /* 0x0000000000017941 */ /* 0x000fea0003800200 */
.L_x_1069:
        /* <DEDUP_REMOVED lines=9> */
[----:B------:R-:W0:Y:S02]  /*1b1d0*/  LDCU.64 UR6, c[0x0][0x5e8] ;  /* 0x0000bd00ff0677ac */ /* 0x000e240008000a00 */
[----:B012---:R-:W-:-:S05]  /*1b1e0*/  IADD3 R22, P0, PT, R13, UR6, RZ ;  /* 0x000000060d167c10 */ /* 0x007fca000ff1e0ff */
        /* <DEDUP_REMOVED lines=201> */
.L_x_1076:
        /* <DEDUP_REMOVED lines=49> */
.L_x_1075:
[----:B------:R-:W-:Y:S05]  /*1c190*/  BSYNC.RECONVERGENT B2 ;  /* 0x0000000000027941 */ /* 0x000fea0003800200 */
.L_x_1074:
        /* <DEDUP_REMOVED lines=82> */
.L_x_1080:
[----:B------:R-:W-:Y:S05]  /*1c6c0*/  BSYNC.RECONVERGENT B3 ;  /* 0x0000000000037941 */ /* 0x000fea0003800200 */
.L_x_1079:
        /* <DEDUP_REMOVED lines=50> */
.L_x_1082:
[----:B------:R-:W-:Y:S05]  /*1c9f0*/  BSYNC.RECONVERGENT B3 ;  /* 0x0000000000037941 */ /* 0x000fea0003800200 */
.L_x_1081:
        /* <DEDUP_REMOVED lines=23> */
.L_x_1078:
[----:B------:R-:W-:Y:S05]  /*1cb70*/  BSYNC.RECONVERGENT B2 ;  /* 0x0000000000027941 */ /* 0x000fea0003800200 */
.L_x_1077:
[----:B-----5:R3:W-:Y:S02]  /*1cb80*/  STG.E.64 desc[UR8][R22.64], R24 ;  /* 0x0000001816007986 */ /* 0x0207e4000c101b08 */
.L_x_1073:
[----:B------:R-:W-:Y:S05]  /*1cb90*/  BSYNC.RECONVERGENT B1 ;  /* 0x0000000000017941 */ /* 0x000fea0003800200 */
.L_x_1072:
[----:B------:R-:W-:-:S07]  /*1cba0*/  IADD3 R5, PT, PT, R5, 0x80, RZ ;  /* 0x0000008005057810 */ /* 0x000fce0007ffe0ff */
.L_x_1064:
[----:B------:R-:W-:Y:S05]  /*1cbb0*/  BSYNC.RECONVERGENT B0 ;  /* 0x0000000000007941 */ /* 0x000fea0003800200 */
.L_x_1063:
[----:B------:R-:W4:Y:S01]  /*1cbc0*/  LDCU UR6, c[0x0][0x380] ;  /* 0x00007000ff0677ac */ /* 0x000f220008000800 */
[----:B------:R-:W-:Y:S01]  /*1cbd0*/  BSSY.RECONVERGENT B0, `(.L_x_1083) ;  /* 0x000035c000007945 */ /* 0x000fe20003800200 */
[----:B----4-:R-:W-:-:S13]  /*1cbe0*/  ISETP.GE.AND P0, PT, R5, UR6, PT ;  /* 0x0000000605007c0c */ /* 0x010fda000bf06270 */
[----:B------:R-:W-:Y:S05]  /*1cbf0*/  @P0 BRA `(.L_x_1084) ;  /* 0x0000003400640947 */ /* 0x000fea0003800000 */
[----:B------:R-:W4:Y:S01]  /*1cc00*/  LDCU.64 UR6, c[0x0][0x390] ;  /* 0x00007200ff0677ac */ /* 0x000f220008000a00 */
[----:B------:R-:W-:Y:S01]  /*1cc10*/  HFMA2 R4, -RZ, RZ, 0, 0 ;  /* 0x00000000ff047431 */ /* 0x000fe200000001ff */
[----:B------:R-:W-:Y:S01]  /*1cc20*/  ISETP.NE.AND P0, PT, R2, RZ, PT ;  /* 0x000000ff0200720c */ /* 0x000fe20003f05270 */
[----:B------:R-:W5:Y:S01]  /*1cc30*/  LDCU UR12, c[0x0][0x38c] ;  /* 0x00007180ff0c77ac */ /* 0x000f620008000800 */
[----:B------:R-:W0:Y:S02]  /*1cc40*/  LDCU.64 UR14, c[0x0][0x4b8] ;  /* 0x00009700ff0e77ac */ /* 0x000e240008000a00 */
[----:B----4-:R-:W-:Y:S01]  /*1cc50*/  IMAD.HI.U32 R6, R5, UR6, R4 ;  /* 0x0000000605067c27 */ /* 0x010fe2000f8e0004 */
[----:B------:R-:W4:Y:S04]  /*1cc60*/  LDCU UR6, c[0x0][0x4c0] ;  /* 0x00009800ff0677ac */ /* 0x000f280008000800 */
[----:B------:R-:W-:-:S05]  /*1cc70*/  SHF.R.U32.HI R7, RZ, UR7, R6 ;  /* 0x00000007ff077c19 */ /* 0x000fca0008011606 */
[----:B------:R-:W-:-:S04]  /*1cc80*/  IMAD.MOV R4, RZ, RZ, -R7 ;  /* 0x000000ffff047224 */ /* 0x000fc800078e0a07 */
[----:B-----5:R-:W-:-:S04]  /*1cc90*/  IMAD R3, R4, UR12, R5 ;  /* 0x0000000c04037c24 */ /* 0x020fc8000f8e0205 */
[C---:B0-----:R-:W-:Y:S02]  /*1cca0*/  IMAD R13, R3.reuse, UR14, RZ ;  /* 0x0000000e030d7c24 */ /* 0x041fe4000f8e02ff */
[C---:B------:R-:W-:Y:S02]  /*1ccb0*/  IMAD R16, R3.reuse, UR15, RZ ;  /* 0x0000000f03107c24 */ /* 0x040fe4000f8e02ff */
[----:B----4-:R-:W-:Y:S01]  /*1ccc0*/  IMAD R3, R3, UR6, RZ ;  /* 0x0000000603037c24 */ /* 0x010fe2000f8e02ff */
[----:B------:R-:W-:Y:S06]  /*1ccd0*/  @!P0 BRA `(.L_x_1085) ;  /* 0x0000001400348947 */ /* 0x000fec0003800000 */
[----:B------:R-:W0:Y:S01]  /*1cce0*/  LDCU.64 UR12, c[0x0][0x398] ;  /* 0x00007300ff0c77ac */ /* 0x000e220008000a00 */
[----:B------:R-:W-:Y:S02]  /*1ccf0*/  MOV R6, RZ ;  /* 0x000000ff00067202 */ /* 0x000fe40000000f00 */
[----:B------:R-:W-:Y:S01]  /*1cd00*/  ISETP.NE.AND P0, PT, R0, 0x2, PT ;  /* 0x000000020000780c */ /* 0x000fe20003f05270 */
[----:B------:R-:W4:Y:S01]  /*1cd10*/  LDCU UR6, c[0x0][0x3a0] ;  /* 0x00007400ff0677ac */ /* 0x000f220008000800 */
[----:B------:R-:W5:Y:S01]  /*1cd20*/  LDCU UR7, c[0x0][0x4c4] ;  /* 0x00009880ff0777ac */ /* 0x000f620008000800 */
[----:B------:R-:W1:Y:S01]  /*1cd30*/  LDCU.64 UR14, c[0x0][0x4c8] ;  /* 0x00009900ff0e77ac */ /* 0x000e620008000a00 */
[----:B0-----:R-:W-:-:S05]  /*1cd40*/  IMAD.HI.U32 R8, R7, UR13, R6 ;  /* 0x0000000d07087c27 */ /* 0x001fca000f8e0006 */
[----:B----4-:R-:W-:-:S04]  /*1cd50*/  SHF.R.U32.HI R9, RZ, UR6, R8 ;  /* 0x00000006ff097c19 */ /* 0x010fc80008011608 */
[----:B------:R-:W-:-:S05]  /*1cd60*/  IADD3 R6, PT, PT, -R9, RZ, RZ ;  /* 0x000000ff09067210 */ /* 0x000fca0007ffe1ff */
[----:B------:R-:W-:-:S04]  /*1cd70*/  IMAD R6, R6, UR12, R7 ;  /* 0x0000000c06067c24 */ /* 0x000fc8000f8e0207 */
[C---:B-----5:R-:W-:Y:S02]  /*1cd80*/  IMAD R13, R6.reuse, UR7, R13 ;  /* 0x00000007060d7c24 */ /* 0x060fe4000f8e020d */
[C---:B-1----:R-:W-:Y:S02]  /*1cd90*/  IMAD R16, R6.reuse, UR14, R16 ;  /* 0x0000000e06107c24 */ /* 0x042fe4000f8e0210 */
[----:B------:R-:W-:Y:S01]  /*1cda0*/  IMAD R3, R6, UR15, R3 ;  /* 0x0000000f06037c24 */ /* 0x000fe2000f8e0203 */
[----:B------:R-:W-:Y:S06]  /*1cdb0*/  @!P0 BRA `(.L_x_1085) ;  /* 0x0000001000fc8947 */ /* 0x000fec0003800000 */
[----:B------:R-:W0:Y:S01]  /*1cdc0*/  LDCU.64 UR6, c[0x0][0x3a8] ;  /* 0x00007500ff0677ac */ /* 0x000e220008000a00 */
[----:B------:R-:W-:Y:S01]  /*1cdd0*/  IMAD.MOV.U32 R8, RZ, RZ, RZ ;  /* 0x000000ffff087224 */ /* 0x000fe200078e00ff */
[----:B------:R-:W-:Y:S01]  /*1cde0*/  ISETP.NE.AND P0, PT, R0, 0x3, PT ;  /* 0x000000030000780c */ /* 0x000fe20003f05270 */
[----:B------:R-:W1:Y:S01]  /*1cdf0*/  LDCU UR12, c[0x0][0x3a4] ;  /* 0x00007480ff0c77ac */ /* 0x000e620008000800 */
[----:B------:R-:W4:Y:S01]  /*1ce00*/  LDCU.64 UR14, c[0x0][0x4d0] ;  /* 0x00009a00ff0e77ac */ /* 0x000f220008000a00 */
[----:B0-----:R-:W-:Y:S01]  /*1ce10*/  IMAD.HI.U32 R6, R9, UR6, R8 ;  /* 0x0000000609067c27 */ /* 0x001fe2000f8e0008 */
[----:B------:R-:W0:Y:S04]  /*1ce20*/  LDCU UR6, c[0x0][0x4d8] ;  /* 0x00009b00ff0677ac */ /* 0x000e280008000800 */
[----:B------:R-:W-:-:S04]  /*1ce30*/  SHF.R.U32.HI R7, RZ, UR7, R6 ;  /* 0x00000007ff077c19 */ /* 0x000fc80008011606 */
[----:B------:R-:W-:-:S05]  /*1ce40*/  IADD3 R8, PT, PT, -R7, RZ, RZ ;  /* 0x000000ff07087210 */ /* 0x000fca0007ffe1ff */
[----:B-1----:R-:W-:-:S04]  /*1ce50*/  IMAD R8, R8, UR12, R9 ;  /* 0x0000000c08087c24 */ /* 0x002fc8000f8e0209 */
[C---:B----4-:R-:W-:Y:S02]  /*1ce60*/  IMAD R13, R8.reuse, UR14, R13 ;  /* 0x0000000e080d7c24 */ /* 0x050fe4000f8e020d */
[C---:B------:R-:W-:Y:S02]  /*1ce70*/  IMAD R16, R8.reuse, UR15, R16 ;  /* 0x0000000f08107c24 */ /* 0x040fe4000f8e0210 */
[----:B0-----:R-:W-:Y:S01]  /*1ce80*/  IMAD R3, R8, UR6, R3 ;  /* 0x0000000608037c24 */ /* 0x001fe2000f8e0203 */
[----:B------:R-:W-:Y:S06]  /*1ce90*/  @!P0 BRA `(.L_x_1085) ;  /* 0x0000001000c48947 */ /* 0x000fec0003800000 */
[----:B------:R-:W0:Y:S01]  /*1cea0*/  LDCU.64 UR12, c[0x0][0x3b0] ;  /* 0x00007600ff0c77ac */ /* 0x000e220008000a00 */
[----:B------:R-:W-:Y:S02]  /*1ceb0*/  MOV R6, RZ ;  /* 0x000000ff00067202 */ /* 0x000fe40000000f00 */
[----:B------:R-:W-:Y:S01]  /*1cec0*/  ISETP.NE.AND P0, PT, R0, 0x4, PT ;  /* 0x000000040000780c */ /* 0x000fe20003f05270 */
[----:B------:R-:W1:Y:S01]  /*1ced0*/  LDCU UR6, c[0x0][0x3b8] ;  /* 0x00007700ff0677ac */ /* 0x000e620008000800 */
[----:B------:R-:W4:Y:S01]  /*1cee0*/  LDCU UR7, c[0x0][0x4dc] ;  /* 0x00009b80ff0777ac */ /* 0x000f220008000800 */
[----:B------:R-:W5:Y:S01]  /*1cef0*/  LDCU.64 UR14, c[0x0][0x4e0] ;  /* 0x00009c00ff0e77ac */ /* 0x000f620008000a00 */
[----:B0-----:R-:W-:-:S05]  /*1cf00*/  IMAD.HI.U32 R8, R7, UR13, R6 ;  /* 0x0000000d07087c27 */ /* 0x001fca000f8e0006 */
[----:B-1----:R-:W-:-:S05]  /*1cf10*/  SHF.R.U32.HI R9, RZ, UR6, R8 ;  /* 0x00000006ff097c19 */ /* 0x002fca0008011608 */
        /* <DEDUP_REMOVED lines=9> */
[----:B------:R-:W1:Y:S01]  /*1cfb0*/  LDCU UR12, c[0x0][0x3bc] ;  /* 0x00007780ff0c77ac */ /* 0x000e620008000800 */
[----:B------:R-:W4:Y:S02]  /*1cfc0*/  LDCU.64 UR14, c[0x0][0x4e8] ;  /* 0x00009d00ff0e77ac */ /* 0x000f240008000a00 */
        /* <DEDUP_REMOVED lines=10> */
[----:B------:R-:W-:Y:S01]  /*1d070*/  IMAD.MOV.U32 R6, RZ, RZ, RZ ;  /* 0x000000ffff067224 */ /* 0x000fe200078e00ff */
[----:B------:R-:W-:Y:S01]  /*1d080*/  ISETP.NE.AND P0, PT, R0, 0x6, PT ;  /* 0x000000060000780c */ /* 0x000fe20003f05270 */
[----:B------:R-:W1:Y:S01]  /*1d090*/  LDCU UR6, c[0x0][0x3d0] ;  /* 0x00007a00ff0677ac */ /* 0x000e620008000800 */
[----:B------:R-:W4:Y:S01]  /*1d0a0*/  LDCU UR7, c[0x0][0x4f4] ;  /* 0x00009e80ff0777ac */ /* 0x000f220008000800 */
[----:B------:R-:W5:Y:S01]  /*1d0b0*/  LDCU.64 UR14, c[0x0][0x4f8] ;  /* 0x00009f00ff0e77ac */ /* 0x000f620008000a00 */
[----:B0-----:R-:W-:-:S05]  /*1d0c0*/  IMAD.HI.U32 R8, R7, UR13, R6 ;  /* 0x0000000d07087c27 */ /* 0x001fca000f8e0006 */
[----:B-1----:R-:W-:-:S04]  /*1d0d0*/  SHF.R.U32.HI R9, RZ, UR6, R8 ;  /* 0x00000006ff097c19 */ /* 0x002fc80008011608 */
        /* <DEDUP_REMOVED lines=9> */
[----:B------:R-:W1:Y:S01]  /*1d170*/  LDCU UR12, c[0x0][0x3d4] ;  /* 0x00007a80ff0c77ac */ /* 0x000e620008000800 */
[----:B------:R-:W4:Y:S01]  /*1d180*/  LDCU.64 UR14, c[0x0][0x500] ;  /* 0x0000a000ff0e77ac */ /* 0x000f220008000a00 */
[----:B0-----:R-:W-:Y:S01]  /*1d190*/  IMAD.HI.U32 R6, R9, UR6, R8 ;  /* 0x0000000609067c27 */ /* 0x001fe2000f8e0008 */
[----:B------:R-:W0:Y:S04]  /*1d1a0*/  LDCU UR6, c[0x0][0x508] ;  /* 0x0000a100ff0677ac */ /* 0x000e280008000800 */
[----:B------:R-:W-:-:S05]  /*1d1b0*/  SHF.R.U32.HI R7, RZ, UR7, R6 ;  /* 0x00000007ff077c19 */ /* 0x000fca0008011606 */
[----:B------:R-:W-:-:S04]  /*1d1c0*/  IMAD.MOV R8, RZ, RZ, -R7 ;  /* 0x000000ffff087224 */ /* 0x000fc800078e0a07 */
[----:B-1----:R-:W-:-:S04]  /*1d1d0*/  IMAD R8, R8, UR12, R9 ;  /* 0x0000000c08087c24 */ /* 0x002fc8000f8e0209 */
[C---:B----4-:R-:W-:Y:S02]  /*1d1e0*/  IMAD R13, R8.reuse, UR14, R13 ;  /* 0x0000000e080d7c24 */ /* 0x050fe4000f8e020d */
[C---:B------:R-:W-:Y:S02]  /*1d1f0*/  IMAD R16, R8.reuse, UR15, R16 ;  /* 0x0000000f08107c24 */ /* 0x040fe4000f8e0210 */
[----:B0-----:R-:W-:Y:S01]  /*1d200*/  IMAD R3, R8, UR6, R3 ;  /* 0x0000000608037c24 */ /* 0x001fe2000f8e0203 */
[----:B------:R-:W-:Y:S06]  /*1d210*/  @!P0 BRA `(.L_x_1085) ;  /* 0x0000000c00e48947 */ /* 0x000fec0003800000 */
[----:B------:R-:W0:Y:S01]  /*1d220*/  LDCU.64 UR12, c[0x0][0x3e0] ;  /* 0x00007c00ff0c77ac */ /* 0x000e220008000a00 */
[----:B------:R-:W-:Y:S01]  /*1d230*/  HFMA2 R6, -RZ, RZ, 0, 0 ;  /* 0x00000000ff067431 */ /* 0x000fe200000001ff */
        /* <DEDUP_REMOVED lines=222> */
[----:B------:R-:W-:Y:S01]  /*1e020*/  ISETP.NE.AND P0, PT, R0, 0x18, PT ;  /* 0x000000180000780c */ /* 0x000fe20003f05270 */
[----:B------:R-:W0:Y:S01]  /*1e030*/  LDCU.64 UR12, c[0x0][0x4a0] ;  /* 0x00009400ff0c77ac */ /* 0x000e220008000a00 */
[----:B------:R-:W-:Y:S01]  /*1e040*/  IMAD.MOV.U32 R6, RZ, RZ, RZ ;  /* 0x000000ffff067224 */ /* 0x000fe200078e00ff */
[----:B------:R-:W1:Y:S01]  /*1e050*/  LDCU UR6, c[0x0][0x4a8] ;  /* 0x00009500ff0677ac */ /* 0x000e620008000800 */
[----:B------:R-:W4:Y:S09]  /*1e060*/  LDCU UR7, c[0x0][0x5cc] ;  /* 0x0000b980ff0777ac */ /* 0x000f320008000800 */
[----:B------:R-:W5:Y:S01]  /*1e070*/  @P0 LDC.64 R10, c[0x0][0x4b0] ;  /* 0x00012c00ff0a0b82 */ /* 0x000f620000000a00 */
[----:B------:R-:W2:Y:S01]  /*1e080*/  LDCU.64 UR14, c[0x0][0x5d0] ;  /* 0x0000ba00ff0e77ac */ /* 0x000ea20008000a00 */
[----:B0-----:R-:W-:-:S06]  /*1e090*/  IMAD.HI.U32 R8, R7, UR13, R6 ;  /* 0x0000000d07087c27 */ /* 0x001fcc000f8e0006 */
[----:B------:R-:W0:Y:S01]  /*1e0a0*/  @P0 LDC R15, c[0x0][0x4ac] ;  /* 0x00012b00ff0f0b82 */ /* 0x000e220000000800 */
[----:B-1----:R-:W-:Y:S02]  /*1e0b0*/  SHF.R.U32.HI R9, RZ, UR6, R8 ;  /* 0x00000006ff097c19 */ /* 0x002fe40008011608 */
[----:B------:R-:W-:Y:S02]  /*1e0c0*/  @P0 MOV R8, RZ ;  /* 0x000000ff00080202 */ /* 0x000fe40000000f00 */
[----:B------:R-:W-:-:S03]  /*1e0d0*/  IADD3 R6, PT, PT, -R9, RZ, RZ ;  /* 0x000000ff09067210 */ /* 0x000fc60007ffe1ff */
[----:B------:R-:W1:Y:S02]  /*1e0e0*/  @P0 LDC.64 R18, c[0x0][0x5d8] ;  /* 0x00017600ff120b82 */ /* 0x000e640000000a00 */
[----:B------:R-:W-:-:S06]  /*1e0f0*/  IMAD R6, R6, UR12, R7 ;  /* 0x0000000c06067c24 */ /* 0x000fcc000f8e0207 */
[----:B------:R-:W3:Y:S01]  /*1e100*/  @P0 LDC R12, c[0x0][0x5e0] ;  /* 0x00017800ff0c0b82 */ /* 0x000ee20000000800 */
[----:B-----5:R-:W-:-:S04]  /*1e110*/  @P0 IMAD.HI.U32 R4, R9, R10, R8 ;  /* 0x0000000a09040227 */ /* 0x020fc800078e0008 */
[C---:B----4-:R-:W-:Y:S01]  /*1e120*/  IMAD R13, R6.reuse, UR7, R13 ;  /* 0x00000007060d7c24 */ /* 0x050fe2000f8e020d */
[----:B------:R-:W-:Y:S01]  /*1e130*/  @P0 SHF.R.U32.HI R4, RZ, R11, R4 ;  /* 0x0000000bff040219 */ /* 0x000fe20000011604 */
[C---:B--2---:R-:W-:Y:S02]  /*1e140*/  IMAD R16, R6.reuse, UR14, R16 ;  /* 0x0000000e06107c24 */ /* 0x044fe4000f8e0210 */
[----:B------:R-:W-:Y:S02]  /*1e150*/  IMAD R3, R6, UR15, R3 ;  /* 0x0000000f06037c24 */ /* 0x000fe4000f8e0203 */
[----:B------:R-:W-:-:S04]  /*1e160*/  @P0 IMAD.MOV R8, RZ, RZ, -R4 ;  /* 0x000000ffff080224 */ /* 0x000fc800078e0a04 */
[----:B0-----:R-:W-:-:S04]  /*1e170*/  @P0 IMAD R8, R15, R8, R9 ;  /* 0x000000080f080224 */ /* 0x001fc800078e0209 */
[C---:B-1----:R-:W-:Y:S02]  /*1e180*/  @P0 IMAD R13, R8.reuse, R18, R13 ;  /* 0x00000012080d0224 */ /* 0x042fe400078e020d */
[C---:B------:R-:W-:Y:S02]  /*1e190*/  @P0 IMAD R16, R8.reuse, R19, R16 ;  /* 0x0000001308100224 */ /* 0x040fe400078e0210 */
[----:B---3--:R-:W-:-:S07]  /*1e1a0*/  @P0 IMAD R3, R8, R12, R3 ;  /* 0x0000000c08030224 */ /* 0x008fce00078e0203 */
.L_x_1085:
[----:B------:R-:W0:Y:S01]  /*1e1b0*/  LDCU.64 UR6, c[0x0][0x5f8] ;  /* 0x0000bf00ff0677ac */ /* 0x000e220008000a00 */
[----:B------:R-:W4:Y:S01]  /*1e1c0*/  LDC.64 R10, c[0x0][0x600] ;  /* 0x00018000ff0a7b82 */ /* 0x000f220000000a00 */
[----:B0-----:R-:W-:-:S04]  /*1e1d0*/  IADD3 R14, P0, PT, R3, UR6, RZ ;  /* 0x00000006030e7c10 */ /* 0x001fc8000ff1e0ff */
[----:B------:R-:W-:-:S06]  /*1e1e0*/  IADD3.X R15, PT, PT, RZ, UR7, RZ, P0, !PT ;  /* 0x00000007ff0f7c10 */ /* 0x000fcc00087fe4ff */
[----:B------:R-:W4:Y:S01]  /*1e1f0*/  LDG.E.64 R14, desc[UR8][R14.64] ;  /* 0x000000080e0e7981 */ /* 0x000f22000c1e1b00 */
[----:B------:R-:W-:Y:S01]  /*1e200*/  BSSY.RECONVERGENT B1, `(.L_x_1086) ;  /* 0x0000024000017945 */ /* 0x000fe20003800200 */
[----:B------:R-:W-:Y:S02]  /*1e210*/  CS2R R8, SRZ ;  /* 0x0000000000087805 */ /* 0x000fe4000001ff00 */
[----:B----4-:R-:W-:-:S04]  /*1e220*/  ISETP.GT.U32.AND P0, PT, R14, R10, PT ;  /* 0x0000000a0e00720c */ /* 0x010fc80003f04070 */
        /* <DEDUP_REMOVED lines=14> */
[----:B------:R0:W4:Y:S02]  /*1e310*/  F2I.FTZ.U32.TRUNC.NTZ R7, R6 ;  /* 0x0000000600077305 */ /* 0x000124000021f000 */
[----:B0-----:R-:W-:Y:S02]  /*1e320*/  MOV R6, RZ ;  /* 0x000000ff00067202 */ /* 0x001fe40000000f00 */
        /* <DEDUP_REMOVED lines=13> */
.L_x_1088:
[----:B------:R-:W-:-:S07]  /*1e400*/  MOV R4, 0x1e420 ;  /* 0x0001e42000047802 */ /* 0x000fce0000000f00 */
[----:B-123--:R-:W-:Y:S05]  /*1e410*/  CALL.REL.NOINC `($__internal_3_$__cuda_sm20_div_s64) ;  /* 0x000000bc00a87944 */ /* 0x00efea0003c00000 */
[----:B------:R-:W-:Y:S01]  /*1e420*/  MOV R8, R6 ;  /* 0x0000000600087202 */ /* 0x000fe20000000f00 */
[----:B------:R-:W-:-:S07]  /*1e430*/  IMAD.MOV.U32 R9, RZ, RZ, R7 ;  /* 0x000000ffff097224 */ /* 0x000fce00078e0007 */
.L_x_1087:
[----:B------:R-:W-:Y:S05]  /*1e440*/  BSYNC.RECONVERGENT B1 ;  /* 0x0000000000017941 */ /* 0x000fea0003800200 */
.L_x_1086:
[----:B------:R-:W0:Y:S01]  /*1e450*/  LDC.64 R6, c[0x0][0x608] ;  /* 0x00018200ff067b82 */ /* 0x000e220000000a00 */
[----:B------:R-:W-:Y:S07]  /*1e460*/  BSSY.RECONVERGENT B1, `(.L_x_1089) ;  /* 0x000002b000017945 */ /* 0x000fee0003800200 */
[----:B------:R-:W4:Y:S01]  /*1e470*/  LDC.64 R18, c[0x0][0x600] ;  /* 0x00018000ff127b82 */ /* 0x000f220000000a00 */
[-C--:B0-----:R-:W-:Y:S02]  /*1e480*/  IMAD R3, R9, R6.reuse, RZ ;  /* 0x0000000609037224 */ /* 0x081fe400078e02ff */
        /* <DEDUP_REMOVED lines=19> */
[----:B------:R0:W4:Y:S02]  /*1e5c0*/  F2I.FTZ.U32.TRUNC.NTZ R9, R8 ;  /* 0x0000000800097305 */ /* 0x000124000021f000 */
[----:B0-----:R-:W-:Y:S01]  /*1e5d0*/  IMAD.MOV.U32 R8, RZ, RZ, RZ ;  /* 0x000000ffff087224 */ /* 0x001fe200078e00ff */
        /* <DEDUP_REMOVED lines=15> */
.L_x_1090:
[----:B------:R-:W-:Y:S02]  /*1e6d0*/  MOV R10, R14 ;  /* 0x0000000e000a7202 */ /* 0x000fe40000000f00 */
[----:B------:R-:W-:Y:S02]  /*1e6e0*/  MOV R3, R15 ;  /* 0x0000000f00037202 */ /* 0x000fe40000000f00 */
[----:B------:R-:W-:-:S07]  /*1e6f0*/  MOV R4, 0x1e710 ;  /* 0x0001e71000047802 */ /* 0x000fce0000000f00 */
[----:B-123--:R-:W-:Y:S05]  /*1e700*/  CALL.REL.NOINC `($__internal_3_$__cuda_sm20_div_s64) ;  /* 0x000000b800ec7944 */ /* 0x00efea0003c00000 */
.L_x_1091:
[----:B------:R-:W-:Y:S05]  /*1e710*/  BSYNC.RECONVERGENT B1 ;  /* 0x0000000000017941 */ /* 0x000fea0003800200 */
.L_x_1089:
        /* <DEDUP_REMOVED lines=9> */
[----:B------:R-:W1:Y:S02]  /*1e7b0*/  LDCU.64 UR6, c[0x0][0x5e8] ;  /* 0x0000bd00ff0677ac */ /* 0x000e640008000a00 */
[----:B-123--:R-:W-:-:S05]  /*1e7c0*/  IADD3 R22, P0, PT, R13, UR6, RZ ;  /* 0x000000060d167c10 */ /* 0x00efca000ff1e0ff */
        /* <DEDUP_REMOVED lines=201> */
.L_x_1096:
        /* <DEDUP_REMOVED lines=49> */
.L_x_1095:
[----:B------:R-:W-:Y:S05]  /*1f770*/  BSYNC.RECONVERGENT B2 ;  /* 0x0000000000027941 */ /* 0x000fea0003800200 */
.L_x_1094:
        /* <DEDUP_REMOVED lines=82> */
.L_x_1100:
[----:B------:R-:W-:Y:S05]  /*1fca0*/  BSYNC.RECONVERGENT B3 ;  /* 0x0000000000037941 */ /* 0x000fea0003800200 */
.L_x_1099:
        /* <DEDUP_REMOVED lines=50> */
.L_x_1102:
[----:B------:R-:W-:Y:S05]  /*1ffd0*/  BSYNC.RECONVERGENT B3 ;  /* 0x0000000000037941 */ /* 0x000fea0003800200 */
.L_x_1101:
        /* <DEDUP_REMOVED lines=23> */
.L_x_1098:
[----:B------:R-:W-:Y:S05]  /*20150*/  BSYNC.RECONVERGENT B2 ;  /* 0x0000000000027941 */ /* 0x000fea0003800200 */
.L_x_1097:
[----:B-----5:R0:W-:Y:S02]  /*20160*/  STG.E.64 desc[UR8][R22.64], R24 ;  /* 0x0000001816007986 */ /* 0x0201e4000c101b08 */
.L_x_1093:
[----:B------:R-:W-:Y:S05]  /*20170*/  BSYNC.RECONVERGENT B1 ;  /* 0x0000000000017941 */ /* 0x000fea0003800200 */
.L_x_1092:
[----:B------:R-:W-:-:S07]  /*20180*/  IADD3 R5, PT, PT, R5, 0x80, RZ ;  /* 0x0000008005057810 */ /* 0x000fce0007ffe0ff */
.L_x_1084:
[----:B------:R-:W-:Y:S05]  /*20190*/  BSYNC.RECONVERGENT B0 ;  /* 0x0000000000007941 */ /* 0x000fea0003800200 */
.L_x_1083:
        /* <DEDUP_REMOVED lines=351> */
.L_x_1105:
        /* <DEDUP_REMOVED lines=37> */
.L_x_1108:
[----:B------:R-:W-:-:S07]  /*219e0*/  MOV R4, 0x21a00 ;  /* 0x00021a0000047802 */ /* 0x000fce0000000f00 */
[----:B-123--:R-:W-:Y:S05]  /*219f0*/  CALL.REL.NOINC `($__internal_3_$__cuda_sm20_div_s64) ;  /* 0x0000008800307944 */ /* 0x00efea0003c00000 */
[----:B------:R-:W-:Y:S01]  /*21a00*/  MOV R8, R6 ;  /* 0x0000000600087202 */ /* 0x000fe20000000f00 */
[----:B------:R-:W-:-:S07]  /*21a10*/  IMAD.MOV.U32 R9, RZ, RZ, R7 ;  /* 0x000000ffff097224 */ /* 0x000fce00078e0007 */
.L_x_1107:
[----:B------:R-:W-:Y:S05]  /*21a20*/  BSYNC.RECONVERGENT B1 ;  /* 0x0000000000017941 */ /* 0x000fea0003800200 */
.L_x_1106:
        /* <DEDUP_REMOVED lines=40> */
.L_x_1110:
[----:B------:R-:W-:Y:S02]  /*21cb0*/  MOV R10, R14 ;  /* 0x0000000e000a7202 */ /* 0x000fe40000000f00 */
[----:B------:R-:W-:Y:S02]  /*21cc0*/  MOV R3, R15 ;  /* 0x0000000f00037202 */ /* 0x000fe40000000f00 */
[----:B------:R-:W-:-:S07]  /*21cd0*/  MOV R4, 0x21cf0 ;  /* 0x00021cf000047802 */ /* 0x000fce0000000f00 */
[----:B-123--:R-:W-:Y:S05]  /*21ce0*/  CALL.REL.NOINC `($__internal_3_$__cuda_sm20_div_s64) ;  /* 0x0000008400747944 */ /* 0x00efea0003c00000 */
.L_x_1111:
[----:B------:R-:W-:Y:S05]  /*21cf0*/  BSYNC.RECONVERGENT B1 ;  /* 0x0000000000017941 */ /* 0x000fea0003800200 */
.L_x_1109:
        /* <DEDUP_REMOVED lines=212> */
.L_x_1116:
        /* <DEDUP_REMOVED lines=49> */
.L_x_1115:
[----:B------:R-:W-:Y:S05]  /*22d50*/  BSYNC.RECONVERGENT B2 ;  /* 0x0000000000027941 */ /* 0x000fea0003800200 */
.L_x_1114:
        /* <DEDUP_REMOVED lines=82> */
.L_x_1120:
[----:B------:R-:W-:Y:S05]  /*23280*/  BSYNC.RECONVERGENT B3 ;  /* 0x0000000000037941 */ /* 0x000fea0003800200 */
.L_x_1119:
        /* <DEDUP_REMOVED lines=50> */
.L_x_1122:
[----:B------:R-:W-:Y:S05]  /*235b0*/  BSYNC.RECONVERGENT B3 ;  /* 0x0000000000037941 */ /* 0x000fea0003800200 */
.L_x_1121:
        /* <DEDUP_REMOVED lines=23> */
.L_x_1118:
[----:B------:R-:W-:Y:S05]  /*23730*/  BSYNC.RECONVERGENT B2 ;  /* 0x0000000000027941 */ /* 0x000fea0003800200 */
.L_x_1117:
[----:B-----5:R0:W-:Y:S02]  /*23740*/  STG.E.64 desc[UR8][R22.64], R24 ;  /* 0x0000001816007986 */ /* 0x0201e4000c101b08 */
.L_x_1113:
[----:B------:R-:W-:Y:S05]  /*23750*/  BSYNC.RECONVERGENT B1 ;  /* 0x0000000000017941 */ /* 0x000fea0003800200 */
.L_x_1112:
[----:B------:R-:W-:-:S07]  /*23760*/  IADD3 R5, PT, PT, R5, 0x80, RZ ;  /* 0x0000008005057810 */ /* 0x000fce0007ffe0ff */
.L_x_1104:
[----:B------:R-:W-:Y:S05]  /*23770*/  BSYNC.RECONVERGENT B0 ;  /* 0x0000000000007941 */ /* 0x000fea0003800200 */
.L_x_1103:
        /* <DEDUP_REMOVED lines=351> */
.L_x_1125:
        /* <DEDUP_REMOVED lines=37> */
.L_x_1128:
[----:B------:R-:W-:-:S07]  /*24fc0*/  MOV R4, 0x24fe0 ;  /* 0x00024fe000047802 */ /* 0x000fce0000000f00 */
[----:B-123--:R-:W-:Y:S05]  /*24fd0*/  CALL.REL.NOINC `($__internal_3_$__cuda_sm20_div_s64) ;  /* 0x0000005000b87944 */ /* 0x00efea0003c00000 */
[----:B------:R-:W-:Y:S01]  /*24fe0*/  MOV R8, R6 ;  /* 0x0000000600087202 */ /* 0x000fe20000000f00 */
[----:B------:R-:W-:-:S07]  /*24ff0*/  IMAD.MOV.U32 R9, RZ, RZ, R7 ;  /* 0x000000ffff097224 */ /* 0x000fce00078e0007 */
.L_x_1127:
[----:B------:R-:W-:Y:S05]  /*25000*/  BSYNC.RECONVERGENT B1 ;  /* 0x0000000000017941 */ /* 0x000fea0003800200 */
.L_x_1126:
        /* <DEDUP_REMOVED lines=40> */
.L_x_1130:
[----:B------:R-:W-:Y:S02]  /*25290*/  MOV R10, R14 ;  /* 0x0000000e000a7202 */ /* 0x000fe40000000f00 */
[----:B------:R-:W-:Y:S02]  /*252a0*/  MOV R3, R15 ;  /* 0x0000000f00037202 */ /* 0x000fe40000000f00 */
[----:B------:R-:W-:-:S07]  /*252b0*/  MOV R4, 0x252d0 ;  /* 0x000252d000047802 */ /* 0x000fce0000000f00 */
[----:B-123--:R-:W-:Y:S05]  /*252c0*/  CALL.REL.NOINC `($__internal_3_$__cuda_sm20_div_s64) ;  /* 0x0000004c00fc7944 */ /* 0x00efea0003c00000 */
.L_x_1131:
[----:B------:R-:W-:Y:S05]  /*252d0*/  BSYNC.RECONVERGENT B1 ;  /* 0x0000000000017941 */ /* 0x000fea0003800200 */
.L_x_1129:
        /* <DEDUP_REMOVED lines=212> */
.L_x_1136:
        /* <DEDUP_REMOVED lines=49> */
.L_x_1135:
[----:B------:R-:W-:Y:S05]  /*26330*/  BSYNC.RECONVERGENT B2 ;  /* 0x0000000000027941 */ /* 0x000fea0003800200 */
.L_x_1134:
        /* <DEDUP_REMOVED lines=82> */
.L_x_1140:
[----:B------:R-:W-:Y:S05]  /*26860*/  BSYNC.RECONVERGENT B3 ;  /* 0x0000000000037941 */ /* 0x000fea0003800200 */
.L_x_1139:
        /* <DEDUP_REMOVED lines=50> */
.L_x_1142:
[----:B------:R-:W-:Y:S05]  /*26b90*/  BSYNC.RECONVERGENT B3 ;  /* 0x0000000000037941 */ /* 0x000fea0003800200 */
.L_x_1141:
        /* <DEDUP_REMOVED lines=23> */
.L_x_1138:
[----:B------:R-:W-:Y:S05]  /*26d10*/  BSYNC.RECONVERGENT B2 ;  /* 0x0000000000027941 */ /* 0x000fea0003800200 */
.L_x_1137:
[----:B-----5:R0:W-:Y:S02]  /*26d20*/  STG.E.64 desc[UR8][R22.64], R24 ;  /* 0x0000001816007986 */ /* 0x0201e4000c101b08 */
.L_x_1133:
[----:B------:R-:W-:Y:S05]  /*26d30*/  BSYNC.RECONVERGENT B1 ;  /* 0x0000000000017941 */ /* 0x000fea0003800200 */
.L_x_1132:
[----:B------:R-:W-:-:S07]  /*26d40*/  IADD3 R5, PT, PT, R5, 0x80, RZ ;  /* 0x0000008005057810 */ /* 0x000fce0007ffe0ff */
.L_x_1124:
[----:B------:R-:W-:Y:S05]  /*26d50*/  BSYNC.RECONVERGENT B0 ;  /* 0x0000000000007941 */ /* 0x000fea0003800200 */
.L_x_1123:
[----:B------:R-:W4:Y:S02]  /*26d60*/  LDCU UR6, c[0x0][0x380] ;  /* 0x00007000ff0677ac */ /* 0x000f240008000800 */
[----:B----4-:R-:W-:-:S13]  /*26d70*/  ISETP.GE.AND P0, PT, R5, UR6, PT ;  /* 0x0000000605007c0c */ /* 0x010fda000bf06270 */
[----:B------:R-:W-:Y:S05]  /*26d80*/  @P0 EXIT ;  /* 0x000000000000094d */ /* 0x000fea0003800000 */
        /* <DEDUP_REMOVED lines=347> */
.L_x_1143:
[----:B------:R-:W0:Y:S01]  /*28340*/  LDCU.64 UR6, c[0x0][0x5f8] ;  /* 0x0000bf00ff0677ac */ /* 0x000e220008000a00 */
[----:B------:R-:W4:Y:S01]  /*28350*/  LDCU.64 UR12, c[0x0][0x600] ;  /* 0x0000c000ff0c77ac */ /* 0x000f220008000a00 */
[----:B0-----:R-:W-:-:S04]  /*28360*/  IADD3 R14, P0, PT, R3, UR6, RZ ;  /* 0x00000006030e7c10 */ /* 0x001fc8000ff1e0ff */
[----:B------:R-:W-:Y:S01]  /*28370*/  IADD3.X R15, PT, PT, RZ, UR7, RZ, P0, !PT ;  /* 0x00000007ff0f7c10 */ /* 0x000fe200087fe4ff */
[----:B------:R-:W0:Y:S05]  /*28380*/  LDCU.64 UR6, c[0x0][0x5e8] ;  /* 0x0000bd00ff0677ac */ /* 0x000e2a0008000a00 */
[----:B------:R-:W4:Y:S01]  /*28390*/  LDG.E.64 R14, desc[UR8][R14.64] ;  /* 0x000000080e0e7981 */ /* 0x000f22000c1e1b00 */
[----:B------:R-:W-:Y:S01]  /*283a0*/  BSSY.RECONVERGENT B0, `(.L_x_1144) ;  /* 0x0000024000007945 */ /* 0x000fe20003800200 */
[----:B------:R-:W-:Y:S02]  /*283b0*/  CS2R R6, SRZ ;  /* 0x0000000000067805 */ /* 0x000fe4000001ff00 */
[----:B0-----:R-:W-:-:S04]  /*283c0*/  IADD3 R18, P1, PT, R19, UR6, RZ ;  /* 0x0000000613127c10 */ /* 0x001fc8000ff3e0ff */
[----:B------:R-:W-:Y:S02]  /*283d0*/  IADD3.X R19, PT, PT, RZ, UR7, RZ, P1, !PT ;  /* 0x00000007ff137c10 */ /* 0x000fe40008ffe4ff */
[----:B----4-:R-:W-:-:S04]  /*283e0*/  ISETP.GT.U32.AND P0, PT, R14, UR12, PT ;  /* 0x0000000c0e007c0c */ /* 0x010fc8000bf04070 */
        /* <DEDUP_REMOVED lines=29> */
.L_x_1146:
[----:B------:R-:W-:-:S07]  /*285c0*/  MOV R4, 0x285e0 ;  /* 0x000285e000047802 */ /* 0x000fce0000000f00 */
[----:B-123--:R-:W-:Y:S05]  /*285d0*/  CALL.REL.NOINC `($__internal_3_$__cuda_sm20_div_s64) ;  /* 0x0000001c00387944 */ /* 0x00efea0003c00000 */
.L_x_1145:
[----:B------:R-:W-:Y:S05]  /*285e0*/  BSYNC.RECONVERGENT B0 ;  /* 0x0000000000007941 */ /* 0x000fea0003800200 */
.L_x_1144:
        /* <DEDUP_REMOVED lines=24> */
[----:B0-----:R-:W-:-:S05]  /*28770*/  IADD3 R3, PT, PT, RZ, -R7, RZ ;  /* 0x80000007ff037210 */ /* 0x001fca0007ffe0ff */
[----:B------:R-:W-:-:S04]  /*28780*/  IMAD R3, R3, UR14, RZ ;  /* 0x0000000e03037c24 */ /* 0x000fc8000f8e02ff */
[----:B------:R-:W-:-:S04]  /*28790*/  IMAD.HI.U32 R3, R7, R3, R6 ;  /* 0x0000000307037227 */ /* 0x000fc800078e0006 */
[----:B------:R-:W-:Y:S02]  /*287a0*/  IMAD.MOV.U32 R7, RZ, RZ, RZ ;  /* 0x000000ffff077224 */ /* 0x000fe400078e00ff */
[----:B------:R-:W-:-:S04]  /*287b0*/  IMAD.HI.U32 R6, R3, R14, RZ ;  /* 0x0000000e03067227 */ /* 0x000fc800078e00ff */
[----:B------:R-:W-:-:S04]  /*287c0*/  IMAD.MOV R3, RZ, RZ, -R6 ;  /* 0x000000ffff037224 */ /* 0x000fc800078e0a06 */
[----:B------:R-:W-:-:S05]  /*287d0*/  IMAD R3, R3, UR14, R14 ;  /* 0x0000000e03037c24 */ /* 0x000fca000f8e020e */
[----:B------:R-:W-:-:S13]  /*287e0*/  ISETP.GE.U32.AND P0, PT, R3, UR14, PT ;  /* 0x0000000e03007c0c */ /* 0x000fda000bf06070 */
[----:B------:R-:W-:Y:S02]  /*287f0*/  @P0 IADD3 R3, PT, PT, R3, -UR14, RZ ;  /* 0x8000000e03030c10 */ /* 0x000fe4000fffe0ff */
[----:B------:R-:W-:Y:S02]  /*28800*/  @P0 IADD3 R6, PT, PT, R6, 0x1, RZ ;  /* 0x0000000106060810 */ /* 0x000fe40007ffe0ff */
[----:B------:R-:W-:-:S13]  /*28810*/  ISETP.GE.U32.AND P1, PT, R3, UR14, PT ;  /* 0x0000000e03007c0c */ /* 0x000fda000bf26070 */
[----:B------:R-:W-:Y:S02]  /*28820*/  @P1 IADD3 R6, PT, PT, R6, 0x1, RZ ;  /* 0x0000000106061810 */ /* 0x000fe40007ffe0ff */
[----:B------:R-:W-:Y:S01]  /*28830*/  @!P2 LOP3.LUT R6, RZ, UR14, RZ, 0x33, !PT ;  /* 0x0000000eff06ac12 */ /* 0x000fe2000f8e33ff */
[----:B------:R-:W-:Y:S06]  /*28840*/  BRA `(.L_x_1149) ;  /* 0x0000000000107947 */ /* 0x000fec0003800000 */
.L_x_1148:
[----:B------:R-:W-:Y:S02]  /*28850*/  MOV R10, R14 ;  /* 0x0000000e000a7202 */ /* 0x000fe40000000f00 */
[----:B------:R-:W-:Y:S02]  /*28860*/  MOV R3, R15 ;  /* 0x0000000f00037202 */ /* 0x000fe40000000f00 */
[----:B------:R-:W-:-:S07]  /*28870*/  MOV R4, 0x28890 ;  /* 0x0002889000047802 */ /* 0x000fce0000000f00 */
[----:B-123--:R-:W-:Y:S05]  /*28880*/  CALL.REL.NOINC `($__internal_3_$__cuda_sm20_div_s64) ;  /* 0x00000018008c7944 */ /* 0x00efea0003c00000 */
.L_x_1149:
[----:B------:R-:W-:Y:S05]  /*28890*/  BSYNC.RECONVERGENT B0 ;  /* 0x0000000000007941 */ /* 0x000fea0003800200 */
.L_x_1147:
        /* <DEDUP_REMOVED lines=8> */
[----:B-123--:R0:W5:Y:S01]  /*28920*/  LDG.E.64 R24, desc[UR8][R18.64] ;  /* 0x0000000812187981 */ /* 0x00e162000c1e1b00 */
[----:B------:R-:W-:Y:S01]  /*28930*/  IADD3 R6, P0, PT, R6, -R5, RZ ;  /* 0x8000000506067210 */ /* 0x000fe20007f1e0ff */
[----:B------:R-:W-:Y:S03]  /*28940*/  BSSY.RECONVERGENT B0, `(.L_x_1150) ;  /* 0x00000f7000007945 */ /* 0x000fe60003800200 */
[C---:B------:R-:W-:Y:S02]  /*28950*/  ISETP.GE.U32.AND P1, PT, R6.reuse, 0x7, PT ;  /* 0x000000070600780c */ /* 0x040fe40003f26070 */
        /* <DEDUP_REMOVED lines=11> */
[----:B------:R-:W1:Y:S04]  /*28a10*/  LDCU.64 UR6, c[0x0][0x608] ;  /* 0x0000c100ff0677ac */ /* 0x000e680008000a00 */
[----:B------:R-:W-:Y:S01]  /*28a20*/  IMAD.X R40, RZ, RZ, R0, P2 ;  /* 0x000000ffff287224 */ /* 0x000fe200010e0600 */
[----:B------:R-:W-:Y:S01]  /*28a30*/  IADD3 R13, P2, PT, RZ, -R42, RZ ;  /* 0x8000002aff0d7210 */ /* 0x000fe20007f5e0ff */
[----:B0-----:R-:W-:Y:S01]  /*28a40*/  IMAD R6, R0, UR4, RZ ;  /* 0x0000000400067c24 */ /* 0x001fe2000f8e02ff */
[----:B------:R-:W-:-:S02]  /*28a50*/  USHF.L.U32 UR10, UR4, 0x6, URZ ;  /* 0x00000006040a7899 */ /* 0x000fc400080006ff */
[----:B------:R-:W-:-:S04]  /*28a60*/  IMAD.WIDE.U32 R8, R5, UR4, RZ ;  /* 0x0000000405087c25 */ /* 0x000fc8000f8e00ff */
[----:B------:R-:W-:Y:S01]  /*28a70*/  IMAD R17, R5, UR5, R6 ;  /* 0x0000000505117c24 */ /* 0x000fe2000f8e0206 */
[----:B------:R-:W-:Y:S01]  /*28a80*/  IADD3 R36, P1, PT, R8, UR4, RZ ;  /* 0x0000000408247c10 */ /* 0x000fe2000ff3e0ff */
[----:B-1----:R-:W-:Y:S01]  /*28a90*/  IMAD R12, R30, UR7, RZ ;  /* 0x000000071e0c7c24 */ /* 0x002fe2000f8e02ff */
[----:B------:R-:W-:Y:S01]  /*28aa0*/  SHF.L.U32 R27, R8, 0x3, RZ ;  /* 0x00000003081b7819 */ /* 0x000fe200000006ff */
[----:B------:R-:W-:Y:S01]  /*28ab0*/  IMAD.WIDE.U32 R10, R30, UR6, RZ ;  /* 0x000000061e0a7c25 */ /* 0x000fe2000f8e00ff */
[----:B------:R-:W-:Y:S02]  /*28ac0*/  IADD3 R17, PT, PT, R9, R17, RZ ;  /* 0x0000001109117210 */ /* 0x000fe40007ffe0ff */
[----:B------:R-:W-:Y:S01]  /*28ad0*/  IADD3 R9, P3, PT, RZ, -R5, RZ ;  /* 0x80000005ff097210 */ /* 0x000fe20007f7e0ff */
[----:B------:R-:W-:Y:S01]  /*28ae0*/  IMAD R37, R31, UR6, R12 ;  /* 0x000000061f257c24 */ /* 0x000fe2000f8e020c */
[----:B------:R-:W-:Y:S01]  /*28af0*/  SHF.L.U64.HI R21, R8, 0x3, R17 ;  /* 0x0000000308157819 */ /* 0x000fe20000010211 */
[----:B------:R-:W-:Y:S01]  /*28b00*/  IMAD R48, R0, UR6, RZ ;  /* 0x0000000600307c24 */ /* 0x000fe2000f8e02ff */
[----:B------:R-:W-:Y:S01]  /*28b10*/  IADD3.X R8, PT, PT, RZ, ~R0, RZ, P3, !PT ;  /* 0x80000000ff087210 */ /* 0x000fe20001ffe4ff */
[----:B------:R-:W-:Y:S01]  /*28b20*/  IMAD.IADD R37, R11, 0x1, R37 ;  /* 0x000000010b257824 */ /* 0x000fe200078e0225 */
[----:B------:R-:W-:-:S02]  /*28b30*/  IADD3.X R6, PT, PT, RZ, ~R40, RZ, P2, !PT ;  /* 0x80000028ff067210 */ /* 0x000fc400017fe4ff */
[----:B------:R-:W-:Y:S01]  /*28b40*/  IADD3 R23, P3, PT, R5, 0x3, RZ ;  /* 0x0000000305177810 */ /* 0x000fe20007f7e0ff */
[----:B------:R-:W-:Y:S02]  /*28b50*/  IMAD R8, R8, UR6, RZ ;  /* 0x0000000608087c24 */ /* 0x000fe4000f8e02ff */
[----:B------:R-:W-:Y:S01]  /*28b60*/  IMAD R6, R6, UR6, RZ ;  /* 0x0000000606067c24 */ /* 0x000fe2000f8e02ff */
[----:B------:R-:W-:Y:S01]  /*28b70*/  IADD3.X R20, PT, PT, RZ, R0, RZ, P3, !PT ;  /* 0x00000000ff147210 */ /* 0x000fe20001ffe4ff */
[C---:B------:R-:W-:Y:S01]  /*28b80*/  IMAD R29, R9.reuse, UR7, R8 ;  /* 0x00000007091d7c24 */ /* 0x040fe2000f8e0208 */
[----:B------:R-:W-:Y:S01]  /*28b90*/  IADD3 R35, P2, PT, RZ, -R23, RZ ;  /* 0x80000017ff237210 */ /* 0x000fe20007f5e0ff */
[----:B------:R-:W-:-:S03]  /*28ba0*/  IMAD.WIDE.U32 R8, R9, UR6, R14 ;  /* 0x0000000609087c25 */ /* 0x000fc6000f8e000e */
[----:B------:R-:W-:Y:S01]  /*28bb0*/  IADD3.X R16, PT, PT, RZ, ~R20, RZ, P2, !PT ;  /* 0x80000014ff107210 */ /* 0x000fe200017fe4ff */
[----:B------:R-:W-:Y:S01]  /*28bc0*/  IMAD R33, R13, UR7, R6 ;  /* 0x000000070d217c24 */ /* 0x000fe2000f8e0206 */
[----:B------:R-:W-:Y:S01]  /*28bd0*/  IADD3 R9, PT, PT, R9, R29, RZ ;  /* 0x0000001d09097210 */ /* 0x000fe20007ffe0ff */
[----:B------:R-:W-:Y:S01]  /*28be0*/  IMAD.WIDE.U32 R12, R13, UR6, R14 ;  /* 0x000000060d0c7c25 */ /* 0x000fe2000f8e000e */
[C---:B------:R-:W-:Y:S02]  /*28bf0*/  LEA R6, P2, -R10.reuse, UR10, 0x6 ;  /* 0x0000000a0a067c11 */ /* 0x040fe4000f8431ff */
[----:B------:R-:W-:Y:S01]  /*28c00*/  SHF.L.U64.HI R10, R10, 0x6, R37 ;  /* 0x000000060a0a7819 */ /* 0x000fe20000010225 */
[-C--:B------:R-:W-:Y:S01]  /*28c10*/  IMAD R9, R9, R30.reuse, RZ ;  /* 0x0000001e09097224 */ /* 0x080fe200078e02ff */
[----:B------:R-:W-:Y:S01]  /*28c20*/  IADD3 R11, PT, PT, R13, R33, RZ ;  /* 0x000000210d0b7210 */ /* 0x000fe20007ffe0ff */
[----:B------:R-:W-:-:S04]  /*28c30*/  IMAD.WIDE.U32 R28, R8, R30, RZ ;  /* 0x0000001e081c7225 */ /* 0x000fc800078e00ff */
[----:B------:R-:W-:Y:S01]  /*28c40*/  IMAD R13, R8, R31, R9 ;  /* 0x0000001f080d7224 */ /* 0x000fe200078e0209 */
[----:B------:R-:W-:Y:S01]  /*28c50*/  LEA R9, P4, R28, R27, 0x3 ;  /* 0x0000001b1c097211 */ /* 0x000fe200078818ff */
[----:B------:R-:W-:Y:S01]  /*28c60*/  IMAD R8, R16, UR6, RZ ;  /* 0x0000000610087c24 */ /* 0x000fe2000f8e02ff */
[----:B------:R-:W-:Y:S01]  /*28c70*/  IADD3 R16, P3, PT, R5, 0x4, RZ ;  /* 0x0000000405107810 */ /* 0x000fe20007f7e0ff */
[----:B------:R-:W-:Y:S02]  /*28c80*/  IMAD R11, R11, R30, RZ ;  /* 0x0000001e0b0b7224 */ /* 0x000fe400078e02ff */
[----:B------:R-:W-:Y:S01]  /*28c90*/  IMAD R33, R35, UR7, R8 ;  /* 0x0000000723217c24 */ /* 0x000fe2000f8e0208 */
[----:B------:R-:W-:Y:S01]  /*28ca0*/  IADD3 R8, PT, PT, R29, R13, RZ ;  /* 0x0000000d1d087210 */ /* 0x000fe20007ffe0ff */
[----:B------:R-:W-:-:S03]  /*28cb0*/  IMAD.WIDE.U32 R26, R35, UR6, R14 ;  /* 0x00000006231a7c25 */ /* 0x000fc6000f8e000e */
[----:B------:R-:W-:Y:S01]  /*28cc0*/  LEA.HI.X R21, R28, R21, R8, 0x3, P4 ;  /* 0x000000151c157211 */ /* 0x000fe200020f1c08 */
[C---:B------:R-:W-:Y:S01]  /*28cd0*/  IMAD R43, R12.reuse, R31, R11 ;  /* 0x0000001f0c2b7224 */ /* 0x040fe200078e020b */
[----:B------:R-:W-:Y:S01]  /*28ce0*/  IADD3 R11, PT, PT, R27, R33, RZ ;  /* 0x000000211b0b7210 */ /* 0x000fe20007ffe0ff */
[----:B------:R-:W-:Y:S01]  /*28cf0*/  IMAD.X R45, RZ, RZ, R0, P3 ;  /* 0x000000ffff2d7224 */ /* 0x000fe200018e0600 */
[----:B------:R-:W-:Y:S01]  /*28d00*/  IADD3 R35, P3, PT, RZ, -R16, RZ ;  /* 0x80000010ff237210 */ /* 0x000fe20007f7e0ff */
[-C--:B------:R-:W-:Y:S01]  /*28d10*/  IMAD.WIDE.U32 R12, R12, R30.reuse, RZ ;  /* 0x0000001e0c0c7225 */ /* 0x080fe200078e00ff */
[----:B------:R-:W-:Y:S02]  /*28d20*/  IADD3 R37, P4, PT, R5, 0x5, RZ ;  /* 0x0000000505257810 */ /* 0x000fe40007f9e0ff */
[----:B------:R-:W-:Y:S01]  /*28d30*/  IADD3.X R8, PT, PT, RZ, ~R45, RZ, P3, !PT ;  /* 0x8000002dff087210 */ /* 0x000fe20001ffe4ff */
[----:B------:R-:W-:Y:S01]  /*28d40*/  IMAD R11, R11, R30, RZ ;  /* 0x0000001e0b0b7224 */ /* 0x000fe200078e02ff */
[----:B------:R-:W-:Y:S01]  /*28d50*/  IADD3 R43, PT, PT, R13, R43, RZ ;  /* 0x0000002b0d2b7210 */ /* 0x000fe20007ffe0ff */
[----:B------:R-:W-:Y:S01]  /*28d60*/  IMAD.SHL.U32 R22, R12, 0x8, RZ ;  /* 0x000000080c167824 */ /* 0x000fe200078e00ff */
[----:B------:R-:W-:Y:S01]  /*28d70*/  IADD3.X R39, PT, PT, RZ, R0, RZ, P4, !PT ;  /* 0x00000000ff277210 */ /* 0x000fe200027fe4ff */
[----:B------:R-:W-:Y:S01]  /*28d80*/  IMAD R11, R26, R31, R11 ;  /* 0x0000001f1a0b7224 */ /* 0x000fe200078e020b */
[----:B------:R-:W-:Y:S01]  /*28d90*/  IADD3 R33, P3, PT, RZ, -R37, RZ ;  /* 0x80000025ff217210 */ /* 0x000fe20007f7e0ff */
[----:B------:R-:W-:Y:S01]  /*28da0*/  IMAD R8, R8, UR6, RZ ;  /* 0x0000000608087c24 */ /* 0x000fe2000f8e02ff */
[----:B------:R-:W-:Y:S01]  /*28db0*/  SHF.L.U64.HI R43, R12, 0x3, R43 ;  /* 0x000000030c2b7819 */ /* 0x000fe2000001022b */
[----:B------:R-:W-:Y:S01]  /*28dc0*/  IMAD.WIDE.U32 R26, R26, R30, RZ ;  /* 0x0000001e1a1a7225 */ /* 0x000fe200078e00ff */
[----:B------:R-:W-:-:S03]  /*28dd0*/  IADD3 R12, P5, PT, R5, 0x6, RZ ;  /* 0x00000006050c7810 */ /* 0x000fc60007fbe0ff */
[----:B------:R-:W-:Y:S01]  /*28de0*/  IMAD R41, R35, UR7, R8 ;  /* 0x0000000723297c24 */ /* 0x000fe2000f8e0208 */
[----:B------:R-:W-:Y:S01]  /*28df0*/  IADD3 R13, PT, PT, R27, R11, RZ ;  /* 0x0000000b1b0d7210 */ /* 0x000fe20007ffe0ff */
[----:B------:R-:W-:Y:S01]  /*28e00*/  IMAD.WIDE.U32 R34, R35, UR6, R14 ;  /* 0x0000000623227c25 */ /* 0x000fe2000f8e000e */
[----:B------:R-:W-:Y:S02]  /*28e10*/  IADD3.X R38, PT, PT, RZ, R0, RZ, P5, !PT ;  /* 0x00000000ff267210 */ /* 0x000fe40002ffe4ff */
[----:B------:R-:W-:Y:S01]  /*28e20*/  SHF.L.U64.HI R44, R26, 0x3, R13 ;  /* 0x000000031a2c7819 */ /* 0x000fe2000001020d */
[----:B------:R-:W-:Y:S01]  /*28e30*/  IMAD.X R28, RZ, RZ, ~R39, P3 ;  /* 0x000000ffff1c7224 */ /* 0x000fe200018e0e27 */
[----:B------:R-:W-:Y:S01]  /*28e40*/  IADD3 R13, PT, PT, R35, R41, RZ ;  /* 0x00000029230d7210 */ /* 0x000fe20007ffe0ff */
[----:B------:R-:W-:Y:S01]  /*28e50*/  IMAD R20, R20, UR4, RZ ;  /* 0x0000000414147c24 */ /* 0x000fe2000f8e02ff */
[----:B------:R-:W-:Y:S01]  /*28e60*/  IADD3 R29, P4, PT, RZ, -R12, RZ ;  /* 0x8000000cff1d7210 */ /* 0x000fe20007f9e0ff */
[----:B------:R-:W-:Y:S01]  /*28e70*/  IMAD R28, R28, UR6, RZ ;  /* 0x000000061c1c7c24 */ /* 0x000fe2000f8e02ff */
[----:B------:R-:W-:Y:S01]  /*28e80*/  IADD3 R8, P3, PT, R5, 0x7, RZ ;  /* 0x0000000705087810 */ /* 0x000fe20007f7e0ff */
[----:B------:R-:W-:Y:S01]  /*28e90*/  IMAD R13, R13, R30, RZ ;  /* 0x0000001e0d0d7224 */ /* 0x000fe200078e02ff */
[----:B------:R-:W-:Y:S01]  /*28ea0*/  IADD3.X R46, PT, PT, RZ, ~R38, RZ, P4, !PT ;  /* 0x80000026ff2e7210 */ /* 0x000fe200027fe4ff */
[C---:B------:R-:W-:Y:S01]  /*28eb0*/  IMAD R47, R33.reuse, UR7, R28 ;  /* 0x00000007212f7c24 */ /* 0x040fe2000f8e021c */
[----:B------:R-:W-:Y:S01]  /*28ec0*/  SHF.L.U32 R11, R26, 0x3, RZ ;  /* 0x000000031a0b7819 */ /* 0x000fe200000006ff */
[----:B------:R-:W-:Y:S01]  /*28ed0*/  IMAD.WIDE.U32 R32, R33, UR6, R14 ;  /* 0x0000000621207c25 */ /* 0x000fe2000f8e000e */
[----:B------:R-:W0:Y:S03]  /*28ee0*/  LDC.64 R26, c[0x0][0x608] ;  /* 0x00018200ff1a7b82 */ /* 0x000e260000000a00 */
[----:B------:R-:W-:Y:S01]  /*28ef0*/  IMAD R13, R34, R31, R13 ;  /* 0x0000001f220d7224 */ /* 0x000fe200078e020d */
[----:B------:R-:W-:Y:S01]  /*28f00*/  IADD3 R33, PT, PT, R33, R47, RZ ;  /* 0x0000002f21217210 */ /* 0x000fe20007ffe0ff */
[----:B------:R-:W-:-:S02]  /*28f10*/  IMAD R46, R46, UR6, RZ ;  /* 0x000000062e2e7c24 */ /* 0x000fc4000f8e02ff */
[----:B------:R-:W-:-:S04]  /*28f20*/  IMAD.WIDE.U32 R34, R34, R30, RZ ;  /* 0x0000001e22227225 */ /* 0x000fc800078e00ff */
[----:B------:R-:W-:Y:S01]  /*28f30*/  IMAD R49, R29, UR7, R46 ;  /* 0x000000071d317c24 */ /* 0x000fe2000f8e022e */
[----:B------:R-:W-:Y:S01]  /*28f40*/  IADD3 R35, PT, PT, R35, R13, RZ ;  /* 0x0000000d23237210 */ /* 0x000fe20007ffe0ff */
[----:B------:R-:W-:-:S03]  /*28f50*/  IMAD.WIDE.U32 R28, R29, UR6, R14 ;  /* 0x000000061d1c7c25 */ /* 0x000fc6000f8e000e */
[C---:B------:R-:W-:Y:S01]  /*28f60*/  SHF.L.U64.HI R46, R34.reuse, 0x3, R35 ;  /* 0x00000003222e7819 */ /* 0x040fe20000010223 */
[----:B------:R-:W-:Y:S01]  /*28f70*/  IMAD.X R41, RZ, RZ, R0, P3 ;  /* 0x000000ffff297224 */ /* 0x000fe200018e0600 */
[----:B------:R-:W-:Y:S01]  /*28f80*/  IADD3 R47, P3, PT, RZ, -R8, RZ ;  /* 0x80000008ff2f7210 */ /* 0x000fe20007f7e0ff */
[----:B------:R-:W-:Y:S01]  /*28f90*/  IMAD.SHL.U32 R13, R34, 0x8, RZ ;  /* 0x00000008220d7824 */ /* 0x000fe200078e00ff */
[----:B------:R-:W-:Y:S01]  /*28fa0*/  IADD3 R29, PT, PT, R29, R49, RZ ;  /* 0x000000311d1d7210 */ /* 0x000fe20007ffe0ff */
[-C--:B------:R-:W-:Y:S01]  /*28fb0*/  IMAD R33, R33, R30.reuse, RZ ;  /* 0x0000001e21217224 */ /* 0x080fe200078e02ff */
[----:B------:R-:W-:Y:S01]  /*28fc0*/  IADD3.X R34, PT, PT, RZ, ~R41, RZ, P3, !PT ;  /* 0x80000029ff227210 */ /* 0x000fe20001ffe4ff */
[----:B------:R-:W-:Y:S02]  /*28fd0*/  IMAD R55, R45, UR4, RZ ;  /* 0x000000042d377c24 */ /* 0x000fe4000f8e02ff */
[C---:B------:R-:W-:Y:S02]  /*28fe0*/  IMAD R35, R32.reuse, R31, R33 ;  /* 0x0000001f20237224 */ /* 0x040fe400078e0221 */
[----:B------:R-:W-:-:S04]  /*28ff0*/  IMAD.WIDE.U32 R32, R32, R30, RZ ;  /* 0x0000001e20207225 */ /* 0x000fc800078e00ff */
[-C--:B------:R-:W-:Y:S01]  /*29000*/  IMAD R29, R29, R30.reuse, RZ ;  /* 0x0000001e1d1d7224 */ /* 0x080fe200078e02ff */
[----:B------:R-:W-:Y:S01]  /*29010*/  IADD3 R53, PT, PT, R33, R35, RZ ;  /* 0x0000002321357210 */ /* 0x000fe20007ffe0ff */
[----:B------:R-:W-:Y:S01]  /*29020*/  IMAD R34, R34, UR6, RZ ;  /* 0x0000000622227c24 */ /* 0x000fe2000f8e02ff */
[----:B------:R-:W-:Y:S01]  /*29030*/  SHF.L.U32 R33, R32, 0x3, RZ ;  /* 0x0000000320217819 */ /* 0x000fe200000006ff */
[----:B------:R-:W-:Y:S01]  /*29040*/  IMAD R51, R28, R31, R29 ;  /* 0x0000001f1c337224 */ /* 0x000fe200078e021d */
[----:B------:R-:W-:Y:S01]  /*29050*/  SHF.L.U64.HI R32, R32, 0x3, R53 ;  /* 0x0000000320207819 */ /* 0x000fe20000010235 */
[----:B------:R-:W-:Y:S02]  /*29060*/  IMAD R49, R47, UR7, R34 ;  /* 0x000000072f317c24 */ /* 0x000fe4000f8e0222 */
[----:B------:R-:W-:-:S04]  /*29070*/  IMAD.WIDE.U32 R28, R28, R30, RZ ;  /* 0x0000001e1c1c7225 */ /* 0x000fc800078e00ff */
[----:B------:R-:W-:Y:S01]  /*29080*/  IMAD.WIDE.U32 R34, R47, UR6, R14 ;  /* 0x000000062f227c25 */ /* 0x000fe2000f8e000e */
[----:B------:R-:W-:-:S03]  /*29090*/  SHF.L.U32 R47, R28, 0x3, RZ ;  /* 0x000000031c2f7819 */ /* 0x000fc600000006ff */
[----:B------:R-:W-:Y:S01]  /*290a0*/  IMAD.IADD R51, R29, 0x1, R51 ;  /* 0x000000011d337824 */ /* 0x000fe200078e0233 */
[----:B------:R-:W-:Y:S01]  /*290b0*/  IADD3 R49, PT, PT, R35, R49, RZ ;  /* 0x0000003123317210 */ /* 0x000fe20007ffe0ff */
[C---:B------:R-:W-:Y:S02]  /*290c0*/  IMAD R53, R5.reuse, UR7, R48 ;  /* 0x0000000705357c24 */ /* 0x040fe4000f8e0230 */
[----:B0-----:R-:W-:Y:S01]  /*290d0*/  IMAD.WIDE.U32 R26, R5, UR6, R26 ;  /* 0x00000006051a7c25 */ /* 0x001fe2000f8e001a */
[----:B------:R-:W-:Y:S01]  /*290e0*/  SHF.L.U64.HI R48, R28, 0x3, R51 ;  /* 0x000000031c307819 */ /* 0x000fe20000010233 */
[----:B------:R-:W0:Y:S02]  /*290f0*/  LDCU.64 UR6, c[0x0][0x5f0] ;  /* 0x0000be00ff0677ac */ /* 0x000e240008000a00 */
[----:B------:R-:W-:Y:S01]  /*29100*/  IMAD R51, R49, R30, RZ ;  /* 0x0000001e31337224 */ /* 0x000fe200078e02ff */
[----:B------:R-:W-:Y:S01]  /*29110*/  IADD3 R53, PT, PT, R27, R53, RZ ;  /* 0x000000351b357210 */ /* 0x000fe20007ffe0ff */
[----:B------:R-:W-:Y:S01]  /*29120*/  IMAD R29, R40, UR4, RZ ;  /* 0x00000004281d7c24 */ /* 0x000fe2000f8e02ff */
[----:B------:R-:W-:Y:S01]  /*29130*/  IADD3 R40, P3, PT, R14, -R26, RZ ;  /* 0x8000001a0e287210 */ /* 0x000fe20007f7e0ff */
[----:B------:R-:W-:-:S02]  /*29140*/  IMAD R51, R34, R31, R51 ;  /* 0x0000001f22337224 */ /* 0x000fc400078e0233 */
[----:B------:R-:W-:-:S04]  /*29150*/  IMAD.WIDE.U32 R34, R34, R30, RZ ;  /* 0x0000001e22227225 */ /* 0x000fc800078e00ff */
[C---:B------:R-:W-:Y:S02]  /*29160*/  IMAD R49, R42.reuse, UR5, R29 ;  /* 0x000000052a317c24 */ /* 0x040fe4000f8e021d */
[----:B------:R-:W-:-:S04]  /*29170*/  IMAD.WIDE.U32 R26, R42, UR4, RZ ;  /* 0x000000042a1a7c25 */ /* 0x000fc8000f8e00ff */
[----:B------:R-:W-:Y:S01]  /*29180*/  IMAD R45, R23, UR5, R20 ;  /* 0x00000005172d7c24 */ /* 0x000fe2000f8e0214 */
[----:B------:R-:W-:Y:S01]  /*29190*/  IADD3 R49, PT, PT, R27, R49, RZ ;  /* 0x000000311b317210 */ /* 0x000fe20007ffe0ff */
[----:B------:R-:W-:-:S04]  /*291a0*/  IMAD.WIDE.U32 R28, R23, UR4, RZ ;  /* 0x00000004171c7c25 */ /* 0x000fc8000f8e00ff */
[----:B------:R-:W-:Y:S01]  /*291b0*/  IMAD.IADD R35, R35, 0x1, R51 ;  /* 0x0000000123237824 */ /* 0x000fe200078e0233 */
[----:B------:R-:W-:Y:S01]  /*291c0*/  IADD3 R45, PT, PT, R29, R45, RZ ;  /* 0x0000002d1d2d7210 */ /* 0x000fe20007ffe0ff */
[----:B------:R-:W-:Y:S01]  /*291d0*/  IMAD R23, R16, UR5, R55 ;  /* 0x0000000510177c24 */ /* 0x000fe2000f8e0237 */
[----:B------:R-:W-:Y:S01]  /*291e0*/  LEA R11, P4, R28, R11, 0x3 ;  /* 0x0000000b1c0b7211 */ /* 0x000fe200078818ff */
[----:B------:R-:W-:Y:S01]  /*291f0*/  IMAD.WIDE.U32 R50, R16, UR4, RZ ;  /* 0x0000000410327c25 */ /* 0x000fe2000f8e00ff */
[----:B------:R-:W-:Y:S02]  /*29200*/  SHF.L.U32 R16, R34, 0x3, RZ ;  /* 0x0000000322107819 */ /* 0x000fe400000006ff */
[----:B------:R-:W-:Y:S01]  /*29210*/  LEA.HI.X R44, R28, R44, R45, 0x3, P4 ;  /* 0x0000002c1c2c7211 */ /* 0x000fe200020f1c2d */
[----:B------:R-:W-:Y:S01]  /*29220*/  IMAD.X R53, R15, 0x1, ~R53, P3 ;  /* 0x000000010f357824 */ /* 0x000fe200018e0e35 */
[----:B------:R-:W-:Y:S01]  /*29230*/  IADD3 R27, PT, PT, R51, R23, RZ ;  /* 0x00000017331b7210 */ /* 0x000fe20007ffe0ff */
[----:B------:R-:W-:Y:S01]  /*29240*/  IMAD R29, R38, UR4, RZ ;  /* 0x00000004261d7c24 */ /* 0x000fe2000f8e02ff */
[----:B------:R-:W-:Y:S01]  /*29250*/  LEA R23, P3, R26, R22, 0x3 ;  /* 0x000000161a177211 */ /* 0x000fe200078618ff */
[----:B------:R-:W-:Y:S01]  /*29260*/  IMAD R53, R53, R30, RZ ;  /* 0x0000001e35357224 */ /* 0x000fe200078e02ff */
[----:B------:R-:W-:Y:S01]  /*29270*/  LEA R13, P5, R50, R13, 0x3 ;  /* 0x0000000d320d7211 */ /* 0x000fe200078a18ff */
[----:B------:R-:W-:Y:S01]  /*29280*/  IMAD R20, R39, UR4, RZ ;  /* 0x0000000427147c24 */ /* 0x000fe2000f8e02ff */
[----:B------:R-:W-:Y:S01]  /*29290*/  LEA.HI.X R43, R26, R43, R49, 0x3, P3 ;  /* 0x0000002b1a2b7211 */ /* 0x000fe200018f1c31 */
[----:B------:R-:W-:Y:S01]  /*292a0*/  IMAD R53, R40, R31, R53 ;  /* 0x0000001f28357224 */ /* 0x000fe200078e0235 */
[----:B------:R-:W-:Y:S01]  /*292b0*/  LEA.HI.X R46, R50, R46, R27, 0x3, P5 ;  /* 0x0000002e322e7211 */ /* 0x000fe200028f1c1b */
[----:B------:R-:W-:Y:S01]  /*292c0*/  IMAD.WIDE.U32 R30, R40, R30, RZ ;  /* 0x0000001e281e7225 */ /* 0x000fe200078e00ff */
[----:B------:R-:W-:-:S03]  /*292d0*/  SHF.L.U64.HI R34, R34, 0x3, R35 ;  /* 0x0000000322227819 */ /* 0x000fc60000010223 */
[----:B------:R-:W-:Y:S01]  /*292e0*/  IMAD R49, R12, UR5, R29 ;  /* 0x000000050c317c24 */ /* 0x000fe2000f8e021d */
[----:B------:R-:W-:Y:S01]  /*292f0*/  SHF.L.U32 R35, R30, 0x3, RZ ;  /* 0x000000031e237819 */ /* 0x000fe200000006ff */
[----:B------:R-:W-:Y:S02]  /*29300*/  IMAD R41, R41, UR4, RZ ;  /* 0x0000000429297c24 */ /* 0x000fe4000f8e02ff */
[----:B------:R-:W-:Y:S01]  /*29310*/  IMAD.WIDE.U32 R28, R12, UR4, RZ ;  /* 0x000000040c1c7c25 */ /* 0x000fe2000f8e00ff */
[----:B------:R-:W-:Y:S02]  /*29320*/  MOV R12, R7 ;  /* 0x00000007000c7202 */ /* 0x000fe40000000f00 */
[----:B------:R-:W-:Y:S01]  /*29330*/  LOP3.LUT R7, R3, 0xfffffff8, RZ, 0xc0, !PT ;  /* 0xfffffff803077812 */ /* 0x000fe200078ec0ff */
[----:B------:R-:W-:Y:S01]  /*29340*/  IMAD R45, R37, UR5, R20 ;  /* 0x00000005252d7c24 */ /* 0x000fe2000f8e0214 */
[----:B------:R-:W-:Y:S01]  /*29350*/  IADD3 R49, PT, PT, R29, R49, RZ ;  /* 0x000000311d317210 */ /* 0x000fe20007ffe0ff */
[----:B------:R-:W-:Y:S01]  /*29360*/  IMAD.WIDE.U32 R26, R37, UR4, RZ ;  /* 0x00000004251a7c25 */ /* 0x000fe2000f8e00ff */
[----:B------:R-:W-:-:S02]  /*29370*/  IADD3 R37, PT, PT, R31, R53, RZ ;  /* 0x000000351f257210 */ /* 0x000fc40007ffe0ff */
[----:B------:R-:W-:Y:S01]  /*29380*/  LEA R47, P4, R28, R47, 0x3 ;  /* 0x0000002f1c2f7211 */ /* 0x000fe200078818ff */
[----:B------:R-:W-:Y:S01]  /*29390*/  IMAD R41, R8, UR5, R41 ;  /* 0x0000000508297c24 */ /* 0x000fe2000f8e0229 */
[----:B------:R-:W-:Y:S01]  /*293a0*/  SHF.L.U64.HI R37, R30, 0x3, R37 ;  /* 0x000000031e257819 */ /* 0x000fe20000010225 */
[----:B------:R-:W-:Y:S01]  /*293b0*/  IMAD.WIDE.U32 R38, R8, UR4, RZ ;  /* 0x0000000408267c25 */ /* 0x000fe2000f8e00ff */
[----:B------:R-:W-:Y:S01]  /*293c0*/  IADD3.X R8, PT, PT, R17, UR5, RZ, P1, !PT ;  /* 0x0000000511087c10 */ /* 0x000fe20008ffe4ff */
[----:B------:R-:W-:Y:S01]  /*293d0*/  USHF.L.U64.HI UR4, UR4, 0x6, UR5 ;  /* 0x0000000604047899 */ /* 0x000fe20008010205 */
[----:B------:R-:W-:Y:S01]  /*293e0*/  LEA R29, P1, R36, R35, 0x3 ;  /* 0x00000023241d7211 */ /* 0x000fe200078218ff */
[----:B------:R-:W-:Y:S01]  /*293f0*/  IMAD.IADD R31, R27, 0x1, R45 ;  /* 0x000000011b1f7824 */ /* 0x000fe200078e022d */
[----:B------:R-:W-:Y:S02]  /*29400*/  LEA R27, P5, R38, R16, 0x3 ;  /* 0x00000010261b7211 */ /* 0x000fe400078a18ff */
[----:B------:R-:W-:Y:S01]  /*29410*/  LEA.HI.X R36, R36, R37, R8, 0x3, P1 ;  /* 0x0000002524247211 */ /* 0x000fe200008f1c08 */
[----:B0-----:R-:W-:Y:S01]  /*29420*/  IMAD.U32 R8, RZ, RZ, UR7 ;  /* 0x00000007ff087e24 */ /* 0x001fe2000f8e00ff */
[----:B------:R-:W-:-:S02]  /*29430*/  LEA R33, P3, R26, R33, 0x3 ;  /* 0x000000211a217211 */ /* 0x000fc400078618ff */
[----:B------:R-:W-:Y:S02]  /*29440*/  IADD3 R16, P1, PT, R2, R9, RZ ;  /* 0x0000000902107210 */ /* 0x000fe40007f3e0ff */
[----:B------:R-:W-:Y:S02]  /*29450*/  IADD3.X R9, PT, PT, ~R10, UR4, RZ, P2, !PT ;  /* 0x000000040a097c10 */ /* 0x000fe400097fe5ff */
[C---:B------:R-:W-:Y:S01]  /*29460*/  IADD3 R10, P6, PT, R2.reuse, R29, RZ ;  /* 0x0000001d020a7210 */ /* 0x040fe20007fde0ff */
[----:B------:R-:W-:Y:S01]  /*29470*/  IMAD.X R21, RZ, RZ, R21, P1 ;  /* 0x000000ffff157224 */ /* 0x000fe200008e0615 */
[----:B------:R-:W-:Y:S02]  /*29480*/  IADD3 R17, PT, PT, R39, R41, RZ ;  /* 0x0000002927117210 */ /* 0x000fe40007ffe0ff */
[----:B------:R-:W-:Y:S02]  /*29490*/  IADD3 R20, P2, PT, R2, R23, RZ ;  /* 0x0000001702147210 */ /* 0x000fe40007f5e0ff */
[----:B------:R-:W-:-:S02]  /*294a0*/  LEA.HI.X R32, R26, R32, R31, 0x3, P3 ;  /* 0x000000201a207211 */ /* 0x000fc400018f1c1f */
[----:B------:R-:W-:Y:S02]  /*294b0*/  IADD3 R22, P3, PT, R2, R11, RZ ;  /* 0x0000000b02167210 */ /* 0x000fe40007f7e0ff */
[----:B------:R-:W-:Y:S02]  /*294c0*/  IADD3.X R11, PT, PT, RZ, R36, RZ, P6, !PT ;  /* 0x00000024ff0b7210 */ /* 0x000fe400037fe4ff */
[----:B------:R-:W-:Y:S02]  /*294d0*/  LEA.HI.X R49, R28, R48, R49, 0x3, P4 ;  /* 0x000000301c317211 */ /* 0x000fe400020f1c31 */
[----:B------:R-:W-:Y:S02]  /*294e0*/  LEA.HI.X R34, R38, R34, R17, 0x3, P5 ;  /* 0x0000002226227211 */ /* 0x000fe400028f1c11 */
[----:B------:R-:W-:Y:S02]  /*294f0*/  IADD3 R42, P6, PT, R2, R47, RZ ;  /* 0x0000002f022a7210 */ /* 0x000fe40007fde0ff */
[----:B------:R-:W-:-:S02]  /*29500*/  IADD3.X R43, PT, PT, RZ, R43, RZ, P2, !PT ;  /* 0x0000002bff2b7210 */ /* 0x000fc400017fe4ff */
[C---:B------:R-:W-:Y:S01]  /*29510*/  IADD3 R50, P4, PT, R2.reuse, R13, RZ ;  /* 0x0000000d02327210 */ /* 0x040fe20007f9e0ff */
[----:B------:R-:W-:Y:S01]  /*29520*/  IMAD.X R49, RZ, RZ, R49, P6 ;  /* 0x000000ffff317224 */ /* 0x000fe200030e0631 */
[C---:B------:R-:W-:Y:S02]  /*29530*/  IADD3 R48, P5, PT, R2.reuse, R33, RZ ;  /* 0x0000002102307210 */ /* 0x040fe40007fbe0ff */
[----:B------:R-:W-:Y:S02]  /*29540*/  IADD3 R52, P2, PT, R2, R27, RZ ;  /* 0x0000001b02347210 */ /* 0x000fe40007f5e0ff */
[----:B------:R-:W-:Y:S02]  /*29550*/  MOV R17, UR6 ;  /* 0x0000000600117c02 */ /* 0x000fe40008000f00 */
[----:B------:R-:W-:Y:S02]  /*29560*/  IADD3.X R13, PT, PT, RZ, R44, RZ, P3, !PT ;  /* 0x0000002cff0d7210 */ /* 0x000fe40001ffe4ff */
[----:B------:R-:W-:-:S02]  /*29570*/  IADD3.X R45, PT, PT, RZ, R46, RZ, P4, !PT ;  /* 0x0000002eff2d7210 */ /* 0x000fc400027fe4ff */
[----:B------:R-:W-:Y:S02]  /*29580*/  IADD3.X R47, PT, PT, RZ, R32, RZ, P5, !PT ;  /* 0x00000020ff2f7210 */ /* 0x000fe40002ffe4ff */
[----:B------:R-:W-:-:S07]  /*29590*/  IADD3.X R23, PT, PT, RZ, R34, RZ, P2, !PT ;  /* 0x00000022ff177210 */ /* 0x000fce00017fe4ff */
.L_x_1152:
[C---:B------:R-:W-:Y:S02]  /*295a0*/  IADD3 R26, P1, PT, R17.reuse, R16, RZ ;  /* 0x00000010111a7210 */ /* 0x040fe40007f3e0ff */
[C---:B------:R-:W-:Y:S02]  /*295b0*/  IADD3 R32, P2, PT, R17.reuse, R10, RZ ;  /* 0x0000000a11207210 */ /* 0x040fe40007f5e0ff */
[C---:B------:R-:W-:Y:S02]  /*295c0*/  IADD3.X R27, PT, PT, R8.reuse, R21, RZ, P1, !PT ;  /* 0x00000015081b7210 */ /* 0x040fe40000ffe4ff */
[C---:B------:R-:W-:Y:S02]  /*295d0*/  IADD3 R30, P1, PT, R17.reuse, R20, RZ ;  /* 0x00000014111e7210 */ /* 0x040fe40007f3e0ff */
[C---:B------:R-:W-:Y:S02]  /*295e0*/  IADD3.X R33, PT, PT, R8.reuse, R11, RZ, P2, !PT ;  /* 0x0000000b08217210 */ /* 0x040fe400017fe4ff */
[----:B------:R-:W2:Y:S01]  /*295f0*/  LDG.E.64 R26, desc[UR8][R26.64] ;  /* 0x000000081a1a7981 */ /* 0x000ea2000c1e1b00 */
[----:B------:R-:W-:Y:S01]  /*29600*/  IADD3 R28, P2, PT, R17, R22, RZ ;  /* 0x00000016111c7210 */ /* 0x000fe20007f5e0ff */
[----:B------:R-:W-:-:S02]  /*29610*/  IMAD.X R31, R8, 0x1, R43, P1 ;  /* 0x00000001081f7824 */ /* 0x000fc400008e062b */
[----:B------:R-:W3:Y:S01]  /*29620*/  LDG.E.64 R32, desc[UR8][R32.64] ;  /* 0x0000000820207981 */ /* 0x000ee2000c1e1b00 */
[C---:B------:R-:W-:Y:S02]  /*29630*/  IADD3 R34, P1, PT, R17.reuse, R50, RZ ;  /* 0x0000003211227210 */ /* 0x040fe40007f3e0ff */
[C---:B------:R-:W-:Y:S01]  /*29640*/  IADD3.X R29, PT, PT, R8.reuse, R13, RZ, P2, !PT ;  /* 0x0000000d081d7210 */ /* 0x040fe200017fe4ff */
[----:B------:R-:W4:Y:S01]  /*29650*/  LDG.E.64 R30, desc[UR8][R30.64] ;  /* 0x000000081e1e7981 */ /* 0x000f22000c1e1b00 */
[C---:B------:R-:W-:Y:S02]  /*29660*/  IADD3 R36, P2, PT, R17.reuse, R48, RZ ;  /* 0x0000003011247210 */ /* 0x040fe40007f5e0ff */
[----:B------:R-:W-:Y:S02]  /*29670*/  IADD3.X R35, PT, PT, R8, R45, RZ, P1, !PT ;  /* 0x0000002d08237210 */ /* 0x000fe40000ffe4ff */
[----:B------:R-:W4:Y:S01]  /*29680*/  LDG.E.64 R28, desc[UR8][R28.64] ;  /* 0x000000081c1c7981 */ /* 0x000f22000c1e1b00 */
[----:B------:R-:W-:-:S02]  /*29690*/  IADD3 R40, P1, PT, R17, R42, RZ ;  /* 0x0000002a11287210 */ /* 0x000fc40007f3e0ff */
[C---:B------:R-:W-:Y:S01]  /*296a0*/  IADD3.X R37, PT, PT, R8.reuse, R47, RZ, P2, !PT ;  /* 0x0000002f08257210 */ /* 0x040fe200017fe4ff */
[----:B------:R-:W4:Y:S02]  /*296b0*/  LDG.E.64 R34, desc[UR8][R34.64] ;  /* 0x0000000822227981 */ /* 0x000f24000c1e1b00 */
[C---:B------:R-:W-:Y:S01]  /*296c0*/  IMAD.X R41, R8.reuse, 0x1, R49, P1 ;  /* 0x0000000108297824 */ /* 0x040fe200008e0631 */
[----:B------:R-:W-:Y:S02]  /*296d0*/  IADD3 R38, P1, PT, R17, R52, RZ ;  /* 0x0000003411267210 */ /* 0x000fe40007f3e0ff */
[----:B------:R-:W4:Y:S02]  /*296e0*/  LDG.E.64 R36, desc[UR8][R36.64] ;  /* 0x0000000824247981 */ /* 0x000f24000c1e1b00 */
[----:B------:R-:W-:Y:S02]  /*296f0*/  IADD3.X R39, PT, PT, R8, R23, RZ, P1, !PT ;  /* 0x0000001708277210 */ /* 0x000fe40000ffe4ff */
[----:B------:R-:W4:Y:S04]  /*29700*/  LDG.E.64 R40, desc[UR8][R40.64] ;  /* 0x0000000828287981 */ /* 0x000f28000c1e1b00 */
[----:B------:R-:W4:Y:S01]  /*29710*/  LDG.E.64 R38, desc[UR8][R38.64] ;  /* 0x0000000826267981 */ /* 0x000f22000c1e1b00 */
[----:B------:R-:W-:-:S02]  /*29720*/  IADD3 R7, P1, PT, R7, -0x8, RZ ;  /* 0xfffffff807077810 */ /* 0x000fc40007f3e0ff */
[----:B------:R-:W-:Y:S02]  /*29730*/  IADD3 R5, P2, PT, R5, 0x8, RZ ;  /* 0x0000000805057810 */ /* 0x000fe40007f5e0ff */
[----:B------:R-:W-:Y:S02]  /*29740*/  IADD3.X R12, PT, PT, R12, -0x1, RZ, P1, !PT ;  /* 0xffffffff0c0c7810 */ /* 0x000fe40000ffe4ff */
[----:B------:R-:W-:Y:S02]  /*29750*/  ISETP.NE.U32.AND P1, PT, R7, RZ, PT ;  /* 0x000000ff0700720c */ /* 0x000fe40003f25070 */
[----:B------:R-:W-:Y:S02]  /*29760*/  IADD3 R17, P3, PT, R17, R6, RZ ;  /* 0x0000000611117210 */ /* 0x000fe40007f7e0ff */
[----:B------:R-:W-:Y:S02]  /*29770*/  ISETP.NE.AND.EX P1, PT, R12, RZ, PT, P1 ;  /* 0x000000ff0c00720c */ /* 0x000fe40003f25310 */
[----:B------:R-:W-:-:S02]  /*29780*/  IADD3.X R0, PT, PT, RZ, R0, RZ, P2, !PT ;  /* 0x00000000ff007210 */ /* 0x000fc400017fe4ff */
[----:B------:R-:W-:Y:S01]  /*29790*/  IADD3.X R8, PT, PT, R8, R9, RZ, P3, !PT ;  /* 0x0000000908087210 */ /* 0x000fe20001ffe4ff */
        /* <DEDUP_REMOVED lines=17> */
.L_x_1151:
[----:B------:R-:W-:Y:S05]  /*298b0*/  BSYNC.RECONVERGENT B0 ;  /* 0x0000000000007941 */ /* 0x000fea0003800200 */
.L_x_1150:
        /* <DEDUP_REMOVED lines=20> */
[C---:B------:R-:W-:Y:S02]  /*29a00*/  IMAD R9, R7.reuse, UR5, R6 ;  /* 0x0000000507097c24 */ /* 0x040fe4000f8e0206 */
[----:B--2---:R-:W-:Y:S02]  /*29a10*/  IMAD R8, R0, UR6, RZ ;  /* 0x0000000600087c24 */ /* 0x004fe4000f8e02ff */
[----:B------:R-:W-:-:S04]  /*29a20*/  IMAD.WIDE.U32 R6, R7, UR4, R14 ;  /* 0x0000000407067c25 */ /* 0x000fc8000f8e000e */
[----:B------:R-:W-:Y:S01]  /*29a30*/  IMAD.WIDE.U32 R10, R5, UR6, RZ ;  /* 0x00000006050a7c25 */ /* 0x000fe2000f8e00ff */
[----:B------:R-:W-:-:S03]  /*29a40*/  IADD3 R9, PT, PT, R7, R9, RZ ;  /* 0x0000000907097210 */ /* 0x000fc60007ffe0ff */
[----:B------:R-:W-:Y:S02]  /*29a50*/  IMAD R17, R5, UR7, R8 ;  /* 0x0000000705117c24 */ /* 0x000fe4000f8e0208 */
[----:B---3--:R-:W-:Y:S02]  /*29a60*/  IMAD R7, R9, UR10, RZ ;  /* 0x0000000a09077c24 */ /* 0x008fe4000f8e02ff */
[----:B-1----:R-:W-:Y:S01]  /*29a70*/  IMAD.WIDE.U32 R12, R5, UR4, R12 ;  /* 0x00000004050c7c25 */ /* 0x002fe2000f8e000c */
[----:B------:R-:W-:-:S03]  /*29a80*/  IADD3 R11, PT, PT, R11, R17, RZ ;  /* 0x000000110b0b7210 */ /* 0x000fc60007ffe0ff */
[----:B------:R-:W-:Y:S01]  /*29a90*/  IMAD R17, R5, UR5, R16 ;  /* 0x0000000505117c24 */ /* 0x000fe2000f8e0210 */
[----:B------:R-:W-:Y:S01]  /*29aa0*/  IADD3 R27, P4, PT, R14, -R12, RZ ;  /* 0x8000000c0e1b7210 */ /* 0x000fe20007f9e0ff */
[----:B------:R-:W-:Y:S01]  /*29ab0*/  IMAD.WIDE.U32 R8, R6, UR10, R10 ;  /* 0x0000000a06087c25 */ /* 0x000fe2000f8e000a */
[----:B------:R-:W-:Y:S02]  /*29ac0*/  IADD3 R21, P3, PT, R12, UR4, RZ ;  /* 0x000000040c157c10 */ /* 0x000fe4000ff7e0ff */
[----:B------:R-:W-:Y:S01]  /*29ad0*/  IADD3 R13, PT, PT, R13, R17, RZ ;  /* 0x000000110d0d7210 */ /* 0x000fe20007ffe0ff */
[----:B------:R-:W-:Y:S01]  /*29ae0*/  IMAD R7, R6, UR11, R7 ;  /* 0x0000000b06077c24 */ /* 0x000fe2000f8e0207 */
[----:B------:R-:W-:Y:S02]  /*29af0*/  LEA R6, P1, R8, R4, 0x3 ;  /* 0x0000000408067211 */ /* 0x000fe400078218ff */
[----:B------:R-:W-:Y:S01]  /*29b00*/  IADD3 R17, P2, PT, R14, -R21, RZ ;  /* 0x800000150e117210 */ /* 0x000fe20007f5e0ff */
[----:B------:R-:W-:Y:S01]  /*29b10*/  IMAD.IADD R7, R7, 0x1, R9 ;  /* 0x0000000107077824 */ /* 0x000fe200078e0209 */
[----:B------:R-:W-:-:S02]  /*29b20*/  IADD3.X R9, PT, PT, R15, ~R13, RZ, P4, !PT ;  /* 0x8000000d0f097210 */ /* 0x000fc400027fe4ff */
[----:B------:R-:W-:Y:S02]  /*29b30*/  IADD3.X R23, PT, PT, R13, UR5, RZ, P3, !PT ;  /* 0x000000050d177c10 */ /* 0x000fe40009ffe4ff */
[----:B------:R-:W-:Y:S01]  /*29b40*/  IADD3 R10, P5, PT, R10, UR6, RZ ;  /* 0x000000060a0a7c10 */ /* 0x000fe2000ffbe0ff */
[----:B------:R-:W-:Y:S01]  /*29b50*/  IMAD R16, R9, UR10, RZ ;  /* 0x0000000a09107c24 */ /* 0x000fe2000f8e02ff */
[----:B------:R-:W-:Y:S02]  /*29b60*/  LEA.HI.X R7, R8, R2, R7, 0x3, P1 ;  /* 0x0000000208077211 */ /* 0x000fe400008f1c07 */
[----:B------:R-:W-:Y:S01]  /*29b70*/  IADD3.X R9, PT, PT, R15, ~R23, RZ, P2, !PT ;  /* 0x800000170f097210 */ /* 0x000fe200017fe4ff */
[----:B------:R-:W-:Y:S01]  /*29b80*/  IMAD R29, R27, UR11, R16 ;  /* 0x0000000b1b1d7c24 */ /* 0x000fe2000f8e0210 */
[----:B------:R-:W-:Y:S02]  /*29b90*/  IADD3 R12, P1, PT, R10, UR6, RZ ;  /* 0x000000060a0c7c10 */ /* 0x000fe4000ff3e0ff */
[----:B------:R-:W-:Y:S01]  /*29ba0*/  IADD3.X R11, PT, PT, R11, UR7, RZ, P5, !PT ;  /* 0x000000070b0b7c10 */ /* 0x000fe2000affe4ff */
[----:B------:R-:W-:Y:S01]  /*29bb0*/  IMAD R16, R9, UR10, RZ ;  /* 0x0000000a09107c24 */ /* 0x000fe2000f8e02ff */
[----:B------:R-:W-:Y:S01]  /*29bc0*/  IADD3 R21, P3, P4, R14, -UR4, -R21 ;  /* 0x800000040e157c10 */ /* 0x000fe2000fc7e815 */
[----:B------:R-:W2:Y:S01]  /*29bd0*/  LDG.E.64 R6, desc[UR8][R6.64] ;  /* 0x0000000806067981 */ /* 0x000ea2000c1e1b00 */
[----:B------:R-:W-:Y:S01]  /*29be0*/  IADD3.X R13, PT, PT, R11, UR7, RZ, P1, !PT ;  /* 0x000000070b0d7c10 */ /* 0x000fe20008ffe4ff */
[----:B------:R-:W-:Y:S01]  /*29bf0*/  IMAD.WIDE.U32 R10, R27, UR10, R10 ;  /* 0x0000000a1b0a7c25 */ /* 0x000fe2000f8e000a */
[----:B------:R-:W-:-:S02]  /*29c00*/  IADD3 R8, P5, PT, R12, UR6, RZ ;  /* 0x000000060c087c10 */ /* 0x000fc4000ffbe0ff */
        /* <DEDUP_REMOVED lines=29> */
.L_x_1156:
[----:B------:R-:W-:Y:S05]  /*29de0*/  BSYNC.RECONVERGENT B1 ;  /* 0x0000000000017941 */ /* 0x000fea0003800200 */
.L_x_1155:
        /* <DEDUP_REMOVED lines=13> */
[----:B------:R-:W3:Y:S01]  /*29ec0*/  LDCU.64 UR10, c[0x0][0x620] ;  /* 0x0000c400ff0a77ac */ /* 0x000ee20008000a00 */
[----:B-1----:R-:W-:Y:S02]  /*29ed0*/  IMAD R20, R0, UR4, RZ ;  /* 0x0000000400147c24 */ /* 0x002fe4000f8e02ff */
[----:B------:R-:W-:-:S02]  /*29ee0*/  IMAD R12, R10, UR4, RZ ;  /* 0x000000040a0c7c24 */ /* 0x000fc4000f8e02ff */
        /* <DEDUP_REMOVED lines=8> */
[----:B------:R-:W-:-:S03]  /*29f70*/  IADD3 R13, PT, PT, R7, R13, RZ ;  /* 0x0000000d070d7210 */ /* 0x000fc60007ffe0ff */
[----:B------:R-:W-:Y:S01]  /*29f80*/  IMAD R17, R5, UR7, R16 ;  /* 0x0000000705117c24 */ /* 0x000fe2000f8e0210 */
[----:B------:R-:W-:Y:S01]  /*29f90*/  IADD3 R10, P2, PT, R8, UR6, RZ ;  /* 0x00000006080a7c10 */ /* 0x000fe2000ff5e0ff */
[----:B------:R-:W-:Y:S02]  /*29fa0*/  IMAD.X R21, R15, 0x1, ~R21, P1 ;  /* 0x000000010f157824 */ /* 0x000fe400008e0e15 */
[----:B---3--:R-:W-:Y:S01]  /*29fb0*/  IMAD R13, R13, UR10, RZ ;  /* 0x0000000a0d0d7c24 */ /* 0x008fe2000f8e02ff */
[----:B------:R-:W-:Y:S01]  /*29fc0*/  IADD3 R9, PT, PT, R9, R17, RZ ;  /* 0x0000001109097210 */ /* 0x000fe20007ffe0ff */
[----:B------:R-:W-:Y:S02]  /*29fd0*/  IMAD R12, R21, UR10, RZ ;  /* 0x0000000a150c7c24 */ /* 0x000fe4000f8e02ff */
[C---:B------:R-:W-:Y:S01]  /*29fe0*/  IMAD R13, R6.reuse, UR11, R13 ;  /* 0x0000000b060d7c24 */ /* 0x040fe2000f8e020d */
[----:B------:R-:W-:Y:S01]  /*29ff0*/  IADD3.X R11, PT, PT, R9, UR7, RZ, P2, !PT ;  /* 0x00000007090b7c10 */ /* 0x000fe200097fe4ff */
[----:B------:R-:W-:-:S04]  /*2a000*/  IMAD.WIDE.U32 R8, R6, UR10, R8 ;  /* 0x0000000a06087c25 */ /* 0x000fc8000f8e0008 */
[----:B------:R-:W-:Y:S01]  /*2a010*/  IMAD.WIDE.U32 R10, R3, UR10, R10 ;  /* 0x0000000a030a7c25 */ /* 0x000fe2000f8e000a */
[-C--:B------:R-:W-:Y:S02]  /*2a020*/  LEA R6, P1, R8, R4.reuse, 0x3 ;  /* 0x0000000408067211 */ /* 0x080fe400078218ff */
[----:B------:R-:W-:Y:S01]  /*2a030*/  IADD3 R13, PT, PT, R13, R9, RZ ;  /* 0x000000090d0d7210 */ /* 0x000fe20007ffe0ff */
[----:B------:R-:W-:Y:S01]  /*2a040*/  IMAD R3, R3, UR11, R12 ;  /* 0x0000000b03037c24 */ /* 0x000fe2000f8e020c */
[----:B------:R-:W-:Y:S02]  /*2a050*/  LEA R12, P2, R10, R4, 0x3 ;  /* 0x000000040a0c7211 */ /* 0x000fe400078418ff */
[----:B------:R-:W-:Y:S02]  /*2a060*/  LEA.HI.X R7, R8, R2, R13, 0x3, P1 ;  /* 0x0000000208077211 */ /* 0x000fe400008f1c0d */
[----:B------:R-:W-:-:S04]  /*2a070*/  IADD3 R3, PT, PT, R3, R11, RZ ;  /* 0x0000000b03037210 */ /* 0x000fc80007ffe0ff */
[----:B------:R-:W-:Y:S01]  /*2a080*/  LEA.HI.X R13, R10, R2, R3, 0x3, P2 ;  /* 0x000000020a0d7211 */ /* 0x000fe200010f1c03 */
        /* <DEDUP_REMOVED lines=8> */
.L_x_1158:
[----:B------:R-:W-:Y:S05]  /*2a110*/  BSYNC.RECONVERGENT B1 ;  /* 0x0000000000017941 */ /* 0x000fea0003800200 */
.L_x_1157:
        /* <DEDUP_REMOVED lines=17> */
[----:B------:R-:W-:-:S04]  /*2a230*/  LEA R4, P0, R6, R4, 0x3 ;  /* 0x0000000406047211 */ /* 0x000fc800078018ff */
[----:B------:R-:W-:-:S04]  /*2a240*/  IADD3 R3, PT, PT, R7, R3, RZ ;  /* 0x0000000307037210 */ /* 0x000fc80007ffe0ff */
[----:B------:R-:W-:-:S06]  /*2a250*/  LEA.HI.X R5, R6, R2, R3, 0x3, P0 ;  /* 0x0000000206057211 */ /* 0x000fcc00000f1c03 */
[----:B------:R-:W2:Y:S02]  /*2a260*/  LDG.E.64 R4, desc[UR8][R4.64] ;  /* 0x0000000804047981 */ /* 0x000ea4000c1e1b00 */
[----:B--2--5:R-:W-:Y:S01]  /*2a270*/  FADD.FTZ R24, R24, R4 ;  /* 0x0000000418187221 */ /* 0x024fe20000010000 */
[----:B------:R-:W-:-:S07]  /*2a280*/  FADD.FTZ R25, R25, R5 ;  /* 0x0000000519197221 */ /* 0x000fce0000010000 */
.L_x_1154:
[----:B------:R-:W-:Y:S05]  /*2a290*/  BSYNC.RECONVERGENT B0 ;  /* 0x0000000000007941 */ /* 0x000fea0003800200 */
.L_x_1153:
[----:B-----5:R-:W-:Y:S01]  /*2a2a0*/  STG.E.64 desc[UR8][R18.64], R24 ;  /* 0x0000001812007986 */ /* 0x020fe2000c101b08 */
[----:B------:R-:W-:Y:S05]  /*2a2b0*/  EXIT ;  /* 0x000000000000794d */ /* 0x000fea0003800000 */
        .weak           $__internal_3_$__cuda_sm20_div_s64
        .type           $__internal_3_$__cuda_sm20_div_s64,@function
        .size           $__internal_3_$__cuda_sm20_div_s64,(.L_x_3486 - $__internal_3_$__cuda_sm20_div_s64)
$__internal_3_$__cuda_sm20_div_s64:
        /* <DEDUP_REMOVED lines=37> */
[----:B------:R-:W-:Y:S02]  /*2a510*/  HFMA2 R21, -RZ, RZ, 0, 0 ;  /* 0x00000000ff157431 */ /* 0x000fe400000001ff */
[CC--:B------:R-:W-:Y:S02]  /*2a520*/  IMAD R9, R6.reuse, R7.reuse, RZ ;  /* 0x0000000706097224 */ /* 0x0c0fe400078e02ff */
[----:B------:R-:W-:-:S03]  /*2a530*/  IMAD.HI.U32 R7, R6, R7, RZ ;  /* 0x0000000706077227 */ /* 0x000fc600078e00ff */
[----:B------:R-:W-:Y:S02]  /*2a540*/  IADD3 R9, P2, PT, R9, R8, RZ ;  /* 0x0000000809097210 */ /* 0x000fe40007f5e0ff */
        /* <DEDUP_REMOVED lines=10> */
[----:B------:R-:W-:-:S03]  /*2a5f0*/  IADD3 R6, P1, PT, R6, R9, RZ ;  /* 0x0000000906067210 */ /* 0x000fc60007f3e0ff */
[----:B------:R-:W-:Y:S02]  /*2a600*/  IMAD.X R7, RZ, RZ, R7, P0 ;  /* 0x000000ffff077224 */ /* 0x000fe400000e0607 */
[----:B------:R-:W-:-:S03]  /*2a610*/  IMAD.WIDE.U32 R20, R6, UR6, RZ ;  /* 0x0000000606147c25 */ /* 0x000fc6000f8e00ff */
[----:B------:R-:W-:Y:S01]  /*2a620*/  IADD3.X R7, PT, PT, RZ, R7, RZ, P1, !PT ;  /* 0x00000007ff077210 */ /* 0x000fe20000ffe4ff */
[----:B------:R-:W-:Y:S01]  /*2a630*/  IMAD R12, R6, UR7, R21 ;  /* 0x00000007060c7c24 */ /* 0x000fe2000f8e0215 */
[----:B------:R-:W-:-:S03]  /*2a640*/  IADD3 R10, P1, PT, -R20, R10, RZ ;  /* 0x0000000a140a7210 */ /* 0x000fc60007f3e1ff */
[----:B------:R-:W-:Y:S01]  /*2a650*/  IMAD R9, R7, UR6, R12 ;  /* 0x0000000607097c24 */ /* 0x000fe2000f8e020c */
[----:B------:R-:W-:-:S04]  /*2a660*/  ISETP.GE.U32.AND P0, PT, R10, UR6, PT ;  /* 0x000000060a007c0c */ /* 0x000fc8000bf06070 */
        /* <DEDUP_REMOVED lines=27> */
[----:B------:R-:W-:Y:S05]  /*2a820*/  RET.REL.NODEC R8 `(_ZN2at6native61_GLOBAL__N__2cc7adc6_23_UnfoldBackwardKernel_cu_7dd49032_326335_unfold_backward_elementwise_kernelILi128ELi8EZNS1_32_unfold_backward_internal_kernelIN3c107complexIfEEEEvRNS_14TensorIteratorEllllllEUliE_EEviT1_) ;  /* 0xfffffd5408f47950 */ /* 0x000fea0003c3ffff */
.L_x_1159:
        /* <DEDUP_REMOVED lines=13> */
.L_x_3486:


//--------------------- .text._ZN2at6native61_GLOBAL__N__2cc7adc6_23_UnfoldBackwardKernel_cu_7dd49032_326335_unfold_backward_elementwise_kernelILi128ELi8EZNS1_32_unfold_backward_internal_kernelIN3c107complexIdEEEEvRNS_14TensorIteratorEllllllEUliE_EEviT1_ --------------------------
	.section	.text._ZN2at6native61_GLOBAL__N__2cc7adc6_23_UnfoldBackwardKernel_cu_7dd49032_326335_unfold_backward_elementwise_kernelILi128ELi8EZNS1_32_unfold_backward_internal_kernelIN3c107complexIdEEEEvRNS_14TensorIteratorEllllllEUliE_EEviT1_,"ax",@progbits
	.align	128
.text._ZN2at6native61_GLOBAL__N__2cc7adc6_23_UnfoldBackwardKernel_cu_7dd49032_326335_unfold_backward_elementwise_kernelILi128ELi8EZNS1_32_unfold_backward_internal_kernelIN3c107complexIdEEEEvRNS_14TensorIteratorEllllllEUliE_EEviT1_:
        .type           _ZN2at6native61_GLOBAL__N__2cc7adc6_23_UnfoldBackwardKernel_cu_7dd49032_326335_unfold_backward_elementwise_kernelILi128ELi8EZNS1_32_unfold_backward_internal_kernelIN3c107complexIdEEEEvRNS_14TensorIteratorEllllllEUliE_EEviT1_,@function
        .size           _ZN2at6native61_GLOBAL__N__2cc7adc6_23_UnfoldBackwardKernel_cu_7dd49032_326335_unfold_backward_elementwise_kernelILi128ELi8EZNS1_32_unfold_backward_internal_kernelIN3c107complexIdEEEEvRNS_14TensorIteratorEllllllEUliE_EEviT1_,(.L_x_3488 - _ZN2at6native61_GLOBAL__N__2cc7adc6_23_UnfoldBackwardKernel_cu_7dd49032_326335_unfold_backward_elementwise_kernelILi128ELi8EZNS1_32_unfold_backward_internal_kernelIN3c107complexIdEEEEvRNS_14TensorIteratorEllllllEUliE_EEviT1_)
        .other          _ZN2at6native61_GLOBAL__N__2cc7adc6_23_UnfoldBackwardKernel_cu_7dd49032_326335_unfold_backward_elementwise_kernelILi128ELi8EZNS1_32_unfold_backward_internal_kernelIN3c107complexIdEEEEvRNS_14TensorIteratorEllllllEUliE_EEviT1_,@"STO_CUDA_ENTRY STV_DEFAULT"
_ZN2at6native61_GLOBAL__N__2cc7adc6_23_UnfoldBackwardKernel_cu_7dd49032_326335_unfold_backward_elementwise_kernelILi128ELi8EZNS1_32_unfold_backward_internal_kernelIN3c107complexIdEEEEvRNS_14TensorIteratorEllllllEUliE_EEviT1_:
        /* <DEDUP_REMOVED lines=51> */
.L_x_1164:
[----:B------:R-:W-:-:S07]  /*0330*/  MOV R4, 0x350 ;  /* 0x0000035000047802 */ /* 0x000fce0000000f00 */
[----:B------:R-:W-:Y:S05]  /*0340*/  CALL.REL.NOINC `($__internal_4_$__cuda_sm20_div_s64) ;  /* 0x00000300000c7944 */ /* 0x000fea0003c00000 */
.L_x_1163:
        /* <DEDUP_REMOVED lines=37> */
.L_x_1165:
[----:B------:R-:W-:Y:S01]  /*05a0*/  MOV R10, R14 ;  /* 0x0000000e000a7202 */ /* 0x000fe20000000f00 */
[----:B------:R-:W-:Y:S01]  /*05b0*/  IMAD.MOV.U32 R3, RZ, RZ, R15 ;  /* 0x000000ffff037224 */ /* 0x000fe200078e000f */
[----:B------:R-:W-:-:S07]  /*05c0*/  MOV R4, 0x5e0 ;  /* 0x000005e000047802 */ /* 0x000fce0000000f00 */
[----:B------:R-:W-:Y:S05]  /*05d0*/  CALL.REL.NOINC `($__internal_4_$__cuda_sm20_div_s64) ;  /* 0x000002fc00687944 */ /* 0x000fea0003c00000 */
.L_x_1166:
        /* <DEDUP_REMOVED lines=10> */
[----:B0-----:R0:W5:Y:S01]  /*0680*/  LDG.E.128 R32, desc[UR8][R54.64] ;  /* 0x0000000836207981 */ /* 0x001162000c1e1d00 */
        /* <DEDUP_REMOVED lines=21> */
[----:B------:R-:W-:Y:S01]  /*07e0*/  IADD3 R10, P3, PT, RZ, -R30, RZ ;  /* 0x8000001eff0a7210 */ /* 0x000fe20007f7e0ff */
[----:B0-----:R-:W-:-:S03]  /*07f0*/  IMAD R3, R2, UR6, RZ ;  /* 0x0000000602037c24 */ /* 0x001fc6000f8e02ff */
[----:B------:R-:W-:Y:S01]  /*0800*/  IADD3.X R8, PT, PT, RZ, ~R41, RZ, P3, !PT ;  /* 0x80000029ff087210 */ /* 0x000fe20001ffe4ff */
[----:B------:R-:W-:Y:S01]  /*0810*/  IMAD.WIDE.U32 R6, R0, UR6, RZ ;  /* 0x0000000600067c25 */ /* 0x000fe2000f8e00ff */
[----:B------:R-:W-:-:S03]  /*0820*/  USHF.L.U32 UR12, UR6, 0x7, URZ ;  /* 0x00000007060c7899 */ /* 0x000fc600080006ff */
[----:B------:R-:W-:Y:S02]  /*0830*/  IMAD R3, R0, UR7, R3 ;  /* 0x0000000700037c24 */ /* 0x000fe4000f8e0203 */
[----:B--2---:R-:W-:Y:S02]  /*0840*/  IMAD R11, R11, UR14, RZ ;  /* 0x0000000e0b0b7c24 */ /* 0x004fe4000f8e02ff */
[----:B------:R-:W-:Y:S01]  /*0850*/  IMAD.IADD R4, R7, 0x1, R3 ;  /* 0x0000000107047824 */ /* 0x000fe200078e0203 */
[----:B------:R-:W-:Y:S01]  /*0860*/  IADD3.X R7, PT, PT, RZ, ~R42, RZ, P1, !PT ;  /* 0x8000002aff077210 */ /* 0x000fe20000ffe4ff */
[----:B------:R-:W-:Y:S01]  /*0870*/  IMAD R21, R16, UR15, R11 ;  /* 0x0000000f10157c24 */ /* 0x000fe2000f8e020b */
[C---:B------:R-:W-:Y:S01]  /*0880*/  IADD3 R3, P2, PT, R6.reuse, UR6, RZ ;  /* 0x0000000606037c10 */ /* 0x040fe2000ff5e0ff */
[C---:B------:R-:W-:Y:S01]  /*0890*/  IMAD.SHL.U32 R45, R6.reuse, 0x10, RZ ;  /* 0x00000010062d7824 */ /* 0x040fe200078e00ff */
[----:B------:R-:W-:Y:S01]  /*08a0*/  SHF.L.U64.HI R19, R6, 0x4, R4 ;  /* 0x0000000406137819 */ /* 0x000fe20000010204 */
[----:B------:R-:W-:-:S04]  /*08b0*/  IMAD.WIDE.U32 R16, R16, UR14, R14 ;  /* 0x0000000e10107c25 */ /* 0x000fc8000f8e000e */
[----:B------:R-:W-:Y:S02]  /*08c0*/  IMAD R6, R7, UR14, RZ ;  /* 0x0000000e07067c24 */ /* 0x000fe4000f8e02ff */
[----:B------:R-:W-:Y:S02]  /*08d0*/  IMAD R7, R8, UR14, RZ ;  /* 0x0000000e08077c24 */ /* 0x000fe4000f8e02ff */
[----:B------:R-:W-:Y:S02]  /*08e0*/  IMAD.IADD R17, R17, 0x1, R21 ;  /* 0x0000000111117824 */ /* 0x000fe400078e0215 */
[C---:B------:R-:W-:Y:S02]  /*08f0*/  IMAD R11, R9.reuse, UR15, R6 ;  /* 0x0000000f090b7c24 */ /* 0x040fe4000f8e0206 */
[----:B------:R-:W-:-:S04]  /*0900*/  IMAD.WIDE.U32 R8, R9, UR14, R14 ;  /* 0x0000000e09087c25 */ /* 0x000fc8000f8e000e */
[----:B------:R-:W-:Y:S01]  /*0910*/  IMAD R21, R10, UR15, R7 ;  /* 0x0000000f0a157c24 */ /* 0x000fe2000f8e0207 */
[----:B------:R-:W-:Y:S01]  /*0920*/  IADD3 R9, PT, PT, R9, R11, RZ ;  /* 0x0000000b09097210 */ /* 0x000fe20007ffe0ff */
[----:B-1----:R-:W-:Y:S02]  /*0930*/  IMAD R18, R12, UR15, RZ ;  /* 0x0000000f0c127c24 */ /* 0x002fe4000f8e02ff */
[----:B------:R-:W-:-:S04]  /*0940*/  IMAD.WIDE.U32 R6, R10, UR14, R14 ;  /* 0x0000000e0a067c25 */ /* 0x000fc8000f8e000e */
[----:B------:R-:W-:Y:S02]  /*0950*/  IMAD R17, R17, R12, RZ ;  /* 0x0000000c11117224 */ /* 0x000fe400078e02ff */
[----:B------:R-:W-:-:S04]  /*0960*/  IMAD.WIDE.U32 R10, R12, UR14, RZ ;  /* 0x0000000e0c0a7c25 */ /* 0x000fc8000f8e00ff */
[----:B------:R-:W-:Y:S01]  /*0970*/  IMAD R49, R13, UR14, R18 ;  /* 0x0000000e0d317c24 */ /* 0x000fe2000f8e0212 */
[----:B------:R-:W-:Y:S01]  /*0980*/  LEA R46, P1, -R10, UR12, 0x7 ;  /* 0x0000000c0a2e7c11 */ /* 0x000fe2000f8239ff */
[----:B------:R-:W-:Y:S01]  /*0990*/  IMAD.IADD R7, R7, 0x1, R21 ;  /* 0x0000000107077824 */ /* 0x000fe200078e0215 */
[----:B------:R-:W0:Y:S01]  /*09a0*/  LDCU.64 UR12, c[0x0][0x5f0] ;  /* 0x0000be00ff0c77ac */ /* 0x000e220008000a00 */
[C---:B------:R-:W-:Y:S01]  /*09b0*/  IMAD R23, R16.reuse, R13, R17 ;  /* 0x0000000d10177224 */ /* 0x040fe200078e0211 */
[----:B------:R-:W-:Y:S01]  /*09c0*/  IADD3 R49, PT, PT, R11, R49, RZ ;  /* 0x000000310b317210 */ /* 0x000fe20007ffe0ff */
[----:B------:R-:W-:-:S03]  /*09d0*/  IMAD.WIDE.U32 R16, R16, R12, RZ ;  /* 0x0000000c10107225 */ /* 0x000fc600078e00ff */
[----:B------:R-:W-:Y:S01]  /*09e0*/  SHF.L.U64.HI R49, R10, 0x7, R49 ;  /* 0x000000070a317819 */ /* 0x000fe20000010231 */
[-C--:B------:R-:W-:Y:S01]  /*09f0*/  IMAD R7, R7, R12.reuse, RZ ;  /* 0x0000000c07077224 */ /* 0x080fe200078e02ff */
[----:B------:R-:W-:Y:S01]  /*0a00*/  LEA R45, P3, R16, R45, 0x4 ;  /* 0x0000002d102d7211 */ /* 0x000fe200078620ff */
[-C--:B------:R-:W-:Y:S01]  /*0a10*/  IMAD R9, R9, R12.reuse, RZ ;  /* 0x0000000c09097224 */ /* 0x080fe200078e02ff */
[----:B------:R-:W-:Y:S01]  /*0a20*/  IADD3 R10, P6, PT, R0, 0x5, RZ ;  /* 0x00000005000a7810 */ /* 0x000fe20007fde0ff */
[----:B------:R-:W-:Y:S02]  /*0a30*/  IMAD.IADD R44, R17, 0x1, R23 ;  /* 0x00000001112c7824 */ /* 0x000fe400078e0217 */
[-C--:B------:R-:W-:Y:S01]  /*0a40*/  IMAD R39, R6, R13.reuse, R7 ;  /* 0x0000000d06277224 */ /* 0x080fe200078e0207 */
[----:B------:R-:W1:Y:S01]  /*0a50*/  LDC.64 R22, c[0x0][0x608] ;  /* 0x00018200ff167b82 */ /* 0x000e620000000a00 */
[----:B------:R-:W-:Y:S01]  /*0a60*/  IMAD R21, R8, R13, R9 ;  /* 0x0000000d08157224 */ /* 0x000fe200078e0209 */
[----:B------:R-:W-:Y:S01]  /*0a70*/  LEA.HI.X R44, R16, R19, R44, 0x4, P3 ;  /* 0x00000013102c7211 */ /* 0x000fe200018f242c */
[----:B------:R-:W-:Y:S01]  /*0a80*/  IMAD.WIDE.U32 R6, R6, R12, RZ ;  /* 0x0000000c06067225 */ /* 0x000fe200078e00ff */
[----:B------:R-:W-:-:S02]  /*0a90*/  IADD3 R28, P3, PT, R0, 0x4, RZ ;  /* 0x00000004001c7810 */ /* 0x000fc40007f7e0ff */
[----:B0-----:R-:W-:Y:S01]  /*0aa0*/  MOV R52, UR12 ;  /* 0x0000000c00347c02 */ /* 0x001fe20008000f00 */
[----:B------:R-:W-:Y:S01]  /*0ab0*/  IMAD.WIDE.U32 R8, R8, R12, RZ ;  /* 0x0000000c08087225 */ /* 0x000fe200078e00ff */
[----:B------:R-:W-:Y:S02]  /*0ac0*/  IADD3 R39, PT, PT, R7, R39, RZ ;  /* 0x0000002707277210 */ /* 0x000fe40007ffe0ff */
[----:B------:R-:W-:Y:S01]  /*0ad0*/  IADD3.X R31, PT, PT, RZ, R2, RZ, P3, !PT ;  /* 0x00000002ff1f7210 */ /* 0x000fe20001ffe4ff */
[----:B------:R-:W-:Y:S01]  /*0ae0*/  IMAD.X R7, RZ, RZ, R2, P6 ;  /* 0x000000ffff077224 */ /* 0x000fe200030e0602 */
[----:B------:R-:W-:Y:S01]  /*0af0*/  IADD3 R21, PT, PT, R9, R21, RZ ;  /* 0x0000001509157210 */ /* 0x000fe20007ffe0ff */
[----:B------:R-:W-:Y:S01]  /*0b00*/  IMAD.SHL.U32 R43, R8, 0x10, RZ ;  /* 0x00000010082b7824 */ /* 0x000fe200078e00ff */
[----:B------:R-:W-:Y:S01]  /*0b10*/  IADD3 R27, P5, PT, RZ, -R28, RZ ;  /* 0x8000001cff1b7210 */ /* 0x000fe20007fbe0ff */
[----:B------:R-:W-:Y:S01]  /*0b20*/  IMAD.SHL.U32 R29, R6, 0x10, RZ ;  /* 0x00000010061d7824 */ /* 0x000fe200078e00ff */
[----:B------:R-:W-:-:S02]  /*0b30*/  IADD3 R9, P4, PT, R0, 0x6, RZ ;  /* 0x0000000600097810 */ /* 0x000fc40007f9e0ff */
[----:B------:R-:W-:Y:S02]  /*0b40*/  IADD3 R18, P3, PT, RZ, -R10, RZ ;  /* 0x8000000aff127210 */ /* 0x000fe40007f7e0ff */
[----:B------:R-:W-:Y:S02]  /*0b50*/  IADD3.X R16, PT, PT, RZ, ~R31, RZ, P5, !PT ;  /* 0x8000001fff107210 */ /* 0x000fe40002ffe4ff */
[----:B------:R-:W-:Y:S01]  /*0b60*/  SHF.L.U64.HI R21, R8, 0x4, R21 ;  /* 0x0000000408157819 */ /* 0x000fe20000010215 */
[----:B------:R-:W-:Y:S01]  /*0b70*/  IMAD.X R8, RZ, RZ, R2, P4 ;  /* 0x000000ffff087224 */ /* 0x000fe200020e0602 */
[----:B------:R-:W-:Y:S01]  /*0b80*/  SHF.L.U64.HI R39, R6, 0x4, R39 ;  /* 0x0000000406277819 */ /* 0x000fe20000010227 */
[----:B------:R-:W-:Y:S01]  /*0b90*/  IMAD R16, R16, UR14, RZ ;  /* 0x0000000e10107c24 */ /* 0x000fe2000f8e02ff */
[----:B------:R-:W-:Y:S01]  /*0ba0*/  IADD3.X R17, PT, PT, RZ, ~R7, RZ, P3, !PT ;  /* 0x80000007ff117210 */ /* 0x000fe20001ffe4ff */
[C---:B-1----:R-:W-:Y:S01]  /*0bb0*/  IMAD.WIDE.U32 R22, R0.reuse, UR14, R22 ;  /* 0x0000000e00167c25 */ /* 0x042fe2000f8e0016 */
[----:B------:R-:W-:-:S02]  /*0bc0*/  IADD3 R6, P5, PT, R0, 0x7, RZ ;  /* 0x0000000700067810 */ /* 0x000fc40007fbe0ff */
[----:B------:R-:W-:Y:S01]  /*0bd0*/  IADD3 R51, P4, PT, RZ, -R9, RZ ;  /* 0x80000009ff337210 */ /* 0x000fe20007f9e0ff */
[----:B------:R-:W-:Y:S01]  /*0be0*/  IMAD R17, R17, UR14, RZ ;  /* 0x0000000e11117c24 */ /* 0x000fe2000f8e02ff */
[----:B------:R-:W-:Y:S01]  /*0bf0*/  IADD3 R19, P3, PT, RZ, -R6, RZ ;  /* 0x80000006ff137210 */ /* 0x000fe20007f7e0ff */
[----:B------:R-:W-:Y:S01]  /*0c00*/  IMAD.X R11, RZ, RZ, R2, P5 ;  /* 0x000000ffff0b7224 */ /* 0x000fe200028e0602 */
[----:B------:R-:W-:Y:S01]  /*0c10*/  IADD3.X R20, PT, PT, RZ, ~R8, RZ, P4, !PT ;  /* 0x80000008ff147210 */ /* 0x000fe200027fe4ff */
[C---:B------:R-:W-:Y:S02]  /*0c20*/  IMAD R25, R27.reuse, UR15, R16 ;  /* 0x0000000f1b197c24 */ /* 0x040fe4000f8e0210 */
[----:B------:R-:W-:-:S04]  /*0c30*/  IMAD.WIDE.U32 R26, R27, UR14, R14 ;  /* 0x0000000e1b1a7c25 */ /* 0x000fc8000f8e000e */
[----:B------:R-:W-:Y:S01]  /*0c40*/  IMAD R37, R18, UR15, R17 ;  /* 0x0000000f12257c24 */ /* 0x000fe2000f8e0211 */
[----:B------:R-:W-:Y:S01]  /*0c50*/  IADD3 R27, PT, PT, R27, R25, RZ ;  /* 0x000000191b1b7210 */ /* 0x000fe20007ffe0ff */
[----:B------:R-:W-:Y:S01]  /*0c60*/  IMAD.X R24, RZ, RZ, ~R11, P3 ;  /* 0x000000ffff187224 */ /* 0x000fe200018e0e0b */
[----:B------:R-:W-:Y:S01]  /*0c70*/  IADD3 R22, P3, PT, R14, -R22, RZ ;  /* 0x800000160e167210 */ /* 0x000fe20007f7e0ff */
[----:B------:R-:W-:-:S04]  /*0c80*/  IMAD.WIDE.U32 R16, R18, UR14, R14 ;  /* 0x0000000e12107c25 */ /* 0x000fc8000f8e000e */
[----:B------:R-:W-:Y:S02]  /*0c90*/  IMAD R18, R20, UR14, RZ ;  /* 0x0000000e14127c24 */ /* 0x000fe4000f8e02ff */
[----:B------:R-:W-:Y:S02]  /*0ca0*/  IMAD R20, R24, UR14, RZ ;  /* 0x0000000e18147c24 */ /* 0x000fe4000f8e02ff */
[C---:B------:R-:W-:Y:S02]  /*0cb0*/  IMAD R53, R51.reuse, UR15, R18 ;  /* 0x0000000f33357c24 */ /* 0x040fe4000f8e0212 */
[----:B------:R-:W-:-:S04]  /*0cc0*/  IMAD.WIDE.U32 R24, R51, UR14, R14 ;  /* 0x0000000e33187c25 */ /* 0x000fc8000f8e000e */
[----:B------:R-:W-:Y:S01]  /*0cd0*/  IMAD.IADD R17, R17, 0x1, R37 ;  /* 0x0000000111117824 */ /* 0x000fe200078e0225 */
[----:B------:R-:W-:Y:S01]  /*0ce0*/  IADD3 R37, PT, PT, R25, R53, RZ ;  /* 0x0000003519257210 */ /* 0x000fe20007ffe0ff */
[----:B------:R-:W-:Y:S02]  /*0cf0*/  IMAD R27, R27, R12, RZ ;  /* 0x0000000c1b1b7224 */ /* 0x000fe400078e02ff */
[C---:B------:R-:W-:Y:S02]  /*0d00*/  IMAD R57, R19.reuse, UR15, R20 ;  /* 0x0000000f13397c24 */ /* 0x040fe4000f8e0214 */
[----:B------:R-:W-:-:S04]  /*0d10*/  IMAD.WIDE.U32 R18, R19, UR14, R14 ;  /* 0x0000000e13127c25 */ /* 0x000fc8000f8e000e */
[C---:B------:R-:W-:Y:S02]  /*0d20*/  IMAD R51, R26.reuse, R13, R27 ;  /* 0x0000000d1a337224 */ /* 0x040fe400078e021b */
[-C--:B------:R-:W-:Y:S02]  /*0d30*/  IMAD R17, R17, R12.reuse, RZ ;  /* 0x0000000c11117224 */ /* 0x080fe400078e02ff */
[----:B------:R-:W-:-:S04]  /*0d40*/  IMAD.WIDE.U32 R26, R26, R12, RZ ;  /* 0x0000000c1a1a7225 */ /* 0x000fc800078e00ff */
[----:B------:R-:W-:Y:S01]  /*0d50*/  IMAD.IADD R25, R19, 0x1, R57 ;  /* 0x0000000113197824 */ /* 0x000fe200078e0239 */
[----:B------:R-:W-:Y:S01]  /*0d60*/  IADD3 R51, PT, PT, R27, R51, RZ ;  /* 0x000000331b337210 */ /* 0x000fe20007ffe0ff */
[-C--:B------:R-:W-:Y:S02]  /*0d70*/  IMAD R37, R37, R12.reuse, RZ ;  /* 0x0000000c25257224 */ /* 0x080fe400078e02ff */
[----:B------:R-:W-:Y:S01]  /*0d80*/  IMAD R19, R16, R13, R17 ;  /* 0x0000000d10137224 */ /* 0x000fe200078e0211 */
[----:B------:R-:W-:Y:S01]  /*0d90*/  SHF.L.U64.HI R38, R26, 0x4, R51 ;  /* 0x000000041a267819 */ /* 0x000fe20000010233 */
[----:B------:R-:W-:-:S04]  /*0da0*/  IMAD.WIDE.U32 R16, R16, R12, RZ ;  /* 0x0000000c10107225 */ /* 0x000fc800078e00ff */
[-C--:B------:R-:W-:Y:S01]  /*0db0*/  IMAD R20, R25, R12.reuse, RZ ;  /* 0x0000000c19147224 */ /* 0x080fe200078e02ff */
[----:B------:R-:W-:Y:S01]  /*0dc0*/  IADD3 R51, PT, PT, R17, R19, RZ ;  /* 0x0000001311337210 */ /* 0x000fe20007ffe0ff */
[C---:B------:R-:W-:Y:S02]  /*0dd0*/  IMAD R53, R24.reuse, R13, R37 ;  /* 0x0000000d18357224 */ /* 0x040fe400078e0225 */
[----:B------:R-:W-:Y:S01]  /*0de0*/  IMAD.WIDE.U32 R24, R24, R12, RZ ;  /* 0x0000000c18187225 */ /* 0x000fe200078e00ff */
[----:B------:R-:W-:-:S03]  /*0df0*/  SHF.L.U64.HI R36, R16, 0x4, R51 ;  /* 0x0000000410247819 */ /* 0x000fc60000010233 */
[----:B------:R-:W-:Y:S01]  /*0e00*/  IMAD R57, R18, R13, R20 ;  /* 0x0000000d12397224 */ /* 0x000fe200078e0214 */
[----:B------:R-:W-:Y:S01]  /*0e10*/  IADD3 R17, PT, PT, R25, R53, RZ ;  /* 0x0000003519117210 */ /* 0x000fe20007ffe0ff */
[----:B------:R-:W-:Y:S02]  /*0e20*/  IMAD.SHL.U32 R20, R24, 0x10, RZ ;  /* 0x0000001018147824 */ /* 0x000fe400078e00ff */
[----:B------:R-:W-:Y:S01]  /*0e30*/  IMAD.WIDE.U32 R18, R18, R12, RZ ;  /* 0x0000000c12127225 */ /* 0x000fe200078e00ff */
[----:B------:R-:W-:-:S03]  /*0e40*/  SHF.L.U64.HI R24, R24, 0x4, R17 ;  /* 0x0000000418187819 */ /* 0x000fc60000010211 */
[----:B------:R-:W-:Y:S01]  /*0e50*/  IMAD R17, R2, UR14, RZ ;  /* 0x0000000e02117c24 */ /* 0x000fe2000f8e02ff */
[----:B------:R-:W-:Y:S01]  /*0e60*/  IADD3 R25, PT, PT, R19, R57, RZ ;  /* 0x0000003913197210 */ /* 0x000fe20007ffe0ff */
[----:B------:R-:W-:Y:S02]  /*0e70*/  IMAD R19, R42, UR6, RZ ;  /* 0x000000062a137c24 */ /* 0x000fe4000f8e02ff */
[----:B------:R-:W-:Y:S01]  /*0e80*/  IMAD R17, R0, UR15, R17 ;  /* 0x0000000f00117c24 */ /* 0x000fe2000f8e0211 */
[----:B------:R-:W-:Y:S01]  /*0e90*/  SHF.L.U64.HI R25, R18, 0x4, R25 ;  /* 0x0000000412197819 */ /* 0x000fe20000010219 */
[----:B------:R-:W-:Y:S02]  /*0ea0*/  IMAD R57, R31, UR6, RZ ;  /* 0x000000061f397c24 */ /* 0x000fe4000f8e02ff */
[----:B------:R-:W-:Y:S01]  /*0eb0*/  IMAD R53, R41, UR6, RZ ;  /* 0x0000000629357c24 */ /* 0x000fe2000f8e02ff */
[----:B------:R-:W-:Y:S01]  /*0ec0*/  IADD3 R31, PT, PT, R23, R17, RZ ;  /* 0x00000011171f7210 */ /* 0x000fe20007ffe0ff */
[----:B------:R-:W-:-:S02]  /*0ed0*/  IMAD.SHL.U32 R37, R16, 0x10, RZ ;  /* 0x0000001010257824 */ /* 0x000fc400078e00ff */
[----:B------:R-:W-:Y:S02]  /*0ee0*/  IMAD R51, R40, UR7, R19 ;  /* 0x0000000728337c24 */ /* 0x000fe4000f8e0213 */
[----:B------:R-:W-:Y:S02]  /*0ef0*/  IMAD.SHL.U32 R27, R26, 0x10, RZ ;  /* 0x000000101a1b7824 */ /* 0x000fe400078e00ff */
[----:B------:R-:W-:-:S04]  /*0f00*/  IMAD.WIDE.U32 R40, R40, UR6, RZ ;  /* 0x0000000628287c25 */ /* 0x000fc8000f8e00ff */
[C---:B------:R-:W-:Y:S02]  /*0f10*/  IMAD R57, R28.reuse, UR7, R57 ;  /* 0x000000071c397c24 */ /* 0x040fe4000f8e0239 */
[----:B------:R-:W-:-:S04]  /*0f20*/  IMAD.WIDE.U32 R16, R28, UR6, RZ ;  /* 0x000000061c107c25 */ /* 0x000fc8000f8e00ff */
[----:B------:R-:W-:Y:S01]  /*0f30*/  IMAD.SHL.U32 R26, R18, 0x10, RZ ;  /* 0x00000010121a7824 */ /* 0x000fe200078e00ff */
[----:B------:R-:W-:Y:S01]  /*0f40*/  IADD3 R17, PT, PT, R17, R57, RZ ;  /* 0x0000003911117210 */ /* 0x000fe20007ffe0ff */
[C---:B------:R-:W-:Y:S02]  /*0f50*/  IMAD R53, R30.reuse, UR7, R53 ;  /* 0x000000071e357c24 */ /* 0x040fe4000f8e0235 */
[----:B------:R-:W-:-:S04]  /*0f60*/  IMAD.WIDE.U32 R18, R30, UR6, RZ ;  /* 0x000000061e127c25 */ /* 0x000fc8000f8e00ff */
[----:B------:R-:W-:Y:S01]  /*0f70*/  IMAD.X R31, R15, 0x1, ~R31, P3 ;  /* 0x000000010f1f7824 */ /* 0x000fe200018e0e1f */
[----:B------:R-:W-:Y:S01]  /*0f80*/  IADD3 R19, PT, PT, R19, R53, RZ ;  /* 0x0000003513137210 */ /* 0x000fe20007ffe0ff */
[----:B------:R-:W-:Y:S01]  /*0f90*/  IMAD.IADD R23, R41, 0x1, R51 ;  /* 0x0000000129177824 */ /* 0x000fe200078e0233 */
[----:B------:R-:W-:Y:S01]  /*0fa0*/  LEA R41, P5, R16, R27, 0x4 ;  /* 0x0000001b10297211 */ /* 0x000fe200078a20ff */
[----:B------:R-:W-:Y:S01]  /*0fb0*/  IMAD R31, R31, R12, RZ ;  /* 0x0000000c1f1f7224 */ /* 0x000fe200078e02ff */
[----:B------:R-:W-:Y:S01]  /*0fc0*/  LEA R42, P4, R18, R29, 0x4 ;  /* 0x0000001d122a7211 */ /* 0x000fe200078820ff */
[----:B------:R-:W-:Y:S01]  /*0fd0*/  IMAD R7, R7, UR6, RZ ;  /* 0x0000000607077c24 */ /* 0x000fe2000f8e02ff */
[----:B------:R-:W-:Y:S01]  /*0fe0*/  LEA R43, P3, R40, R43, 0x4 ;  /* 0x0000002b282b7211 */ /* 0x000fe200078620ff */
[----:B------:R-:W-:Y:S01]  /*0ff0*/  IMAD R8, R8, UR6, RZ ;  /* 0x0000000608087c24 */ /* 0x000fe2000f8e02ff */
[----:B------:R-:W-:Y:S01]  /*1000*/  LEA.HI.X R38, R16, R38, R17, 0x4, P5 ;  /* 0x0000002610267211 */ /* 0x000fe200028f2411 */
[----:B------:R-:W-:Y:S01]  /*1010*/  IMAD R31, R22, R13, R31 ;  /* 0x0000000d161f7224 */ /* 0x000fe200078e021f */
[----:B------:R-:W-:Y:S01]  /*1020*/  LEA.HI.X R39, R18, R39, R19, 0x4, P4 ;  /* 0x0000002712277211 */ /* 0x000fe200020f2413 */
[----:B------:R-:W-:Y:S01]  /*1030*/  IMAD R7, R10, UR7, R7 ;  /* 0x000000070a077c24 */ /* 0x000fe2000f8e0207 */
[----:B------:R-:W-:Y:S01]  /*1040*/  LEA.HI.X R40, R40, R21, R23, 0x4, P3 ;  /* 0x0000001528287211 */ /* 0x000fe200018f2417 */
[----:B------:R-:W-:Y:S01]  /*1050*/  IMAD.WIDE.U32 R16, R10, UR6, RZ ;  /* 0x000000060a107c25 */ /* 0x000fe2000f8e00ff */
[----:B------:R-:W-:-:S03]  /*1060*/  LOP3.LUT R51, R48, 0xfffffff8, RZ, 0xc0, !PT ;  /* 0xfffffff830337812 */ /* 0x000fc600078ec0ff */
[----:B------:R-:W-:Y:S01]  /*1070*/  IMAD R11, R11, UR6, RZ ;  /* 0x000000060b0b7c24 */ /* 0x000fe2000f8e02ff */
[----:B------:R-:W-:Y:S01]  /*1080*/  LEA R37, P3, R16, R37, 0x4 ;  /* 0x0000002510257211 */ /* 0x000fe200078620ff */
[----:B------:R-:W-:-:S04]  /*1090*/  IMAD.WIDE.U32 R12, R22, R12, RZ ;  /* 0x0000000c160c7225 */ /* 0x000fc800078e00ff */
[----:B------:R-:W-:Y:S01]  /*10a0*/  IMAD R19, R9, UR7, R8 ;  /* 0x0000000709137c24 */ /* 0x000fe2000f8e0208 */
[----:B------:R-:W-:Y:S01]  /*10b0*/  IADD3 R13, PT, PT, R13, R31, RZ ;  /* 0x0000001f0d0d7210 */ /* 0x000fe20007ffe0ff */
[----:B------:R-:W-:-:S04]  /*10c0*/  IMAD.WIDE.U32 R8, R9, UR6, RZ ;  /* 0x0000000609087c25 */ /* 0x000fc8000f8e00ff */
[----:B------:R-:W-:Y:S01]  /*10d0*/  IMAD.IADD R7, R17, 0x1, R7 ;  /* 0x0000000111077824 */ /* 0x000fe200078e0207 */
[----:B------:R-:W-:Y:S01]  /*10e0*/  IADD3 R17, PT, PT, R9, R19, RZ ;  /* 0x0000001309117210 */ /* 0x000fe20007ffe0ff */
[C---:B------:R-:W-:Y:S02]  /*10f0*/  IMAD R21, R6.reuse, UR7, R11 ;  /* 0x0000000706157c24 */ /* 0x040fe4000f8e020b */
[----:B------:R-:W-:Y:S01]  /*1100*/  IMAD.WIDE.U32 R10, R6, UR6, RZ ;  /* 0x00000006060a7c25 */ /* 0x000fe2000f8e00ff */
[----:B------:R-:W-:Y:S01]  /*1110*/  LEA.HI.X R36, R16, R36, R7, 0x4, P3 ;  /* 0x0000002410247211 */ /* 0x000fe200018f2407 */
[----:B------:R-:W-:Y:S01]  /*1120*/  USHF.L.U64.HI UR6, UR6, 0x7, UR7 ;  /* 0x0000000706067899 */ /* 0x000fe20008010207 */
[C---:B------:R-:W-:Y:S01]  /*1130*/  SHF.L.U64.HI R16, R12.reuse, 0x4, R13 ;  /* 0x000000040c107819 */ /* 0x040fe2000001020d */
[----:B------:R-:W-:Y:S01]  /*1140*/  IMAD.SHL.U32 R6, R12, 0x10, RZ ;  /* 0x000000100c067824 */ /* 0x000fe200078e00ff */
[----:B------:R-:W-:Y:S01]  /*1150*/  LEA R13, P3, R8, R20, 0x4 ;  /* 0x00000014080d7211 */ /* 0x000fe200078620ff */
[----:B------:R-:W-:Y:S01]  /*1160*/  IMAD.IADD R9, R11, 0x1, R21 ;  /* 0x000000010b097824 */ /* 0x000fe200078e0215 */
[----:B------:R-:W-:Y:S01]  /*1170*/  IADD3.X R11, PT, PT, R4, UR7, RZ, P2, !PT ;  /* 0x00000007040b7c10 */ /* 0x000fe200097fe4ff */
[----:B------:R-:W-:Y:S01]  /*1180*/  IMAD.U32 R53, RZ, RZ, UR13 ;  /* 0x0000000dff357e24 */ /* 0x000fe2000f8e00ff */
[----:B------:R-:W-:-:S02]  /*1190*/  LEA R12, P4, R10, R26, 0x4 ;  /* 0x0000001a0a0c7211 */ /* 0x000fc400078820ff */
[C---:B------:R-:W-:Y:S02]  /*11a0*/  LEA R7, P2, R3.reuse, R6, 0x4 ;  /* 0x0000000603077211 */ /* 0x040fe400078420ff */
[----:B------:R-:W-:Y:S02]  /*11b0*/  LEA.HI.X R6, R8, R24, R17, 0x4, P3 ;  /* 0x0000001808067211 */ /* 0x000fe400018f2411 */
[----:B------:R-:W-:Y:S02]  /*11c0*/  LEA.HI.X R4, R10, R25, R9, 0x4, P4 ;  /* 0x000000190a047211 */ /* 0x000fe400020f2409 */
[----:B------:R-:W-:Y:S02]  /*11d0*/  LEA.HI.X R3, R3, R16, R11, 0x4, P2 ;  /* 0x0000001003037211 */ /* 0x000fe400010f240b */
[----:B------:R-:W-:-:S07]  /*11e0*/  IADD3.X R49, PT, PT, ~R49, UR6, RZ, P1, !PT ;  /* 0x0000000631317c10 */ /* 0x000fce0008ffe5ff */
.L_x_1171:
[C---:B------:R-:W-:Y:S02]  /*11f0*/  IADD3 R22, P2, PT, R52.reuse, R7, RZ ;  /* 0x0000000734167210 */ /* 0x040fe40007f5e0ff */
[C---:B------:R-:W-:Y:S02]  /*1200*/  IADD3 R26, P1, PT, R52.reuse, R45, RZ ;  /* 0x0000002d341a7210 */ /* 0x040fe40007f3e0ff */
[----:B------:R-:W-:Y:S01]  /*1210*/  IADD3 R10, P3, PT, R52, R43, RZ ;  /* 0x0000002b340a7210 */ /* 0x000fe20007f7e0ff */
[C---:B------:R-:W-:Y:S01]  /*1220*/  IMAD.X R23, R53.reuse, 0x1, R3, P2 ;  /* 0x0000000135177824 */ /* 0x040fe200010e0603 */
[C---:B------:R-:W-:Y:S02]  /*1230*/  IADD3.X R27, PT, PT, R53.reuse, R44, RZ, P1, !PT ;  /* 0x0000002c351b7210 */ /* 0x040fe40000ffe4ff */
[----:B------:R-:W-:-:S03]  /*1240*/  IADD3.X R11, PT, PT, R53, R40, RZ, P3, !PT ;  /* 0x00000028350b7210 */ /* 0x000fc60001ffe4ff */
[----:B------:R-:W2:Y:S04]  /*1250*/  LDG.E.128 R16, desc[UR8][R26.64] ;  /* 0x000000081a107981 */ /* 0x000ea8000c1e1d00 */
[----:B------:R-:W3:Y:S04]  /*1260*/  LDG.E.128 R20, desc[UR8][R22.64] ;  /* 0x0000000816147981 */ /* 0x000ee8000c1e1d00 */
[----:B------:R-:W4:Y:S01]  /*1270*/  LDG.E.128 R8, desc[UR8][R10.64] ;  /* 0x000000080a087981 */ /* 0x000f22000c1e1d00 */
[C---:B------:R-:W-:Y:S02]  /*1280*/  IADD3 R24, P3, PT, R52.reuse, R37, RZ ;  /* 0x0000002534187210 */ /* 0x040fe40007f7e0ff */
[----:B------:R-:W-:-:S03]  /*1290*/  IADD3 R28, P4, PT, R52, R13, RZ ;  /* 0x0000000d341c7210 */ /* 0x000fc60007f9e0ff */
[C---:B------:R-:W-:Y:S01]  /*12a0*/  IMAD.X R25, R53.reuse, 0x1, R36, P3 ;  /* 0x0000000135197824 */ /* 0x040fe200018e0624 */
[----:B------:R-:W-:-:S05]  /*12b0*/  IADD3.X R29, PT, PT, R53, R6, RZ, P4, !PT ;  /* 0x00000006351d7210 */ /* 0x000fca00027fe4ff */
[----:B------:R-:W4:Y:S04]  /*12c0*/  LDG.E.128 R24, desc[UR8][R24.64] ;  /* 0x0000000818187981 */ /* 0x000f28000c1e1d00 */
[----:B------:R-:W4:Y:S01]  /*12d0*/  LDG.E.128 R28, desc[UR8][R28.64] ;  /* 0x000000081c1c7981 */ /* 0x000f22000c1e1d00 */
[----:B--2--5:R-:W3:-:S15]  /*12e0*/  DADD R16, R16, R32 ;  /* 0x0000000010107229 */ /* 0x024ede0000000020 */
[----:B------:R-:W-:-:S15]  /*12f0*/  NOP ;  /* 0x0000000000007918 */ /* 0x000fde0000000000 */
[----:B------:R-:W-:-:S15]  /*1300*/  NOP ;  /* 0x0000000000007918 */ /* 0x000fde0000000000 */
[----:B------:R-:W-:-:S15]  /*1310*/  NOP ;  /* 0x0000000000007918 */ /* 0x000fde0000000000 */
[----:B------:R-:W-:-:S04]  /*1320*/  NOP ;  /* 0x0000000000007918 */ /* 0x000fc80000000000 */
[----:B---3--:R0:W4:Y:S02]  /*1330*/  DADD R20, R16, R20 ;  /* 0x0000000010147229 */ /* 0x0081240000000014 */
[----:B0-----:R-:W-:-:S05]  /*1340*/  IADD3 R16, P1, PT, R52, R42, RZ ;  /* 0x0000002a34107210 */ /* 0x001fca0007f3e0ff */
[----:B------:R-:W-:-:S15]  /*1350*/  IMAD.X R17, R53, 0x1, R39, P1 ;  /* 0x0000000135117824 */ /* 0x000fde00008e0627 */
[----:B------:R-:W-:-:S15]  /*1360*/  NOP ;  /* 0x0000000000007918 */ /* 0x000fde0000000000 */
[----:B------:R-:W-:-:S15]  /*1370*/  NOP ;  /* 0x0000000000007918 */ /* 0x000fde0000000000 */
[----:B------:R-:W-:-:S12]  /*1380*/  NOP ;  /* 0x0000000000007918 */ /* 0x000fd80000000000 */
[----:B----4-:R0:W-:Y:S02]  /*1390*/  DADD R8, R20, R8 ;  /* 0x0000000014087229 */ /* 0x0101e40000000008 */
[----:B0-----:R-:W-:-:S04]  /*13a0*/  IADD3 R20, P2, PT, R52, R41, RZ ;  /* 0x0000002934147210 */ /* 0x001fc80007f5e0ff */
[----:B------:R-:W-:-:S15]  /*13b0*/  IADD3.X R21, PT, PT, R53, R38, RZ, P2, !PT ;  /* 0x0000002635157210 */ /* 0x000fde00017fe4ff */
[----:B------:R-:W-:-:S15]  /*13c0*/  NOP ;  /* 0x0000000000007918 */ /* 0x000fde0000000000 */
[----:B------:R-:W-:-:S15]  /*13d0*/  NOP ;  /* 0x0000000000007918 */ /* 0x000fde0000000000 */
[----:B------:R-:W-:-:S13]  /*13e0*/  NOP ;  /* 0x0000000000007918 */ /* 0x000fda0000000000 */
[----:B------:R0:W1:Y:S02]  /*13f0*/  DADD R18, R18, R34 ;  /* 0x0000000012127229 */ /* 0x0000640000000022 */
[----:B0-----:R-:W-:-:S05]  /*1400*/  IADD3 R34, P5, PT, R52, R12, RZ ;  /* 0x0000000c34227210 */ /* 0x001fca0007fbe0ff */
[----:B------:R-:W-:-:S06]  /*1410*/  IMAD.X R35, R53, 0x1, R4, P5 ;  /* 0x0000000135237824 */ /* 0x000fcc00028e0604 */
[----:B------:R-:W2:-:S15]  /*1420*/  LDG.E.128 R32, desc[UR8][R34.64] ;  /* 0x0000000822207981 */ /* 0x000e9e000c1e1d00 */
[----:B------:R-:W-:-:S15]  /*1430*/  NOP ;  /* 0x0000000000007918 */ /* 0x000fde0000000000 */
[----:B------:R-:W-:-:S15]  /*1440*/  NOP ;  /* 0x0000000000007918 */ /* 0x000fde0000000000 */
[----:B------:R-:W-:-:S06]  /*1450*/  NOP ;  /* 0x0000000000007918 */ /* 0x000fcc0000000000 */
[----:B-1----:R0:W1:Y:S02]  /*1460*/  DADD R56, R18, R22 ;  /* 0x0000000012387229 */ /* 0x0020640000000016 */
[----:B0-----:R-:W3:Y:S04]  /*1470*/  LDG.E.128 R16, desc[UR8][R16.64] ;  /* 0x0000000810107981 */ /* 0x001ee8000c1e1d00 */
[----:B------:R-:W4:Y:S01]  /*1480*/  LDG.E.128 R20, desc[UR8][R20.64] ;  /* 0x0000000814147981 */ /* 0x000f22000c1e1d00 */
[----:B------:R-:W-:-:S04]  /*1490*/  IADD3 R51, P1, PT, R51, -0x8, RZ ;  /* 0xfffffff833337810 */ /* 0x000fc80007f3e0ff */
[----:B------:R-:W-:Y:S02]  /*14a0*/  IADD3.X R50, PT, PT, R50, -0x1, RZ, P1, !PT ;  /* 0xffffffff32327810 */ /* 0x000fe40000ffe4ff */
[----:B------:R-:W-:-:S04]  /*14b0*/  ISETP.NE.U32.AND P1, PT, R51, RZ, PT ;  /* 0x000000ff3300720c */ /* 0x000fc80003f25070 */
[----:B------:R-:W-:Y:S02]  /*14c0*/  ISETP.NE.AND.EX P1, PT, R50, RZ, PT, P1 ;  /* 0x000000ff3200720c */ /* 0x000fe40003f25310 */
[----:B------:R-:W-:Y:S02]  /*14d0*/  IADD3 R52, P3, PT, R52, R46, RZ ;  /* 0x0000002e34347210 */ /* 0x000fe40007f7e0ff */
[----:B------:R-:W-:-:S03]  /*14e0*/  IADD3 R0, P2, PT, R0, 0x8, RZ ;  /* 0x0000000800007810 */ /* 0x000fc60007f5e0ff */
[----:B------:R-:W-:Y:S01]  /*14f0*/  IMAD.X R53, R53, 0x1, R49, P3 ;  /* 0x0000000135357824 */ /* 0x000fe200018e0631 */
[----:B------:R-:W-:-:S15]  /*1500*/  IADD3.X R2, PT, PT, RZ, R2, RZ, P2, !PT ;  /* 0x00000002ff027210 */ /* 0x000fde00017fe4ff */
[----:B------:R-:W-:-:S15]  /*1510*/  NOP ;  /* 0x0000000000007918 */ /* 0x000fde0000000000 */
[----:B------:R-:W-:-:S09]  /*1520*/  NOP ;  /* 0x0000000000007918 */ /* 0x000fd20000000000 */
[----:B-1----:R-:W0:-:S15]  /*1530*/  DADD R10, R56, R10 ;  /* 0x00000000380a7229 */ /* 0x002e1e000000000a */
[----:B------:R-:W-:-:S15]  /*1540*/  NOP ;  /* 0x0000000000007918 */ /* 0x000fde0000000000 */
[----:B------:R-:W-:-:S15]  /*1550*/  NOP ;  /* 0x0000000000007918 */ /* 0x000fde0000000000 */
[----:B------:R-:W-:-:S15]  /*1560*/  NOP ;  /* 0x0000000000007918 */ /* 0x000fde0000000000 */
[----:B------:R-:W-:-:S04]  /*1570*/  NOP ;  /* 0x0000000000007918 */ /* 0x000fc80000000000 */
[----:B---3--:R-:W4:-:S15]  /*1580*/  DADD R8, R8, R16 ;  /* 0x0000000008087229 */ /* 0x008f1e0000000010 */
[----:B------:R-:W-:-:S15]  /*1590*/  NOP ;  /* 0x0000000000007918 */ /* 0x000fde0000000000 */
[----:B------:R-:W-:-:S15]  /*15a0*/  NOP ;  /* 0x0000000000007918 */ /* 0x000fde0000000000 */
[----:B------:R-:W-:-:S15]  /*15b0*/  NOP ;  /* 0x0000000000007918 */ /* 0x000fde0000000000 */
[----:B------:R-:W-:-:S04]  /*15c0*/  NOP ;  /* 0x0000000000007918 */ /* 0x000fc80000000000 */
[----:B0-----:R-:W0:-:S15]  /*15d0*/  DADD R10, R10, R18 ;  /* 0x000000000a0a7229 */ /* 0x001e1e0000000012 */
[----:B------:R-:W-:-:S15]  /*15e0*/  NOP ;  /* 0x0000000000007918 */ /* 0x000fde0000000000 */
[----:B------:R-:W-:-:S15]  /*15f0*/  NOP ;  /* 0x0000000000007918 */ /* 0x000fde0000000000 */
[----:B------:R-:W-:-:S15]  /*1600*/  NOP ;  /* 0x0000000000007918 */ /* 0x000fde0000000000 */
[----:B------:R-:W-:-:S04]  /*1610*/  NOP ;  /* 0x0000000000007918 */ /* 0x000fc80000000000 */
[----:B----4-:R-:W1:-:S15]  /*1620*/  DADD R8, R8, R20 ;  /* 0x0000000008087229 */ /* 0x010e5e0000000014 */
        /* <DEDUP_REMOVED lines=9> */
[----:B-1----:R-:W1:-:S15]  /*16c0*/  DADD R8, R8, R24 ;  /* 0x0000000008087229 */ /* 0x002e5e0000000018 */
        /* <DEDUP_REMOVED lines=9> */
[----:B-1----:R-:W2:-:S15]  /*1760*/  DADD R8, R8, R28 ;  /* 0x0000000008087229 */ /* 0x002e9e000000001c */
        /* <DEDUP_REMOVED lines=9> */
[----:B--2---:R1:W2:-:S15]  /*1800*/  DADD R32, R8, R32 ;  /* 0x0000000008207229 */ /* 0x00429e0000000020 */
[----:B------:R-:W-:-:S15]  /*1810*/  NOP ;  /* 0x0000000000007918 */ /* 0x000fde0000000000 */
[----:B------:R-:W-:-:S15]  /*1820*/  NOP ;  /* 0x0000000000007918 */ /* 0x000fde0000000000 */
[----:B------:R-:W-:-:S15]  /*1830*/  NOP ;  /* 0x0000000000007918 */ /* 0x000fde0000000000 */
[----:B------:R-:W-:-:S04]  /*1840*/  NOP ;  /* 0x0000000000007918 */ /* 0x000fc80000000000 */
[----:B0-----:R1:W0:Y:S02]  /*1850*/  DADD R34, R10, R34 ;  /* 0x000000000a227229 */ /* 0x0012240000000022 */
[----:B012---:R-:W-:Y:S05]  /*1860*/  @P1 BRA `(.L_x_1171) ;  /* 0xfffffff800601947 */ /* 0x007fea000383ffff */
.L_x_1170:
[----:B------:R-:W-:Y:S05]  /*1870*/  BSYNC.RECONVERGENT B2 ;  /* 0x0000000000027941 */ /* 0x000fea0003800200 */
.L_x_1169:
        /* <DEDUP_REMOVED lines=26> */
[----:B------:R-:W-:Y:S01]  /*1a20*/  IADD3 R19, P5, PT, R12, UR12, RZ ;  /* 0x0000000c0c137c10 */ /* 0x000fe2000ffbe0ff */
[----:B------:R-:W-:Y:S01]  /*1a30*/  IMAD.WIDE.U32 R6, R10, UR16, R8 ;  /* 0x000000100a067c25 */ /* 0x000fe2000f8e0008 */
[----:B------:R-:W-:Y:S02]  /*1a40*/  IADD3 R21, P6, PT, R14, -R12, RZ ;  /* 0x8000000c0e157210 */ /* 0x000fe40007fde0ff */
[----:B------:R-:W-:Y:S01]  /*1a50*/  IADD3 R8, P1, PT, R8, UR14, RZ ;  /* 0x0000000e08087c10 */ /* 0x000fe2000ff3e0ff */
[----:B------:R-:W-:Y:S01]  /*1a60*/  IMAD R11, R10, UR17, R11 ;  /* 0x000000110a0b7c24 */ /* 0x000fe2000f8e020b */
[----:B----4-:R-:W-:Y:S01]  /*1a70*/  LEA R24, P2, R6, UR6, 0x4 ;  /* 0x0000000606187c11 */ /* 0x010fe2000f8420ff */
[----:B------:R-:W-:Y:S01]  /*1a80*/  IMAD R17, R2, UR12, RZ ;  /* 0x0000000c02117c24 */ /* 0x000fe2000f8e02ff */
[----:B------:R-:W-:Y:S01]  /*1a90*/  IADD3.X R9, PT, PT, R9, UR15, RZ, P1, !PT ;  /* 0x0000000f09097c10 */ /* 0x000fe20008ffe4ff */
[----:B------:R-:W-:-:S02]  /*1aa0*/  IMAD.IADD R7, R11, 0x1, R7 ;  /* 0x000000010b077824 */ /* 0x000fc400078e0207 */
[----:B------:R-:W-:-:S03]  /*1ab0*/  IMAD R17, R0, UR13, R17 ;  /* 0x0000000d00117c24 */ /* 0x000fc6000f8e0211 */
[----:B------:R-:W-:Y:S02]  /*1ac0*/  LEA.HI.X R25, R6, UR7, R7, 0x4, P2 ;  /* 0x0000000706197c11 */ /* 0x000fe400090f2407 */
[----:B------:R-:W-:Y:S02]  /*1ad0*/  IADD3 R7, PT, PT, R13, R17, RZ ;  /* 0x000000110d077210 */ /* 0x000fe40007ffe0ff */
[C---:B------:R-:W-:Y:S02]  /*1ae0*/  IADD3 R17, P3, P4, R14.reuse, -UR12, -R19 ;  /* 0x8000000c0e117c10 */ /* 0x040fe4000fc7e813 */
[----:B------:R-:W-:Y:S01]  /*1af0*/  IADD3.X R13, PT, PT, R7, UR13, RZ, P5, !PT ;  /* 0x0000000d070d7c10 */ /* 0x000fe2000affe4ff */
[----:B------:R-:W-:Y:S01]  /*1b00*/  IMAD.X R7, R15, 0x1, ~R7, P6 ;  /* 0x000000010f077824 */ /* 0x000fe200030e0e07 */
[----:B------:R-:W-:Y:S01]  /*1b10*/  IADD3 R19, P5, PT, R14, -R19, RZ ;  /* 0x800000130e137210 */ /* 0x000fe20007fbe0ff */
[----:B------:R-:W2:Y:S01]  /*1b20*/  LDG.E.128 R24, desc[UR8][R24.64] ;  /* 0x0000000818187981 */ /* 0x000ea2000c1e1d00 */
[----:B------:R-:W-:Y:S01]  /*1b30*/  IADD3 R10, P2, PT, R8, UR14, RZ ;  /* 0x0000000e080a7c10 */ /* 0x000fe2000ff5e0ff */
[----:B------:R-:W-:Y:S01]  /*1b40*/  IMAD R6, R7, UR16, RZ ;  /* 0x0000001007067c24 */ /* 0x000fe2000f8e02ff */
[----:B------:R-:W-:-:S02]  /*1b50*/  IADD3.X R4, PT, PT, R15, ~UR13, ~R13, P3, P4 ;  /* 0x8000000d0f047c10 */ /* 0x000fc40009fe8c0d */
[----:B------:R-:W-:Y:S01]  /*1b60*/  IADD3.X R13, PT, PT, R15, ~R13, RZ, P5, !PT ;  /* 0x8000000d0f0d7210 */ /* 0x000fe20002ffe4ff */
[C---:B------:R-:W-:Y:S01]  /*1b70*/  IMAD R23, R21.reuse, UR17, R6 ;  /* 0x0000001115177c24 */ /* 0x040fe2000f8e0206 */
[----:B------:R-:W-:Y:S01]  /*1b80*/  IADD3 R12, P1, PT, R10, UR14, RZ ;  /* 0x0000000e0a0c7c10 */ /* 0x000fe2000ff3e0ff */
[----:B------:R-:W-:Y:S01]  /*1b90*/  IMAD.WIDE.U32 R6, R21, UR16, R8 ;  /* 0x0000001015067c25 */ /* 0x000fe2000f8e0008 */
[----:B------:R-:W-:-:S03]  /*1ba0*/  IADD3.X R11, PT, PT, R9, UR15, RZ, P2, !PT ;  /* 0x0000000f090b7c10 */ /* 0x000fc600097fe4ff */
[----:B------:R-:W-:Y:S01]  /*1bb0*/  IMAD R8, R13, UR16, RZ ;  /* 0x000000100d087c24 */ /* 0x000fe2000f8e02ff */
[----:B------:R-:W-:Y:S01]  /*1bc0*/  IADD3.X R13, PT, PT, R11, UR15, RZ, P1, !PT ;  /* 0x0000000f0b0d7c10 */ /* 0x000fe20008ffe4ff */
[----:B------:R-:W-:Y:S02]  /*1bd0*/  IMAD R4, R4, UR16, RZ ;  /* 0x0000001004047c24 */ /* 0x000fe4000f8e02ff */
[C---:B------:R-:W-:Y:S02]  /*1be0*/  IMAD R21, R19.reuse, UR17, R8 ;  /* 0x0000001113157c24 */ /* 0x040fe4000f8e0208 */
[----:B------:R-:W-:-:S04]  /*1bf0*/  IMAD.WIDE.U32 R8, R19, UR16, R10 ;  /* 0x0000001013087c25 */ /* 0x000fc8000f8e000a */
[----:B------:R-:W-:Y:S01]  /*1c00*/  IMAD R19, R17, UR17, R4 ;  /* 0x0000001111137c24 */ /* 0x000fe2000f8e0204 */
[----:B------:R-:W-:Y:S01]  /*1c10*/  IADD3 R9, PT, PT, R9, R21, RZ ;  /* 0x0000001509097210 */ /* 0x000fe20007ffe0ff */
[----:B------:R-:W-:Y:S01]  /*1c20*/  IMAD.WIDE.U32 R10, R17, UR16, R12 ;  /* 0x00000010110a7c25 */ /* 0x000fe2000f8e000c */
[----:B------:R-:W-:Y:S02]  /*1c30*/  LEA R12, P1, R6, UR6, 0x4 ;  /* 0x00000006060c7c11 */ /* 0x000fe4000f8220ff */
[----:B------:R-:W-:Y:S01]  /*1c40*/  LEA R28, P2, R8, UR6, 0x4 ;  /* 0x00000006081c7c11 */ /* 0x000fe2000f8420ff */
[----:B------:R-:W-:Y:S01]  /*1c50*/  IMAD.IADD R13, R23, 0x1, R7 ;  /* 0x00000001170d7824 */ /* 0x000fe200078e0207 */
[----:B------:R-:W-:Y:S01]  /*1c60*/  LEA R30, P3, R10, UR6, 0x4 ;  /* 0x000000060a1e7c11 */ /* 0x000fe2000f8620ff */
[----:B------:R-:W-:Y:S01]  /*1c70*/  IMAD.IADD R7, R11, 0x1, R19 ;  /* 0x000000010b077824 */ /* 0x000fe200078e0213 */
[----:B------:R-:W-:Y:S02]  /*1c80*/  LEA.HI.X R29, R8, UR7, R9, 0x4, P2 ;  /* 0x00000007081d7c11 */ /* 0x000fe400090f2409 */
[----:B------:R-:W-:-:S02]  /*1c90*/  LEA.HI.X R13, R6, UR7, R13, 0x4, P1 ;  /* 0x00000007060d7c11 */ /* 0x000fc400088f240d */
[----:B------:R-:W-:Y:S01]  /*1ca0*/  LEA.HI.X R31, R10, UR7, R7, 0x4, P3 ;  /* 0x000000070a1f7c11 */ /* 0x000fe200098f2407 */
[----:B------:R-:W3:Y:S04]  /*1cb0*/  LDG.E.128 R16, desc[UR8][R28.64] ;  /* 0x000000081c107981 */ /* 0x000ee8000c1e1d00 */
[----:B------:R-:W4:Y:S04]  /*1cc0*/  LDG.E.128 R20, desc[UR8][R12.64] ;  /* 0x000000080c147981 */ /* 0x000f28000c1e1d00 */
[----:B------:R-:W3:Y:S01]  /*1cd0*/  LDG.E.128 R8, desc[UR8][R30.64] ;  /* 0x000000081e087981 */ /* 0x000ee2000c1e1d00 */
[----:B------:R-:W-:-:S04]  /*1ce0*/  IADD3 R0, P1, PT, R0, 0x4, RZ ;  /* 0x0000000400007810 */ /* 0x000fc80007f3e0ff */
[----:B------:R-:W-:Y:S01]  /*1cf0*/  IADD3.X R2, PT, PT, RZ, R2, RZ, P1, !PT ;  /* 0x00000002ff027210 */ /* 0x000fe20000ffe4ff */
[----:B--2--5:R-:W4:-:S15]  /*1d00*/  DADD R32, R32, R24 ;  /* 0x0000000020207229 */ /* 0x024f1e0000000018 */
[----:B------:R-:W-:-:S15]  /*1d10*/  NOP ;  /* 0x0000000000007918 */ /* 0x000fde0000000000 */
[----:B------:R-:W-:-:S15]  /*1d20*/  NOP ;  /* 0x0000000000007918 */ /* 0x000fde0000000000 */
[----:B------:R-:W-:-:S15]  /*1d30*/  NOP ;  /* 0x0000000000007918 */ /* 0x000fde0000000000 */
[----:B------:R-:W-:-:S04]  /*1d40*/  NOP ;  /* 0x0000000000007918 */ /* 0x000fc80000000000 */
[----:B------:R-:W0:-:S15]  /*1d50*/  DADD R26, R34, R26 ;  /* 0x00000000221a7229 */ /* 0x000e1e000000001a */
[----:B------:R-:W-:-:S15]  /*1d60*/  NOP ;  /* 0x0000000000007918 */ /* 0x000fde0000000000 */
[----:B------:R-:W-:-:S15]  /*1d70*/  NOP ;  /* 0x0000000000007918 */ /* 0x000fde0000000000 */
[----:B------:R-:W-:-:S15]  /*1d80*/  NOP ;  /* 0x0000000000007918 */ /* 0x000fde0000000000 */
[----:B------:R-:W-:-:S04]  /*1d90*/  NOP ;  /* 0x0000000000007918 */ /* 0x000fc80000000000 */
[----:B----4-:R-:W3:-:S15]  /*1da0*/  DADD R20, R32, R20 ;  /* 0x0000000020147229 */ /* 0x010ede0000000014 */
        /* <DEDUP_REMOVED lines=9> */
[----:B---3--:R-:W1:-:S15]  /*1e40*/  DADD R16, R20, R16 ;  /* 0x0000000014107229 */ /* 0x008e5e0000000010 */
        /* <DEDUP_REMOVED lines=9> */
[----:B-1----:R1:W2:-:S15]  /*1ee0*/  DADD R32, R16, R8 ;  /* 0x0000000010207229 */ /* 0x00229e0000000008 */
[----:B------:R-:W-:-:S15]  /*1ef0*/  NOP ;  /* 0x0000000000007918 */ /* 0x000fde0000000000 */
[----:B------:R-:W-:-:S15]  /*1f00*/  NOP ;  /* 0x0000000000007918 */ /* 0x000fde0000000000 */
[----:B------:R-:W-:-:S15]  /*1f10*/  NOP ;  /* 0x0000000000007918 */ /* 0x000fde0000000000 */
[----:B------:R-:W-:-:S04]  /*1f20*/  NOP ;  /* 0x0000000000007918 */ /* 0x000fc80000000000 */
[----:B0-2---:R1:W0:Y:S02]  /*1f30*/  DADD R34, R18, R10 ;  /* 0x0000000012227229 */ /* 0x005224000000000a */
.L_x_1175:
[----:B------:R-:W-:Y:S05]  /*1f40*/  BSYNC.RECONVERGENT B3 ;  /* 0x0000000000037941 */ /* 0x000fea0003800200 */
.L_x_1174:
        /* <DEDUP_REMOVED lines=8> */
[----:B------:R-:W2:Y:S01]  /*1fd0*/  LDC.64 R6, c[0x0][0x608] ;  /* 0x00018200ff067b82 */ /* 0x000ea20000000a00 */
[----:B------:R-:W1:Y:S01]  /*1fe0*/  LDCU.64 UR6, c[0x0][0x608] ;  /* 0x0000c100ff0677ac */ /* 0x000e620008000a00 */
[----:B------:R-:W-:Y:S01]  /*1ff0*/  IADD3 R3, P1, PT, RZ, -R0, RZ ;  /* 0x80000000ff037210 */ /* 0x000fe20007f3e0ff */
[----:B------:R-:W3:Y:S04]  /*2000*/  LDCU.64 UR12, c[0x0][0x618] ;  /* 0x0000c300ff0c77ac */ /* 0x000ee80008000a00 */
[----:B------:R-:W-:Y:S01]  /*2010*/  IMAD.X R4, RZ, RZ, ~R2, P1 ;  /* 0x000000ffff047224 */ /* 0x000fe200008e0e02 */
[----:B------:R-:W4:Y:S01]  /*2020*/  LDCU.64 UR14, c[0x0][0x620] ;  /* 0x0000c400ff0e77ac */ /* 0x000f220008000a00 */
[----:B-1----:R-:W-:Y:S02]  /*2030*/  IMAD R9, R2, UR6, RZ ;  /* 0x0000000602097c24 */ /* 0x002fe4000f8e02ff */
[----:B------:R-:W-:-:S02]  /*2040*/  IMAD R4, R4, UR6, RZ ;  /* 0x0000000604047c24 */ /* 0x000fc4000f8e02ff */
[----:B---3--:R-:W-:Y:S02]  /*2050*/  IMAD R17, R2, UR12, RZ ;  /* 0x0000000c02117c24 */ /* 0x008fe4000f8e02ff */
[----:B--2---:R-:W-:-:S04]  /*2060*/  IMAD.WIDE.U32 R10, R0, UR6, R6 ;  /* 0x00000006000a7c25 */ /* 0x004fc8000f8e0006 */
[----:B------:R-:W-:Y:S02]  /*2070*/  IMAD R19, R0, UR7, R9 ;  /* 0x0000000700137c24 */ /* 0x000fe4000f8e0209 */
[C---:B------:R-:W-:Y:S02]  /*2080*/  IMAD R13, R3.reuse, UR7, R4 ;  /* 0x00000007030d7c24 */ /* 0x040fe4000f8e0204 */
[----:B------:R-:W-:Y:S01]  /*2090*/  IMAD.WIDE.U32 R6, R3, UR6, R14 ;  /* 0x0000000603067c25 */ /* 0x000fe2000f8e000e */
[----:B------:R-:W1:Y:S01]  /*20a0*/  LDCU.64 UR6, c[0x0][0x5f0] ;  /* 0x0000be00ff0677ac */ /* 0x000e620008000a00 */
[----:B------:R-:W-:Y:S02]  /*20b0*/  IADD3 R3, P1, PT, R14, -R10, RZ ;  /* 0x8000000a0e037210 */ /* 0x000fe40007f3e0ff */
[C---:B------:R-:W-:Y:S01]  /*20c0*/  IMAD.WIDE.U32 R8, R0.reuse, UR12, RZ ;  /* 0x0000000c00087c25 */ /* 0x040fe2000f8e00ff */
[----:B------:R-:W-:Y:S02]  /*20d0*/  IADD3 R19, PT, PT, R11, R19, RZ ;  /* 0x000000130b137210 */ /* 0x000fe40007ffe0ff */
[----:B------:R-:W-:Y:S01]  /*20e0*/  IADD3 R13, PT, PT, R7, R13, RZ ;  /* 0x0000000d070d7210 */ /* 0x000fe20007ffe0ff */
[----:B------:R-:W-:Y:S01]  /*20f0*/  IMAD R17, R0, UR13, R17 ;  /* 0x0000000d00117c24 */ /* 0x000fe2000f8e0211 */
[----:B------:R-:W-:Y:S01]  /*2100*/  IADD3 R10, P2, PT, R8, UR12, RZ ;  /* 0x0000000c080a7c10 */ /* 0x000fe2000ff5e0ff */
[----:B------:R-:W-:-:S02]  /*2110*/  IMAD.X R19, R15, 0x1, ~R19, P1 ;  /* 0x000000010f137824 */ /* 0x000fc400008e0e13 */
[----:B------:R-:W-:Y:S02]  /*2120*/  IMAD.IADD R9, R9, 0x1, R17 ;  /* 0x0000000109097824 */ /* 0x000fe400078e0211 */
[----:B----4-:R-:W-:Y:S02]  /*2130*/  IMAD R13, R13, UR14, RZ ;  /* 0x0000000e0d0d7c24 */ /* 0x010fe4000f8e02ff */
[----:B------:R-:W-:Y:S01]  /*2140*/  IMAD R4, R19, UR14, RZ ;  /* 0x0000000e13047c24 */ /* 0x000fe2000f8e02ff */
[----:B------:R-:W-:Y:S01]  /*2150*/  IADD3.X R11, PT, PT, R9, UR13, RZ, P2, !PT ;  /* 0x0000000d090b7c10 */ /* 0x000fe200097fe4ff */
[----:B------:R-:W-:-:S04]  /*2160*/  IMAD.WIDE.U32 R8, R6, UR14, R8 ;  /* 0x0000000e06087c25 */ /* 0x000fc8000f8e0008 */
[----:B------:R-:W-:Y:S01]  /*2170*/  IMAD R13, R6, UR15, R13 ;  /* 0x0000000f060d7c24 */ /* 0x000fe2000f8e020d */
[----:B-1----:R-:W-:Y:S01]  /*2180*/  LEA R6, P1, R8, UR6, 0x4 ;  /* 0x0000000608067c11 */ /* 0x002fe2000f8220ff */
[----:B------:R-:W-:-:S03]  /*2190*/  IMAD.WIDE.U32 R10, R3, UR14, R10 ;  /* 0x0000000e030a7c25 */ /* 0x000fc6000f8e000a */
[----:B------:R-:W-:Y:S01]  /*21a0*/  IADD3 R13, PT, PT, R13, R9, RZ ;  /* 0x000000090d0d7210 */ /* 0x000fe20007ffe0ff */
[----:B------:R-:W-:Y:S01]  /*21b0*/  IMAD R3, R3, UR15, R4 ;  /* 0x0000000f03037c24 */ /* 0x000fe2000f8e0204 */
[----:B------:R-:W-:Y:S02]  /*21c0*/  LEA R12, P2, R10, UR6, 0x4 ;  /* 0x000000060a0c7c11 */ /* 0x000fe4000f8420ff */
[----:B------:R-:W-:Y:S01]  /*21d0*/  LEA.HI.X R7, R8, UR7, R13, 0x4, P1 ;  /* 0x0000000708077c11 */ /* 0x000fe200088f240d */
[----:B------:R-:W-:-:S05]  /*21e0*/  IMAD.IADD R3, R3, 0x1, R11 ;  /* 0x0000000103037824 */ /* 0x000fca00078e020b */
[----:B------:R-:W-:Y:S02]  /*21f0*/  LEA.HI.X R13, R10, UR7, R3, 0x4, P2 ;  /* 0x000000070a0d7c11 */ /* 0x000fe400090f2403 */
[----:B------:R-:W2:Y:S04]  /*2200*/  LDG.E.128 R8, desc[UR8][R6.64] ;  /* 0x0000000806087981 */ /* 0x000ea8000c1e1d00 */
[----:B------:R-:W3:Y:S01]  /*2210*/  LDG.E.128 R16, desc[UR8][R12.64] ;  /* 0x000000080c107981 */ /* 0x000ee2000c1e1d00 */
[----:B------:R-:W-:-:S04]  /*2220*/  IADD3 R0, P1, PT, R0, 0x2, RZ ;  /* 0x0000000200007810 */ /* 0x000fc80007f3e0ff */
[----:B------:R-:W-:Y:S01]  /*2230*/  IADD3.X R2, PT, PT, RZ, R2, RZ, P1, !PT ;  /* 0x00000002ff027210 */ /* 0x000fe20000ffe4ff */
[----:B--2--5:R-:W3:-:S15]  /*2240*/  DADD R8, R32, R8 ;  /* 0x0000000020087229 */ /* 0x024ede0000000008 */
        /* <DEDUP_REMOVED lines=9> */
[----:B---3--:R2:W3:-:S15]  /*22e0*/  DADD R32, R8, R16 ;  /* 0x0000000008207229 */ /* 0x0084de0000000010 */
[----:B------:R-:W-:-:S15]  /*22f0*/  NOP ;  /* 0x0000000000007918 */ /* 0x000fde0000000000 */
[----:B------:R-:W-:-:S15]  /*2300*/  NOP ;  /* 0x0000000000007918 */ /* 0x000fde0000000000 */
[----:B------:R-:W-:-:S15]  /*2310*/  NOP ;  /* 0x0000000000007918 */ /* 0x000fde0000000000 */
[----:B------:R-:W-:-:S04]  /*2320*/  NOP ;  /* 0x0000000000007918 */ /* 0x000fc80000000000 */
[----:B0--3--:R2:W4:Y:S02]  /*2330*/  DADD R34, R10, R18 ;  /* 0x000000000a227229 */ /* 0x0095240000000012 */
.L_x_1177:
[----:B------:R-:W-:Y:S05]  /*2340*/  BSYNC.RECONVERGENT B3 ;  /* 0x0000000000037941 */ /* 0x000fea0003800200 */
.L_x_1176:
[----:B------:R-:W-:Y:S05]  /*2350*/  @P0 BRA `(.L_x_1173) ;  /* 0x00000000006c0947 */ /* 0x000fea0003800000 */
[----:B------:R-:W3:Y:S01]  /*2360*/  LDCU.64 UR6, c[0x0][0x608] ;  /* 0x0000c100ff0677ac */ /* 0x000ee20008000a00 */
[----:B------:R-:W-:Y:S01]  /*2370*/  IADD3 R7, P0, PT, RZ, -R0, RZ ;  /* 0x80000000ff077210 */ /* 0x000fe20007f1e0ff */
[----:B------:R-:W1:Y:S04]  /*2380*/  LDCU.64 UR12, c[0x0][0x618] ;  /* 0x0000c300ff0c77ac */ /* 0x000e680008000a00 */
[----:B------:R-:W-:Y:S01]  /*2390*/  IMAD.X R3, RZ, RZ, ~R2, P0 ;  /* 0x000000ffff037224 */ /* 0x000fe200000e0e02 */
[----:B------:R-:W0:Y:S03]  /*23a0*/  LDCU.64 UR14, c[0x0][0x620] ;  /* 0x0000c400ff0e77ac */ /* 0x000e260008000a00 */
[----:B---3--:R-:W-:-:S02]  /*23b0*/  IMAD R3, R3, UR6, RZ ;  /* 0x0000000603037c24 */ /* 0x008fc4000f8e02ff */
[----:B------:R-:W-:-:S04]  /*23c0*/  IMAD.WIDE.U32 R14, R7, UR6, R14 ;  /* 0x00000006070e7c25 */ /* 0x000fc8000f8e000e */
[----:B-12---:R-:W-:Y:S02]  /*23d0*/  IMAD R9, R2, UR12, RZ ;  /* 0x0000000c02097c24 */ /* 0x006fe4000f8e02ff */
[----:B------:R-:W-:Y:S01]  /*23e0*/  IMAD R7, R7, UR7, R3 ;  /* 0x0000000707077c24 */ /* 0x000fe2000f8e0203 */
[----:B------:R-:W1:Y:S01]  /*23f0*/  LDCU.64 UR6, c[0x0][0x5f0] ;  /* 0x0000be00ff0677ac */ /* 0x000e620008000a00 */
[C---:B------:R-:W-:Y:S02]  /*2400*/  IMAD R9, R0.reuse, UR13, R9 ;  /* 0x0000000d00097c24 */ /* 0x040fe4000f8e0209 */
[----:B------:R-:W-:Y:S01]  /*2410*/  IMAD.WIDE.U32 R2, R0, UR12, RZ ;  /* 0x0000000c00027c25 */ /* 0x000fe2000f8e00ff */
[----:B------:R-:W-:-:S03]  /*2420*/  IADD3 R0, PT, PT, R15, R7, RZ ;  /* 0x000000070f007210 */ /* 0x000fc60007ffe0ff */
[----:B------:R-:W-:Y:S02]  /*2430*/  IMAD.IADD R3, R3, 0x1, R9 ;  /* 0x0000000103037824 */ /* 0x000fe400078e0209 */
[----:B0-----:R-:W-:Y:S02]  /*2440*/  IMAD R7, R0, UR14, RZ ;  /* 0x0000000e00077c24 */ /* 0x001fe4000f8e02ff */
[----:B------:R-:W-:-:S04]  /*2450*/  IMAD.WIDE.U32 R2, R14, UR14, R2 ;  /* 0x0000000e0e027c25 */ /* 0x000fc8000f8e0002 */
[----:B------:R-:W-:Y:S01]  /*2460*/  IMAD R7, R14, UR15, R7 ;  /* 0x0000000f0e077c24 */ /* 0x000fe2000f8e0207 */
[----:B-1----:R-:W-:-:S04]  /*2470*/  LEA R8, P0, R2, UR6, 0x4 ;  /* 0x0000000602087c11 */ /* 0x002fc8000f8020ff */
[----:B------:R-:W-:-:S04]  /*2480*/  IADD3 R3, PT, PT, R3, R7, RZ ;  /* 0x0000000703037210 */ /* 0x000fc80007ffe0ff */
[----:B------:R-:W-:-:S06]  /*2490*/  LEA.HI.X R9, R2, UR7, R3, 0x4, P0 ;  /* 0x0000000702097c11 */ /* 0x000fcc00080f2403 */
[----:B------:R-:W2:Y:S02]  /*24a0*/  LDG.E.128 R8, desc[UR8][R8.64] ;  /* 0x0000000808087981 */ /* 0x000ea4000c1e1d00 */
[----:B--2--5:R3:W0:-:S15]  /*24b0*/  DADD R32, R32, R8 ;  /* 0x0000000020207229 */ /* 0x02461e0000000008 */
[----:B------:R-:W-:-:S15]  /*24c0*/  NOP ;  /* 0x0000000000007918 */ /* 0x000fde0000000000 */
[----:B------:R-:W-:-:S15]  /*24d0*/  NOP ;  /* 0x0000000000007918 */ /* 0x000fde0000000000 */
[----:B------:R-:W-:-:S15]  /*24e0*/  NOP ;  /* 0x0000000000007918 */ /* 0x000fde0000000000 */
[----:B------:R-:W-:-:S04]  /*24f0*/  NOP ;  /* 0x0000000000007918 */ /* 0x000fc80000000000 */
[----:B0---4-:R3:W1:Y:S02]  /*2500*/  DADD R34, R34, R10 ;  /* 0x0000000022227229 */ /* 0x011664000000000a */
.L_x_1173:
[----:B------:R-:W-:Y:S05]  /*2510*/  BSYNC.RECONVERGENT B2 ;  /* 0x0000000000027941 */ /* 0x000fea0003800200 */
.L_x_1172:
[----:B01--45:R0:W-:Y:S02]  /*2520*/  STG.E.128 desc[UR8][R54.64], R32 ;  /* 0x0000002036007986 */ /* 0x0331e4000c101d08 */
.L_x_1168:
[----:B------:R-:W-:Y:S05]  /*2530*/  BSYNC.RECONVERGENT B1 ;  /* 0x0000000000017941 */ /* 0x000fea0003800200 */
.L_x_1167:
[----:B------:R-:W-:-:S07]  /*2540*/  VIADD R5, R5, 0x80 ;  /* 0x0000008005057836 */ /* 0x000fce0000000000 */
.L_x_1162:
[----:B------:R-:W-:Y:S05]  /*2550*/  BSYNC.RECONVERGENT B0 ;  /* 0x0000000000007941 */ /* 0x000fea0003800200 */
.L_x_1161:
[----:B------:R-:W1:Y:S01]  /*2560*/  LDCU UR6, c[0x0][0x380] ;  /* 0x00007000ff0677ac */ /* 0x000e620008000800 */
[----:B------:R-:W-:Y:S01]  /*2570*/  BSSY.RECONVERGENT B0, `(.L_x_1178) ;  /* 0x0000247000007945 */ /* 0x000fe20003800200 */
[----:B-1----:R-:W-:-:S13]  /*2580*/  ISETP.GE.AND P0, PT, R5, UR6, PT ;  /* 0x0000000605007c0c */ /* 0x002fda000bf06270 */
[----:B------:R-:W-:Y:S05]  /*2590*/  @P0 BRA `(.L_x_1179) ;  /* 0x0000002400100947 */ /* 0x000fea0003800000 */
[----:B------:R-:W1:Y:S01]  /*25a0*/  LDC.64 R14, c[0x0][0x5f8] ;  /* 0x00017e00ff0e7b82 */ /* 0x000e620000000a00 */
[----:B------:R-:W4:Y:S01]  /*25b0*/  LDCU.64 UR6, c[0x0][0x600] ;  /* 0x0000c000ff0677ac */ /* 0x000f220008000a00 */
[----:B-1----:R-:W4:Y:S01]  /*25c0*/  LDG.E.64 R14, desc[UR8][R14.64] ;  /* 0x000000080e0e7981 */ /* 0x002f22000c1e1b00 */
[----:B------:R-:W-:Y:S02]  /*25d0*/  CS2R R6, SRZ ;  /* 0x0000000000067805 */ /* 0x000fe4000001ff00 */
[----:B----4-:R-:W-:-:S04]  /*25e0*/  ISETP.GT.U32.AND P0, PT, R14, UR6, PT ;  /* 0x000000060e007c0c */ /* 0x010fc8000bf04070 */
[----:B------:R-:W-:-:S13]  /*25f0*/  ISETP.GT.AND.EX P0, PT, R15, UR7, PT, P0 ;  /* 0x000000070f007c0c */ /* 0x000fda000bf04300 */
[----:B------:R-:W-:Y:S05]  /*2600*/  @!P0 BRA `(.L_x_1180) ;  /* 0x0000000000748947 */ /* 0x000fea0003800000 */
[----:B------:R-:W1:Y:S01]  /*2610*/  LDCU UR12, c[0x0][0x60c] ;  /* 0x0000c180ff0c77ac */ /* 0x000e620008000800 */
[----:B--23--:R-:W-:-:S04]  /*2620*/  IADD3 R10, P0, PT, R14, -UR6, RZ ;  /* 0x800000060e0a7c10 */ /* 0x00cfc8000ff1e0ff */
        /* <DEDUP_REMOVED lines=10> */
[----:B-1----:R-:W-:Y:S02]  /*26d0*/  HFMA2 R2, -RZ, RZ, 0, 0 ;  /* 0x00000000ff027431 */ /* 0x002fe400000001ff */
[----:B--2---:R-:W-:-:S04]  /*26e0*/  IMAD.MOV R7, RZ, RZ, -R3 ;  /* 0x000000ffff077224 */ /* 0x004fc800078e0a03 */
        /* <DEDUP_REMOVED lines=13> */
.L_x_1181:
[----:B------:R-:W-:-:S07]  /*27c0*/  MOV R4, 0x27e0 ;  /* 0x000027e000047802 */ /* 0x000fce0000000f00 */
[----:B0-----:R-:W-:Y:S05]  /*27d0*/  CALL.REL.NOINC `($__internal_4_$__cuda_sm20_div_s64) ;  /* 0x000002d800e87944 */ /* 0x001fea0003c00000 */
.L_x_1180:
[----:B------:R-:W2:Y:S02]  /*27e0*/  LDCU.128 UR12, c[0x0][0x600] ;  /* 0x0000c000ff0c77ac */ /* 0x000ea40008000c00 */
[----:B--23--:R-:W-:Y:S01]  /*27f0*/  IMAD R9, R7, UR14, RZ ;  /* 0x0000000e07097c24 */ /* 0x00cfe2000f8e02ff */
        /* <DEDUP_REMOVED lines=35> */
.L_x_1182:
[----:B------:R-:W-:Y:S01]  /*2a30*/  MOV R10, R14 ;  /* 0x0000000e000a7202 */ /* 0x000fe20000000f00 */
[----:B------:R-:W-:Y:S01]  /*2a40*/  IMAD.MOV.U32 R3, RZ, RZ, R15 ;  /* 0x000000ffff037224 */ /* 0x000fe200078e000f */
[----:B------:R-:W-:-:S07]  /*2a50*/  MOV R4, 0x2a70 ;  /* 0x00002a7000047802 */ /* 0x000fce0000000f00 */
[----:B0-----:R-:W-:Y:S05]  /*2a60*/  CALL.REL.NOINC `($__internal_4_$__cuda_sm20_div_s64) ;  /* 0x000002d800447944 */ /* 0x001fea0003c00000 */
.L_x_1183:
        /* <DEDUP_REMOVED lines=59> */
[----:B------:R-:W-:Y:S02]  /*2e20*/  IMAD.IADD R7, R7, 0x1, R21 ;  /* 0x0000000107077824 */ /* 0x000fe400078e0215 */
        /* <DEDUP_REMOVED lines=10> */
[----:B------:R-:W0:Y:S01]  /*2ed0*/  LDC.64 R22, c[0x0][0x608] ;  /* 0x00018200ff167b82 */ /* 0x000e220000000a00 */
[----:B------:R-:W-:Y:S01]  /*2ee0*/  IMAD R21, R8, R13, R9 ;  /* 0x0000000d08157224 */ /* 0x000fe200078e0209 */
[----:B------:R-:W-:Y:S01]  /*2ef0*/  LEA.HI.X R44, R16, R19, R44, 0x4, P3 ;  /* 0x00000013102c7211 */ /* 0x000fe200018f242c */
[----:B------:R-:W-:Y:S01]  /*2f00*/  IMAD.WIDE.U32 R6, R6, R12, RZ ;  /* 0x0000000c06067225 */ /* 0x000fe200078e00ff */
[----:B------:R-:W-:-:S03]  /*2f10*/  IADD3 R28, P3, PT, R0, 0x4, RZ ;  /* 0x00000004001c7810 */ /* 0x000fc60007f7e0ff */
        /* <DEDUP_REMOVED lines=8> */
[----:B------:R-:W-:Y:S02]  /*2fa0*/  IADD3 R9, P4, PT, R0, 0x6, RZ ;  /* 0x0000000600097810 */ /* 0x000fe40007f9e0ff */
[----:B------:R-:W-:-:S02]  /*2fb0*/  IADD3 R18, P3, PT, RZ, -R10, RZ ;  /* 0x8000000aff127210 */ /* 0x000fc40007f7e0ff */
[----:B------:R-:W-:Y:S02]  /*2fc0*/  IADD3.X R16, PT, PT, RZ, ~R31, RZ, P5, !PT ;  /* 0x8000001fff107210 */ /* 0x000fe40002ffe4ff */
[----:B------:R-:W-:Y:S01]  /*2fd0*/  SHF.L.U64.HI R21, R8, 0x4, R21 ;  /* 0x0000000408157819 */ /* 0x000fe20000010215 */
[----:B------:R-:W-:Y:S01]  /*2fe0*/  IMAD.X R8, RZ, RZ, R2, P4 ;  /* 0x000000ffff087224 */ /* 0x000fe200020e0602 */
[----:B------:R-:W-:Y:S01]  /*2ff0*/  SHF.L.U64.HI R39, R6, 0x4, R39 ;  /* 0x0000000406277819 */ /* 0x000fe20000010227 */
[----:B------:R-:W-:Y:S01]  /*3000*/  IMAD R16, R16, UR12, RZ ;  /* 0x0000000c10107c24 */ /* 0x000fe2000f8e02ff */
[----:B------:R-:W-:Y:S01]  /*3010*/  IADD3.X R17, PT, PT, RZ, ~R7, RZ, P3, !PT ;  /* 0x80000007ff117210 */ /* 0x000fe20001ffe4ff */
[C---:B0-----:R-:W-:Y:S01]  /*3020*/  IMAD.WIDE.U32 R22, R0.reuse, UR12, R22 ;  /* 0x0000000c00167c25 */ /* 0x041fe2000f8e0016 */
[----:B------:R-:W-:Y:S02]  /*3030*/  IADD3 R6, P5, PT, R0, 0x7, RZ ;  /* 0x0000000700067810 */ /* 0x000fe40007fbe0ff */
[----:B------:R-:W-:Y:S01]  /*3040*/  IADD3 R51, P4, PT, RZ, -R9, RZ ;  /* 0x80000009ff337210 */ /* 0x000fe20007f9e0ff */
[----:B------:R-:W-:Y:S01]  /*3050*/  IMAD R17, R17, UR12, RZ ;  /* 0x0000000c11117c24 */ /* 0x000fe2000f8e02ff */
[----:B------:R-:W-:Y:S01]  /*3060*/  IADD3 R19, P3, PT, RZ, -R6, RZ ;  /* 0x80000006ff137210 */ /* 0x000fe20007f7e0ff */
[----:B------:R-:W-:Y:S01]  /*3070*/  IMAD.X R11, RZ, RZ, R2, P5 ;  /* 0x000000ffff0b7224 */ /* 0x000fe200028e0602 */
[----:B------:R-:W-:Y:S01]  /*3080*/  IADD3.X R20, PT, PT, RZ, ~R8, RZ, P4, !PT ;  /* 0x80000008ff147210 */ /* 0x000fe200027fe4ff */
[----:B------:R-:W-:-:S02]  /*3090*/  IMAD R25, R27, UR13, R16 ;  /* 0x0000000d1b197c24 */ /* 0x000fc4000f8e0210 */
        /* <DEDUP_REMOVED lines=39> */
[----:B------:R-:W-:Y:S01]  /*3310*/  IMAD R57, R31, UR6, RZ ;  /* 0x000000061f397c24 */ /* 0x000fe2000f8e02ff */
[----:B------:R-:W0:Y:S01]  /*3320*/  LDCU.64 UR12, c[0x0][0x5f0] ;  /* 0x0000be00ff0c77ac */ /* 0x000e220008000a00 */
[----:B------:R-:W-:Y:S01]  /*3330*/  IMAD R53, R41, UR6, RZ ;  /* 0x0000000629357c24 */ /* 0x000fe2000f8e02ff */
[----:B------:R-:W-:Y:S01]  /*3340*/  IADD3 R31, PT, PT, R23, R17, RZ ;  /* 0x00000011171f7210 */ /* 0x000fe20007ffe0ff */
[----:B------:R-:W-:-:S02]  /*3350*/  IMAD.SHL.U32 R37, R16, 0x10, RZ ;  /* 0x0000001010257824 */ /* 0x000fc400078e00ff */
[----:B------:R-:W-:Y:S02]  /*3360*/  IMAD R51, R40, UR7, R19 ;  /* 0x0000000728337c24 */ /* 0x000fe4000f8e0213 */
[----:B------:R-:W-:Y:S02]  /*3370*/  IMAD.SHL.U32 R27, R26, 0x10, RZ ;  /* 0x000000101a1b7824 */ /* 0x000fe400078e00ff */
[----:B------:R-:W-:-:S04]  /*3380*/  IMAD.WIDE.U32 R40, R40, UR6, RZ ;  /* 0x0000000628287c25 */ /* 0x000fc8000f8e00ff */
[C---:B------:R-:W-:Y:S02]  /*3390*/  IMAD R57, R28.reuse, UR7, R57 ;  /* 0x000000071c397c24 */ /* 0x040fe4000f8e0239 */
[----:B------:R-:W-:Y:S01]  /*33a0*/  IMAD.WIDE.U32 R16, R28, UR6, RZ ;  /* 0x000000061c107c25 */ /* 0x000fe2000f8e00ff */
[----:B0-----:R-:W-:-:S03]  /*33b0*/  MOV R52, UR12 ;  /* 0x0000000c00347c02 */ /* 0x001fc60008000f00 */
        /* <DEDUP_REMOVED lines=44> */
.L_x_1188:
        /* <DEDUP_REMOVED lines=104> */
.L_x_1187:
[----:B------:R-:W-:Y:S05]  /*3d00*/  BSYNC.RECONVERGENT B2 ;  /* 0x0000000000027941 */ /* 0x000fea0003800200 */
.L_x_1186:
        /* <DEDUP_REMOVED lines=108> */
.L_x_1192:
[----:B------:R-:W-:Y:S05]  /*43d0*/  BSYNC.RECONVERGENT B3 ;  /* 0x0000000000037941 */ /* 0x000fea0003800200 */
.L_x_1191:
        /* <DEDUP_REMOVED lines=63> */
.L_x_1194:
[----:B------:R-:W-:Y:S05]  /*47d0*/  BSYNC.RECONVERGENT B3 ;  /* 0x0000000000037941 */ /* 0x000fea0003800200 */
.L_x_1193:
        /* <DEDUP_REMOVED lines=28> */
.L_x_1190:
[----:B------:R-:W-:Y:S05]  /*49a0*/  BSYNC.RECONVERGENT B2 ;  /* 0x0000000000027941 */ /* 0x000fea0003800200 */
.L_x_1189:
[----:B01--45:R1:W-:Y:S02]  /*49b0*/  STG.E.128 desc[UR8][R54.64], R32 ;  /* 0x0000002036007986 */ /* 0x0333e4000c101d08 */
.L_x_1185:
[----:B------:R-:W-:Y:S05]  /*49c0*/  BSYNC.RECONVERGENT B1 ;  /* 0x0000000000017941 */ /* 0x000fea0003800200 */
.L_x_1184:
[----:B------:R-:W-:-:S07]  /*49d0*/  VIADD R5, R5, 0x80 ;  /* 0x0000008005057836 */ /* 0x000fce0000000000 */
.L_x_1179:
[----:B------:R-:W-:Y:S05]  /*49e0*/  BSYNC.RECONVERGENT B0 ;  /* 0x0000000000007941 */ /* 0x000fea0003800200 */
.L_x_1178:
        /* <DEDUP_REMOVED lines=12> */
[----:B--23--:R-:W-:-:S04]  /*4ab0*/  IADD3 R10, P0, PT, R14, -UR6, RZ ;  /* 0x800000060e0a7c10 */ /* 0x00cfc8000ff1e0ff */
[----:B------:R-:W-:-:S04]  /*4ac0*/  IADD3.X R3, PT, PT, R15, ~UR7, RZ, P0, !PT ;  /* 0x800000070f037c10 */ /* 0x000fc800087fe4ff */
[----:B----4-:R-:W-:-:S04]  /*4ad0*/  LOP3.LUT R0, R3, UR12, RZ, 0xfc, !PT ;  /* 0x0000000c03007c12 */ /* 0x010fc8000f8efcff */
        /* <DEDUP_REMOVED lines=8> */
[----:B--2---:R-:W-:Y:S02]  /*4b60*/  HFMA2 R2, -RZ, RZ, 0, 0 ;  /* 0x00000000ff027431 */ /* 0x004fe400000001ff */
[----:B---3--:R-:W-:-:S04]  /*4b70*/  IMAD.MOV R7, RZ, RZ, -R3 ;  /* 0x000000ffff077224 */ /* 0x008fc800078e0a03 */
        /* <DEDUP_REMOVED lines=13> */
.L_x_1198:
[----:B------:R-:W-:-:S07]  /*4c50*/  MOV R4, 0x4c70 ;  /* 0x00004c7000047802 */ /* 0x000fce0000000f00 */
[----:B01----:R-:W-:Y:S05]  /*4c60*/  CALL.REL.NOINC `($__internal_4_$__cuda_sm20_div_s64) ;  /* 0x000002b400c47944 */ /* 0x003fea0003c00000 */
.L_x_1197:
        /* <DEDUP_REMOVED lines=37> */
.L_x_1199:
[----:B------:R-:W-:Y:S01]  /*4ec0*/  MOV R10, R14 ;  /* 0x0000000e000a7202 */ /* 0x000fe20000000f00 */
[----:B------:R-:W-:Y:S01]  /*4ed0*/  IMAD.MOV.U32 R3, RZ, RZ, R15 ;  /* 0x000000ffff037224 */ /* 0x000fe200078e000f */
[----:B------:R-:W-:-:S07]  /*4ee0*/  MOV R4, 0x4f00 ;  /* 0x00004f0000047802 */ /* 0x000fce0000000f00 */
[----:B01----:R-:W-:Y:S05]  /*4ef0*/  CALL.REL.NOINC `($__internal_4_$__cuda_sm20_div_s64) ;  /* 0x000002b400207944 */ /* 0x003fea0003c00000 */
.L_x_1200:
        /* <DEDUP_REMOVED lines=193> */
.L_x_1205:
        /* <DEDUP_REMOVED lines=104> */
.L_x_1204:
[----:B------:R-:W-:Y:S05]  /*6190*/  BSYNC.RECONVERGENT B2 ;  /* 0x0000000000027941 */ /* 0x000fea0003800200 */
.L_x_1203:
        /* <DEDUP_REMOVED lines=108> */
.L_x_1209:
[----:B------:R-:W-:Y:S05]  /*6860*/  BSYNC.RECONVERGENT B3 ;  /* 0x0000000000037941 */ /* 0x000fea0003800200 */
.L_x_1208:
        /* <DEDUP_REMOVED lines=63> */
.L_x_1211:
[----:B------:R-:W-:Y:S05]  /*6c60*/  BSYNC.RECONVERGENT B3 ;  /* 0x0000000000037941 */ /* 0x000fea0003800200 */
.L_x_1210:
        /* <DEDUP_REMOVED lines=28> */
.L_x_1207:
[----:B------:R-:W-:Y:S05]  /*6e30*/  BSYNC.RECONVERGENT B2 ;  /* 0x0000000000027941 */ /* 0x000fea0003800200 */
.L_x_1206:
[----:B01--45:R4:W-:Y:S02]  /*6e40*/  STG.E.128 desc[UR8][R54.64], R32 ;  /* 0x0000002036007986 */ /* 0x0339e4000c101d08 */
.L_x_1202:
[----:B------:R-:W-:Y:S05]  /*6e50*/  BSYNC.RECONVERGENT B1 ;  /* 0x0000000000017941 */ /* 0x000fea0003800200 */
.L_x_1201:
[----:B------:R-:W-:-:S07]  /*6e60*/  VIADD R5, R5, 0x80 ;  /* 0x0000008005057836 */ /* 0x000fce0000000000 */
.L_x_1196:
[----:B------:R-:W-:Y:S05]  /*6e70*/  BSYNC.RECONVERGENT B0 ;  /* 0x0000000000007941 */ /* 0x000fea0003800200 */
.L_x_1195:
        /* <DEDUP_REMOVED lines=12> */
[----:B--23--:R-:W-:-:S04]  /*6f40*/  IADD3 R10, P0, PT, R14, -UR6, RZ ;  /* 0x800000060e0a7c10 */ /* 0x00cfc8000ff1e0ff */
        /* <DEDUP_REMOVED lines=9> */
[----:B------:R0:W2:Y:S02]  /*6fe0*/  F2I.FTZ.U32.TRUNC.NTZ R3, R2 ;  /* 0x0000000200037305 */ /* 0x0000a4000021f000 */
[----:B0-----:R-:W-:Y:S02]  /*6ff0*/  HFMA2 R2, -RZ, RZ, 0, 0 ;  /* 0x00000000ff027431 */ /* 0x001fe400000001ff */
        /* <DEDUP_REMOVED lines=14> */
.L_x_1215:
[----:B------:R-:W-:-:S07]  /*70e0*/  MOV R4, 0x7100 ;  /* 0x0000710000047802 */ /* 0x000fce0000000f00 */
[----:B-1--4-:R-:W-:Y:S05]  /*70f0*/  CALL.REL.NOINC `($__internal_4_$__cuda_sm20_div_s64) ;  /* 0x0000029000a07944 */ /* 0x012fea0003c00000 */
.L_x_1214:
        /* <DEDUP_REMOVED lines=37> */
.L_x_1216:
[----:B------:R-:W-:Y:S01]  /*7350*/  MOV R10, R14 ;  /* 0x0000000e000a7202 */ /* 0x000fe20000000f00 */
[----:B------:R-:W-:Y:S01]  /*7360*/  IMAD.MOV.U32 R3, RZ, RZ, R15 ;  /* 0x000000ffff037224 */ /* 0x000fe200078e000f */
[----:B------:R-:W-:-:S07]  /*7370*/  MOV R4, 0x7390 ;  /* 0x0000739000047802 */ /* 0x000fce0000000f00 */
[----:B-1--4-:R-:W-:Y:S05]  /*7380*/  CALL.REL.NOINC `($__internal_4_$__cuda_sm20_div_s64) ;  /* 0x0000028c00fc7944 */ /* 0x012fea0003c00000 */
.L_x_1217:
        /* <DEDUP_REMOVED lines=9> */
[----:B-1--4-:R-:W0:Y:S02]  /*7420*/  LDC.64 R54, c[0x0][0x5e8] ;  /* 0x00017a00ff367b82 */ /* 0x012e240000000a00 */
        /* <DEDUP_REMOVED lines=183> */
.L_x_1222:
        /* <DEDUP_REMOVED lines=104> */
.L_x_1221:
[----:B------:R-:W-:Y:S05]  /*8620*/  BSYNC.RECONVERGENT B2 ;  /* 0x0000000000027941 */ /* 0x000fea0003800200 */
.L_x_1220:
        /* <DEDUP_REMOVED lines=108> */
.L_x_1226:
[----:B------:R-:W-:Y:S05]  /*8cf0*/  BSYNC.RECONVERGENT B3 ;  /* 0x0000000000037941 */ /* 0x000fea0003800200 */
.L_x_1225:
        /* <DEDUP_REMOVED lines=63> */
.L_x_1228:
[----:B------:R-:W-:Y:S05]  /*90f0*/  BSYNC.RECONVERGENT B3 ;  /* 0x0000000000037941 */ /* 0x000fea0003800200 */
.L_x_1227:
        /* <DEDUP_REMOVED lines=28> */
.L_x_1224:
[----:B------:R-:W-:Y:S05]  /*92c0*/  BSYNC.RECONVERGENT B2 ;  /* 0x0000000000027941 */ /* 0x000fea0003800200 */
.L_x_1223:
[----:B01--45:R0:W-:Y:S02]  /*92d0*/  STG.E.128 desc[UR8][R54.64], R32 ;  /* 0x0000002036007986 */ /* 0x0331e4000c101d08 */
.L_x_1219:
[----:B------:R-:W-:Y:S05]  /*92e0*/  BSYNC.RECONVERGENT B1 ;  /* 0x0000000000017941 */ /* 0x000fea0003800200 */
.L_x_1218:
[----:B------:R-:W-:-:S07]  /*92f0*/  VIADD R5, R5, 0x80 ;  /* 0x0000008005057836 */ /* 0x000fce0000000000 */
.L_x_1213:
[----:B------:R-:W-:Y:S05]  /*9300*/  BSYNC.RECONVERGENT B0 ;  /* 0x0000000000007941 */ /* 0x000fea0003800200 */
.L_x_1212:
        /* <DEDUP_REMOVED lines=38> */
.L_x_1232:
[----:B------:R-:W-:-:S07]  /*9570*/  MOV R4, 0x9590 ;  /* 0x0000959000047802 */ /* 0x000fce0000000f00 */
[----:B-1--4-:R-:W-:Y:S05]  /*9580*/  CALL.REL.NOINC `($__internal_4_$__cuda_sm20_div_s64) ;  /* 0x0000026c007c7944 */ /* 0x012fea0003c00000 */
.L_x_1231:
        /* <DEDUP_REMOVED lines=37> */
.L_x_1233:
[----:B------:R-:W-:Y:S01]  /*97e0*/  MOV R10, R14 ;  /* 0x0000000e000a7202 */ /* 0x000fe20000000f00 */
[----:B------:R-:W-:Y:S01]  /*97f0*/  IMAD.MOV.U32 R3, RZ, RZ, R15 ;  /* 0x000000ffff037224 */ /* 0x000fe200078e000f */
[----:B------:R-:W-:-:S07]  /*9800*/  MOV R4, 0x9820 ;  /* 0x0000982000047802 */ /* 0x000fce0000000f00 */
[----:B-1--4-:R-:W-:Y:S05]  /*9810*/  CALL.REL.NOINC `($__internal_4_$__cuda_sm20_div_s64) ;  /* 0x0000026800d87944 */ /* 0x012fea0003c00000 */
.L_x_1234:
        /* <DEDUP_REMOVED lines=193> */
.L_x_1239:
        /* <DEDUP_REMOVED lines=104> */
.L_x_1238:
[----:B------:R-:W-:Y:S05]  /*aab0*/  BSYNC.RECONVERGENT B2 ;  /* 0x0000000000027941 */ /* 0x000fea0003800200 */
.L_x_1237:
        /* <DEDUP_REMOVED lines=108> */
.L_x_1243:
[----:B------:R-:W-:Y:S05]  /*b180*/  BSYNC.RECONVERGENT B3 ;  /* 0x0000000000037941 */ /* 0x000fea0003800200 */
.L_x_1242:
        /* <DEDUP_REMOVED lines=63> */
.L_x_1245:
[----:B------:R-:W-:Y:S05]  /*b580*/  BSYNC.RECONVERGENT B3 ;  /* 0x0000000000037941 */ /* 0x000fea0003800200 */
.L_x_1244:
        /* <DEDUP_REMOVED lines=28> */
.L_x_1241:
[----:B------:R-:W-:Y:S05]  /*b750*/  BSYNC.RECONVERGENT B2 ;  /* 0x0000000000027941 */ /* 0x000fea0003800200 */
.L_x_1240:
[----:B01--45:R0:W-:Y:S02]  /*b760*/  STG.E.128 desc[UR8][R54.64], R32 ;  /* 0x0000002036007986 */ /* 0x0331e4000c101d08 */
.L_x_1236:
[----:B------:R-:W-:Y:S05]  /*b770*/  BSYNC.RECONVERGENT B1 ;  /* 0x0000000000017941 */ /* 0x000fea0003800200 */
.L_x_1235:
[----:B------:R-:W-:-:S07]  /*b780*/  VIADD R5, R5, 0x80 ;  /* 0x0000008005057836 */ /* 0x000fce0000000000 */
.L_x_1230:
[----:B------:R-:W-:Y:S05]  /*b790*/  BSYNC.RECONVERGENT B0 ;  /* 0x0000000000007941 */ /* 0x000fea0003800200 */
.L_x_1229:
        /* <DEDUP_REMOVED lines=38> */
.L_x_1249:
[----:B------:R-:W-:-:S07]  /*ba00*/  MOV R4, 0xba20 ;  /* 0x0000ba2000047802 */ /* 0x000fce0000000f00 */
[----:B-1--4-:R-:W-:Y:S05]  /*ba10*/  CALL.REL.NOINC `($__internal_4_$__cuda_sm20_div_s64) ;  /* 0x0000024800587944 */ /* 0x012fea0003c00000 */
.L_x_1248:
        /* <DEDUP_REMOVED lines=37> */
.L_x_1250:
[----:B------:R-:W-:Y:S01]  /*bc70*/  MOV R10, R14 ;  /* 0x0000000e000a7202 */ /* 0x000fe20000000f00 */
[----:B------:R-:W-:Y:S01]  /*bc80*/  IMAD.MOV.U32 R3, RZ, RZ, R15 ;  /* 0x000000ffff037224 */ /* 0x000fe200078e000f */
[----:B------:R-:W-:-:S07]  /*bc90*/  MOV R4, 0xbcb0 ;  /* 0x0000bcb000047802 */ /* 0x000fce0000000f00 */
[----:B-1--4-:R-:W-:Y:S05]  /*bca0*/  CALL.REL.NOINC `($__internal_4_$__cuda_sm20_div_s64) ;  /* 0x0000024400b47944 */ /* 0x012fea0003c00000 */
.L_x_1251:
        /* <DEDUP_REMOVED lines=193> */
.L_x_1256:
        /* <DEDUP_REMOVED lines=104> */
.L_x_1255:
[----:B------:R-:W-:Y:S05]  /*cf40*/  BSYNC.RECONVERGENT B2 ;  /* 0x0000000000027941 */ /* 0x000fea0003800200 */
.L_x_1254:
        /* <DEDUP_REMOVED lines=108> */
.L_x_1260:
[----:B------:R-:W-:Y:S05]  /*d610*/  BSYNC.RECONVERGENT B3 ;  /* 0x0000000000037941 */ /* 0x000fea0003800200 */
.L_x_1259:
        /* <DEDUP_REMOVED lines=63> */
.L_x_1262:
[----:B------:R-:W-:Y:S05]  /*da10*/  BSYNC.RECONVERGENT B3 ;  /* 0x0000000000037941 */ /* 0x000fea0003800200 */
.L_x_1261:
        /* <DEDUP_REMOVED lines=28> */
.L_x_1258:
[----:B------:R-:W-:Y:S05]  /*dbe0*/  BSYNC.RECONVERGENT B2 ;  /* 0x0000000000027941 */ /* 0x000fea0003800200 */
.L_x_1257:
[----:B01--45:R0:W-:Y:S02]  /*dbf0*/  STG.E.128 desc[UR8][R54.64], R32 ;  /* 0x0000002036007986 */ /* 0x0331e4000c101d08 */
.L_x_1253:
[----:B------:R-:W-:Y:S05]  /*dc00*/  BSYNC.RECONVERGENT B1 ;  /* 0x0000000000017941 */ /* 0x000fea0003800200 */
.L_x_1252:
[----:B------:R-:W-:-:S07]  /*dc10*/  VIADD R5, R5, 0x80 ;  /* 0x0000008005057836 */ /* 0x000fce0000000000 */
.L_x_1247:
[----:B------:R-:W-:Y:S05]  /*dc20*/  BSYNC.RECONVERGENT B0 ;  /* 0x0000000000007941 */ /* 0x000fea0003800200 */
.L_x_1246:
        /* <DEDUP_REMOVED lines=38> */
.L_x_1266:
[----:B------:R-:W-:-:S07]  /*de90*/  MOV R4, 0xdeb0 ;  /* 0x0000deb000047802 */ /* 0x000fce0000000f00 */
[----:B-1--4-:R-:W-:Y:S05]  /*dea0*/  CALL.REL.NOINC `($__internal_4_$__cuda_sm20_div_s64) ;  /* 0x0000022400347944 */ /* 0x012fea0003c00000 */
.L_x_1265:
        /* <DEDUP_REMOVED lines=37> */
.L_x_1267:
[----:B------:R-:W-:Y:S01]  /*e100*/  MOV R10, R14 ;  /* 0x0000000e000a7202 */ /* 0x000fe20000000f00 */
[----:B------:R-:W-:Y:S01]  /*e110*/  IMAD.MOV.U32 R3, RZ, RZ, R15 ;  /* 0x000000ffff037224 */ /* 0x000fe200078e000f */
[----:B------:R-:W-:-:S07]  /*e120*/  MOV R4, 0xe140 ;  /* 0x0000e14000047802 */ /* 0x000fce0000000f00 */
[----:B-1--4-:R-:W-:Y:S05]  /*e130*/  CALL.REL.NOINC `($__internal_4_$__cuda_sm20_div_s64) ;  /* 0x0000022000907944 */ /* 0x012fea0003c00000 */
.L_x_1268:
        /* <DEDUP_REMOVED lines=193> */
.L_x_1273:
        /* <DEDUP_REMOVED lines=104> */
.L_x_1272:
[----:B------:R-:W-:Y:S05]  /*f3d0*/  BSYNC.RECONVERGENT B2 ;  /* 0x0000000000027941 */ /* 0x000fea0003800200 */
.L_x_1271:
        /* <DEDUP_REMOVED lines=108> */
.L_x_1277:
[----:B------:R-:W-:Y:S05]  /*faa0*/  BSYNC.RECONVERGENT B3 ;  /* 0x0000000000037941 */ /* 0x000fea0003800200 */
.L_x_1276:
        /* <DEDUP_REMOVED lines=63> */
.L_x_1279:
[----:B------:R-:W-:Y:S05]  /*fea0*/  BSYNC.RECONVERGENT B3 ;  /* 0x0000000000037941 */ /* 0x000fea0003800200 */
.L_x_1278:
        /* <DEDUP_REMOVED lines=8> */
[----:B------:R-:W-:Y:S01]  /*ff30*/  IMAD R7, R7, UR7, R3 ;  /* 0x0000000707077c24 */ /* 0x000fe2000f8e0203 */
[----:B------:R-:W3:Y:S01]  /*ff40*/  LDCU.64 UR6, c[0x0][0x5f0] ;  /* 0x0000be00ff0677ac */ /* 0x000ee20008000a00 */
[----:B-12---:R-:W-:-:S03]  /*ff50*/  IMAD R9, R0, UR12, RZ ;  /* 0x0000000c00097c24 */ /* 0x006fc6000f8e02ff */
[----:B------:R-:W-:Y:S01]  /*ff60*/  IADD3 R0, PT, PT, R15, R7, RZ ;  /* 0x000000070f007210 */ /* 0x000fe20007ffe0ff */
[C---:B------:R-:W-:Y:S02]  /*ff70*/  IMAD R9, R2.reuse, UR13, R9 ;  /* 0x0000000d02097c24 */ /* 0x040fe4000f8e0209 */
[----:B------:R-:W-:-:S04]  /*ff80*/  IMAD.WIDE.U32 R2, R2, UR12, RZ ;  /* 0x0000000c02027c25 */ /* 0x000fc8000f8e00ff */
[----:B------:R-:W-:Y:S02]  /*ff90*/  IMAD.IADD R3, R3, 0x1, R9 ;  /* 0x0000000103037824 */ /* 0x000fe400078e0209 */
[----:B0-----:R-:W-:Y:S02]  /*ffa0*/  IMAD R7, R0, UR14, RZ ;  /* 0x0000000e00077c24 */ /* 0x001fe4000f8e02ff */
[----:B------:R-:W-:-:S04]  /*ffb0*/  IMAD.WIDE.U32 R2, R14, UR14, R2 ;  /* 0x0000000e0e027c25 */ /* 0x000fc8000f8e0002 */
[----:B------:R-:W-:Y:S01]  /*ffc0*/  IMAD R7, R14, UR15, R7 ;  /* 0x0000000f0e077c24 */ /* 0x000fe2000f8e0207 */
[----:B---3--:R-:W-:-:S04]  /*ffd0*/  LEA R8, P0, R2, UR6, 0x4 ;  /* 0x0000000602087c11 */ /* 0x008fc8000f8020ff */
        /* <DEDUP_REMOVED lines=9> */
.L_x_1275:
[----:B------:R-:W-:Y:S05]  /*10070*/  BSYNC.RECONVERGENT B2 ;  /* 0x0000000000027941 */ /* 0x000fea0003800200 */
.L_x_1274:
[----:B01--45:R0:W-:Y:S02]  /*10080*/  STG.E.128 desc[UR8][R54.64], R32 ;  /* 0x0000002036007986 */ /* 0x0331e4000c101d08 */
.L_x_1270:
[----:B------:R-:W-:Y:S05]  /*10090*/  BSYNC.RECONVERGENT B1 ;  /* 0x0000000000017941 */ /* 0x000fea0003800200 */
.L_x_1269:
[----:B------:R-:W-:-:S07]  /*100a0*/  VIADD R5, R5, 0x80 ;  /* 0x0000008005057836 */ /* 0x000fce0000000000 */
.L_x_1264:
[----:B------:R-:W-:Y:S05]  /*100b0*/  BSYNC.RECONVERGENT B0 ;  /* 0x0000000000007941 */ /* 0x000fea0003800200 */
.L_x_1263:
        /* <DEDUP_REMOVED lines=37> */
.L_x_1281:
[----:B------:R-:W-:-:S07]  /*10310*/  MOV R4, 0x10330 ;  /* 0x0001033000047802 */ /* 0x000fce0000000f00 */
[----:B-1--4-:R-:W-:Y:S05]  /*10320*/  CALL.REL.NOINC `($__internal_4_$__cuda_sm20_div_s64) ;  /* 0x0000020000147944 */ /* 0x012fea0003c00000 */
.L_x_1280:
[----:B------:R-:W0:Y:S02]  /*10330*/  LDCU.128 UR12, c[0x0][0x600] ;  /* 0x0000c000ff0c77ac */ /* 0x000e240008000c00 */
[----:B0-----:R-:W-:Y:S01]  /*10340*/  IMAD R5, R7, UR14, RZ ;  /* 0x0000000e07057c24 */ /* 0x001fe2000f8e02ff */
[----:B------:R-:W-:Y:S01]  /*10350*/  LOP3.LUT R0, R15, UR15, RZ, 0xfc, !PT ;  /* 0x0000000f0f007c12 */ /* 0x000fe2000f8efcff */
[----:B------:R-:W-:-:S04]  /*10360*/  IMAD.WIDE.U32 R2, R6, UR14, RZ ;  /* 0x0000000e06027c25 */ /* 0x000fc8000f8e00ff */
[----:B--23--:R-:W-:Y:S01]  /*10370*/  IMAD R9, R6, UR15, R5 ;  /* 0x0000000f06097c24 */ /* 0x00cfe2000f8e0205 */
        /* <DEDUP_REMOVED lines=13> */
[----:B------:R-:W-:-:S07]  /*10450*/  ISETP.NE.U32.AND P2, PT, RZ, UR14, PT ;  /* 0x0000000eff007c0c */ /* 0x000fce000bf45070 */
[----:B0-----:R-:W0:Y:S02]  /*10460*/  MUFU.RCP R7, R7 ;  /* 0x0000000700077308 */ /* 0x001e240000001000 */
[----:B0-----:R-:W-:Y:S01]  /*10470*/  IADD3 R4, PT, PT, R7, 0xffffffe, RZ ;  /* 0x0ffffffe07047810 */ /* 0x001fe20007ffe0ff */
[----:B------:R-:W-:-:S05]  /*10480*/  IMAD.MOV.U32 R7, RZ, RZ, RZ ;  /* 0x000000ffff077224 */ /* 0x000fca00078e00ff */
[----:B------:R0:W2:Y:S02]  /*10490*/  F2I.FTZ.U32.TRUNC.NTZ R5, R4 ;  /* 0x0000000400057305 */ /* 0x0000a4000021f000 */
[----:B0-----:R-:W-:Y:S01]  /*104a0*/  MOV R4, RZ ;  /* 0x000000ff00047202 */ /* 0x001fe20000000f00 */
        /* <DEDUP_REMOVED lines=13> */
.L_x_1282:
[----:B------:R-:W-:Y:S01]  /*10580*/  MOV R10, R14 ;  /* 0x0000000e000a7202 */ /* 0x000fe20000000f00 */
[----:B------:R-:W-:Y:S01]  /*10590*/  IMAD.MOV.U32 R3, RZ, RZ, R15 ;  /* 0x000000ffff037224 */ /* 0x000fe200078e000f */
[----:B------:R-:W-:-:S07]  /*105a0*/  MOV R4, 0x105c0 ;  /* 0x000105c000047802 */ /* 0x000fce0000000f00 */
[----:B-1--4-:R-:W-:Y:S05]  /*105b0*/  CALL.REL.NOINC `($__internal_4_$__cuda_sm20_div_s64) ;  /* 0x000001fc00707944 */ /* 0x012fea0003c00000 */
.L_x_1283:
        /* <DEDUP_REMOVED lines=8> */
[----:B-1--4-:R-:W0:Y:S02]  /*10640*/  LDC.64 R54, c[0x0][0x5e8] ;  /* 0x00017a00ff367b82 */ /* 0x012e240000000a00 */
[----:B0-----:R0:W5:Y:S01]  /*10650*/  LDG.E.128 R32, desc[UR8][R54.64] ;  /* 0x0000000836207981 */ /* 0x001162000c1e1d00 */
[----:B------:R-:W-:Y:S01]  /*10660*/  IADD3 R3, P0, PT, R3, -R2, RZ ;  /* 0x8000000203037210 */ /* 0x000fe20007f1e0ff */
[----:B------:R-:W-:Y:S03]  /*10670*/  BSSY.RECONVERGENT B0, `(.L_x_1284) ;  /* 0x000011e000007945 */ /* 0x000fe60003800200 */
[C---:B------:R-:W-:Y:S02]  /*10680*/  IADD3 R48, P2, PT, R3.reuse, 0x1, RZ ;  /* 0x0000000103307810 */ /* 0x040fe40007f5e0ff */
[----:B------:R-:W-:Y:S02]  /*10690*/  ISETP.GE.U32.AND P1, PT, R3, 0x7, PT ;  /* 0x000000070300780c */ /* 0x000fe40003f26070 */
[----:B------:R-:W-:-:S02]  /*106a0*/  IADD3.X R3, PT, PT, R7, ~R0, RZ, P0, !PT ;  /* 0x8000000007037210 */ /* 0x000fc400007fe4ff */
[----:B------:R-:W-:Y:S02]  /*106b0*/  LOP3.LUT R47, R48, 0x7, RZ, 0xc0, !PT ;  /* 0x00000007302f7812 */ /* 0x000fe400078ec0ff */
[----:B------:R-:W-:Y:S01]  /*106c0*/  ISETP.GE.U32.AND.EX P1, PT, R3, RZ, PT, P1 ;  /* 0x000000ff0300720c */ /* 0x000fe20003f26110 */
[----:B------:R-:W-:Y:S01]  /*106d0*/  IMAD.X R3, RZ, RZ, R3, P2 ;  /* 0x000000ffff037224 */ /* 0x000fe200010e0603 */
[----:B------:R-:W-:-:S04]  /*106e0*/  ISETP.NE.U32.AND P0, PT, R47, RZ, PT ;  /* 0x000000ff2f00720c */ /* 0x000fc80003f05070 */
[----:B------:R-:W-:-:S07]  /*106f0*/  ISETP.NE.AND.EX P0, PT, RZ, RZ, PT, P0 ;  /* 0x000000ffff00720c */ /* 0x000fce0003f05300 */
[----:B0-----:R-:W-:Y:S06]  /*10700*/  @!P1 BRA `(.L_x_1285) ;  /* 0x0000001000509947 */ /* 0x001fec0003800000 */
[----:B------:R-:W0:Y:S01]  /*10710*/  LDCU.64 UR4, c[0x0][0x618] ;  /* 0x0000c300ff0477ac */ /* 0x000e220008000a00 */
[C---:B------:R-:W-:Y:S01]  /*10720*/  IADD3 R40, P1, PT, R2.reuse, 0x2, RZ ;  /* 0x0000000202287810 */ /* 0x040fe20007f3e0ff */
[----:B------:R-:W1:Y:S01]  /*10730*/  LDC.64 R12, c[0x0][0x620] ;  /* 0x00018800ff0c7b82 */ /* 0x000e620000000a00 */
[----:B------:R-:W-:Y:S01]  /*10740*/  IADD3 R30, P2, PT, R2, 0x3, RZ ;  /* 0x00000003021e7810 */ /* 0x000fe20007f5e0ff */
[----:B------:R-:W2:Y:S01]  /*10750*/  LDCU.64 UR6, c[0x0][0x608] ;  /* 0x0000c100ff0677ac */ /* 0x000ea20008000a00 */
[----:B------:R-:W-:Y:S02]  /*10760*/  IADD3 R16, P4, PT, RZ, -R2, RZ ;  /* 0x80000002ff107210 */ /* 0x000fe40007f9e0ff */
[-C--:B------:R-:W-:Y:S01]  /*10770*/  IADD3.X R42, PT, PT, RZ, R0.reuse, RZ, P1, !PT ;  /* 0x00000000ff2a7210 */ /* 0x080fe20000ffe4ff */
[----:B------:R-:W-:Y:S01]  /*10780*/  IMAD.X R41, RZ, RZ, R0, P2 ;  /* 0x000000ffff297224 */ /* 0x000fe200010e0600 */
[----:B------:R-:W-:Y:S02]  /*10790*/  IADD3.X R11, PT, PT, RZ, ~R0, RZ, P4, !PT ;  /* 0x80000000ff0b7210 */ /* 0x000fe400027fe4ff */
[----:B------:R-:W-:-:S02]  /*107a0*/  IADD3 R9, P1, PT, RZ, -R40, RZ ;  /* 0x80000028ff097210 */ /* 0x000fc40007f3e0ff */
[----:B------:R-:W-:Y:S02]  /*107b0*/  IADD3 R10, P3, PT, RZ, -R30, RZ ;  /* 0x8000001eff0a7210 */ /* 0x000fe40007f7e0ff */
[----:B------:R-:W-:Y:S02]  /*107c0*/  LOP3.LUT R50, R48, 0xfffffff8, RZ, 0xc0, !PT ;  /* 0xfffffff830327812 */ /* 0x000fe400078ec0ff */
[----:B------:R-:W-:Y:S01]  /*107d0*/  IADD3.X R8, PT, PT, RZ, ~R41, RZ, P3, !PT ;  /* 0x80000029ff087210 */ /* 0x000fe20001ffe4ff */
[----:B0-----:R-:W-:Y:S01]  /*107e0*/  IMAD R5, R0, UR4, RZ ;  /* 0x0000000400057c24 */ /* 0x001fe2000f8e02ff */
[----:B------:R-:W-:Y:S02]  /*107f0*/  USHF.L.U32 UR10, UR4, 0x7, URZ ;  /* 0x00000007040a7899 */ /* 0x000fe400080006ff */
[----:B------:R-:W-:-:S04]  /*10800*/  IMAD.WIDE.U32 R6, R2, UR4, RZ ;  /* 0x0000000402067c25 */ /* 0x000fc8000f8e00ff */
[----:B------:R-:W-:Y:S01]  /*10810*/  IMAD R5, R2, UR5, R5 ;  /* 0x0000000502057c24 */ /* 0x000fe2000f8e0205 */
[C---:B------:R-:W-:Y:S01]  /*10820*/  IADD3 R4, P2, PT, R6.reuse, UR4, RZ ;  /* 0x0000000406047c10 */ /* 0x040fe2000ff5e0ff */
[----:B--2---:R-:W-:Y:S02]  /*10830*/  IMAD R11, R11, UR6, RZ ;  /* 0x000000060b0b7c24 */ /* 0x004fe4000f8e02ff */
[----:B------:R-:W-:Y:S01]  /*10840*/  IMAD.IADD R5, R7, 0x1, R5 ;  /* 0x0000000107057824 */ /* 0x000fe200078e0205 */
[----:B------:R-:W-:Y:S01]  /*10850*/  IADD3.X R7, PT, PT, RZ, ~R42, RZ, P1, !PT ;  /* 0x8000002aff077210 */ /* 0x000fe20000ffe4ff */
[----:B------:R-:W-:Y:S02]  /*10860*/  IMAD.SHL.U32 R45, R6, 0x10, RZ ;  /* 0x00000010062d7824 */ /* 0x000fe400078e00ff */
[----:B------:R-:W-:Y:S01]  /*10870*/  IMAD R21, R16, UR7, R11 ;  /* 0x0000000710157c24 */ /* 0x000fe2000f8e020b */
[----:B------:R-:W-:Y:S01]  /*10880*/  SHF.L.U64.HI R19, R6, 0x4, R5 ;  /* 0x0000000406137819 */ /* 0x000fe20000010205 */
[----:B------:R-:W-:-:S02]  /*10890*/  IMAD R6, R7, UR6, RZ ;  /* 0x0000000607067c24 */ /* 0x000fc4000f8e02ff */
[----:B------:R-:W-:-:S04]  /*108a0*/  IMAD.WIDE.U32 R16, R16, UR6, R14 ;  /* 0x0000000610107c25 */ /* 0x000fc8000f8e000e */
[----:B------:R-:W-:Y:S02]  /*108b0*/  IMAD R7, R8, UR6, RZ ;  /* 0x0000000608077c24 */ /* 0x000fe4000f8e02ff */
[----:B------:R-:W-:Y:S02]  /*108c0*/  IMAD.IADD R17, R17, 0x1, R21 ;  /* 0x0000000111117824 */ /* 0x000fe400078e0215 */
[C---:B------:R-:W-:Y:S02]  /*108d0*/  IMAD R11, R9.reuse, UR7, R6 ;  /* 0x00000007090b7c24 */ /* 0x040fe4000f8e0206 */
[----:B------:R-:W-:Y:S02]  /*108e0*/  IMAD R21, R10, UR7, R7 ;  /* 0x000000070a157c24 */ /* 0x000fe4000f8e0207 */
[----:B------:R-:W-:-:S04]  /*108f0*/  IMAD.WIDE.U32 R8, R9, UR6, R14 ;  /* 0x0000000609087c25 */ /* 0x000fc8000f8e000e */
[----:B------:R-:W-:Y:S01]  /*10900*/  IMAD.WIDE.U32 R6, R10, UR6, R14 ;  /* 0x000000060a067c25 */ /* 0x000fe2000f8e000e */
[----:B------:R-:W-:-:S03]  /*10910*/  IADD3 R9, PT, PT, R9, R11, RZ ;  /* 0x0000000b09097210 */ /* 0x000fc60007ffe0ff */
[-C--:B-1----:R-:W-:Y:S02]  /*10920*/  IMAD R17, R17, R12.reuse, RZ ;  /* 0x0000000c11117224 */ /* 0x082fe400078e02ff */
[----:B------:R-:W-:Y:S02]  /*10930*/  IMAD.IADD R7, R7, 0x1, R21 ;  /* 0x0000000107077824 */ /* 0x000fe400078e0215 */
[C---:B------:R-:W-:Y:S02]  /*10940*/  IMAD R23, R16.reuse, R13, R17 ;  /* 0x0000000d10177224 */ /* 0x040fe400078e0211 */
[-C--:B------:R-:W-:Y:S02]  /*10950*/  IMAD R7, R7, R12.reuse, RZ ;  /* 0x0000000c07077224 */ /* 0x080fe400078e02ff */
[----:B------:R-:W-:-:S04]  /*10960*/  IMAD.WIDE.U32 R16, R16, R12, RZ ;  /* 0x0000000c10107225 */ /* 0x000fc800078e00ff */
[-C--:B------:R-:W-:Y:S01]  /*10970*/  IMAD R9, R9, R12.reuse, RZ ;  /* 0x0000000c09097224 */ /* 0x080fe200078e02ff */
[----:B------:R-:W-:Y:S01]  /*10980*/  LEA R45, P3, R16, R45, 0x4 ;  /* 0x0000002d102d7211 */ /* 0x000fe200078620ff */
[C---:B------:R-:W-:Y:S02]  /*10990*/  IMAD R39, R6.reuse, R13, R7 ;  /* 0x0000000d06277224 */ /* 0x040fe400078e0207 */
[----:B------:R-:W-:Y:S02]  /*109a0*/  IMAD.IADD R44, R17, 0x1, R23 ;  /* 0x00000001112c7824 */ /* 0x000fe400078e0217 */
[----:B------:R-:W-:-:S03]  /*109b0*/  IMAD.WIDE.U32 R6, R6, R12, RZ ;  /* 0x0000000c06067225 */ /* 0x000fc600078e00ff */
[----:B------:R-:W-:Y:S01]  /*109c0*/  LEA.HI.X R44, R16, R19, R44, 0x4, P3 ;  /* 0x00000013102c7211 */ /* 0x000fe200018f242c */
[C---:B------:R-:W-:Y:S01]  /*109d0*/  IMAD R21, R8.reuse, R13, R9 ;  /* 0x0000000d08157224 */ /* 0x040fe200078e0209 */
[----:B------:R-:W-:Y:S01]  /*109e0*/  IADD3 R39, PT, PT, R7, R39, RZ ;  /* 0x0000002707277210 */ /* 0x000fe20007ffe0ff */
[----:B------:R-:W-:Y:S01]  /*109f0*/  IMAD.WIDE.U32 R8, R8, R12, RZ ;  /* 0x0000000c08087225 */ /* 0x000fe200078e00ff */
[C---:B------:R-:W-:Y:S02]  /*10a00*/  IADD3 R28, P3, PT, R2.reuse, 0x4, RZ ;  /* 0x00000004021c7810 */ /* 0x040fe40007f7e0ff */
[----:B------:R-:W-:Y:S01]  /*10a10*/  IADD3 R7, P6, PT, R2, 0x5, RZ ;  /* 0x0000000502077810 */ /* 0x000fe20007fde0ff */
[C---:B------:R-:W-:Y:S01]  /*10a20*/  IMAD R18, R12.reuse, UR7, RZ ;  /* 0x000000070c127c24 */ /* 0x040fe2000f8e02ff */
[----:B------:R-:W-:Y:S01]  /*10a30*/  IADD3 R21, PT, PT, R9, R21, RZ ;  /* 0x0000001509157210 */ /* 0x000fe20007ffe0ff */
[----:B------:R-:W-:Y:S01]  /*10a40*/  IMAD.WIDE.U32 R10, R12, UR6, RZ ;  /* 0x000000060c0a7c25 */ /* 0x000fe2000f8e00ff */
[----:B------:R-:W-:-:S02]  /*10a50*/  IADD3.X R31, PT, PT, RZ, R0, RZ, P3, !PT ;  /* 0x00000000ff1f7210 */ /* 0x000fc40001ffe4ff */
[----:B------:R-:W-:Y:S01]  /*10a60*/  IADD3 R27, P5, PT, RZ, -R28, RZ ;  /* 0x8000001cff1b7210 */ /* 0x000fe20007fbe0ff */
[----:B------:R-:W-:Y:S01]  /*10a70*/  IMAD R25, R13, UR6, R18 ;  /* 0x000000060d197c24 */ /* 0x000fe2000f8e0212 */
[C---:B------:R-:W-:Y:S01]  /*10a80*/  SHF.L.U64.HI R21, R8.reuse, 0x4, R21 ;  /* 0x0000000408157819 */ /* 0x040fe20000010215 */
[----:B------:R-:W-:Y:S01]  /*10a90*/  IMAD.SHL.U32 R43, R8, 0x10, RZ ;  /* 0x00000010082b7824 */ /* 0x000fe200078e00ff */
[----:B------:R-:W-:Y:S01]  /*10aa0*/  IADD3 R8, P4, PT, R2, 0x6, RZ ;  /* 0x0000000602087810 */ /* 0x000fe20007f9e0ff */
[----:B------:R-:W-:Y:S01]  /*10ab0*/  IMAD.X R9, RZ, RZ, R0, P6 ;  /* 0x000000ffff097224 */ /* 0x000fe200030e0600 */
[----:B------:R-:W-:Y:S01]  /*10ac0*/  IADD3 R25, PT, PT, R11, R25, RZ ;  /* 0x000000190b197210 */ /* 0x000fe20007ffe0ff */
[C---:B------:R-:W-:Y:S01]  /*10ad0*/  IMAD.SHL.U32 R29, R6.reuse, 0x10, RZ ;  /* 0x00000010061d7824 */ /* 0x040fe200078e00ff */
[----:B------:R-:W-:Y:S01]  /*10ae0*/  IADD3 R18, P3, PT, RZ, -R7, RZ ;  /* 0x80000007ff127210 */ /* 0x000fe20007f7e0ff */
[----:B------:R-:W-:Y:S01]  /*10af0*/  IMAD R57, R31, UR4, RZ ;  /* 0x000000041f397c24 */ /* 0x000fe2000f8e02ff */
[----:B------:R-:W-:-:S02]  /*10b00*/  SHF.L.U64.HI R39, R6, 0x4, R39 ;  /* 0x0000000406277819 */ /* 0x000fc40000010227 */
[----:B------:R-:W-:Y:S01]  /*10b10*/  IADD3.X R16, PT, PT, RZ, ~R31, RZ, P5, !PT ;  /* 0x8000001fff107210 */ /* 0x000fe20002ffe4ff */
[----:B------:R-:W-:Y:S01]  /*10b20*/  IMAD R57, R28, UR5, R57 ;  /* 0x000000051c397c24 */ /* 0x000fe2000f8e0239 */
[----:B------:R-:W-:Y:S02]  /*10b30*/  IADD3 R6, P5, PT, R2, 0x7, RZ ;  /* 0x0000000702067810 */ /* 0x000fe40007fbe0ff */
[----:B------:R-:W-:Y:S01]  /*10b40*/  LEA R46, P1, -R10, UR10, 0x7 ;  /* 0x0000000a0a2e7c11 */ /* 0x000fe2000f8239ff */
[----:B------:R-:W-:Y:S01]  /*10b50*/  IMAD R16, R16, UR6, RZ ;  /* 0x0000000610107c24 */ /* 0x000fe2000f8e02ff */
[----:B------:R-:W-:Y:S01]  /*10b60*/  SHF.L.U64.HI R49, R10, 0x7, R25 ;  /* 0x000000070a317819 */ /* 0x000fe20000010219 */
[--C-:B------:R-:W-:Y:S01]  /*10b70*/  IMAD.X R10, RZ, RZ, R0.reuse, P4 ;  /* 0x000000ffff0a7224 */ /* 0x100fe200020e0600 */
[----:B------:R-:W-:Y:S01]  /*10b80*/  IADD3.X R17, PT, PT, RZ, ~R9, RZ, P3, !PT ;  /* 0x80000009ff117210 */ /* 0x000fe20001ffe4ff */
[----:B------:R-:W-:Y:S01]  /*10b90*/  IMAD.X R11, RZ, RZ, R0, P5 ;  /* 0x000000ffff0b7224 */ /* 0x000fe200028e0600 */
[----:B------:R-:W-:Y:S01]  /*10ba0*/  IADD3 R51, P4, PT, RZ, -R8, RZ ;  /* 0x80000008ff337210 */ /* 0x000fe20007f9e0ff */
[----:B------:R-:W-:Y:S01]  /*10bb0*/  IMAD R23, R27, UR7, R16 ;  /* 0x000000071b177c24 */ /* 0x000fe2000f8e0210 */
[----:B------:R-:W-:Y:S01]  /*10bc0*/  IADD3 R19, P3, PT, RZ, -R6, RZ ;  /* 0x80000006ff137210 */ /* 0x000fe20007f7e0ff */
[----:B------:R-:W-:Y:S01]  /*10bd0*/  IMAD R17, R17, UR6, RZ ;  /* 0x0000000611117c24 */ /* 0x000fe2000f8e02ff */
[----:B------:R-:W-:Y:S01]  /*10be0*/  IADD3.X R20, PT, PT, RZ, ~R10, RZ, P4, !PT ;  /* 0x8000000aff147210 */ /* 0x000fe200027fe4ff */
[----:B------:R-:W-:Y:S01]  /*10bf0*/  IMAD.WIDE.U32 R26, R27, UR6, R14 ;  /* 0x000000061b1a7c25 */ /* 0x000fe2000f8e000e */
[----:B------:R-:W0:Y:S03]  /*10c00*/  LDC.64 R24, c[0x0][0x608] ;  /* 0x00018200ff187b82 */ /* 0x000e260000000a00 */
[----:B------:R-:W-:Y:S01]  /*10c10*/  IMAD.X R22, RZ, RZ, ~R11, P3 ;  /* 0x000000ffff167224 */ /* 0x000fe200018e0e0b */
[----:B------:R-:W-:Y:S01]  /*10c20*/  IADD3 R27, PT, PT, R27, R23, RZ ;  /* 0x000000171b1b7210 */ /* 0x000fe20007ffe0ff */
[----:B------:R-:W-:-:S02]  /*10c30*/  IMAD R37, R18, UR7, R17 ;  /* 0x0000000712257c24 */ /* 0x000fc4000f8e0211 */
[----:B------:R-:W-:-:S04]  /*10c40*/  IMAD.WIDE.U32 R16, R18, UR6, R14 ;  /* 0x0000000612107c25 */ /* 0x000fc8000f8e000e */
[----:B------:R-:W-:Y:S02]  /*10c50*/  IMAD R18, R20, UR6, RZ ;  /* 0x0000000614127c24 */ /* 0x000fe4000f8e02ff */
[----:B------:R-:W-:Y:S02]  /*10c60*/  IMAD R20, R22, UR6, RZ ;  /* 0x0000000616147c24 */ /* 0x000fe4000f8e02ff */
[----:B------:R-:W-:Y:S02]  /*10c70*/  IMAD.IADD R17, R17, 0x1, R37 ;  /* 0x0000000111117824 */ /* 0x000fe400078e0225 */
[----:B------:R-:W-:Y:S02]  /*10c80*/  IMAD R53, R51, UR7, R18 ;  /* 0x0000000733357c24 */ /* 0x000fe4000f8e0212 */
[C---:B------:R-:W-:Y:S02]  /*10c90*/  IMAD R37, R19.reuse, UR7, R20 ;  /* 0x0000000713257c24 */ /* 0x040fe4000f8e0214 */
[----:B------:R-:W-:-:S04]  /*10ca0*/  IMAD.WIDE.U32 R18, R19, UR6, R14 ;  /* 0x0000000613127c25 */ /* 0x000fc8000f8e000e */
[-C--:B------:R-:W-:Y:S02]  /*10cb0*/  IMAD R17, R17, R12.reuse, RZ ;  /* 0x0000000c11117224 */ /* 0x080fe400078e02ff */
[----:B------:R-:W-:Y:S02]  /*10cc0*/  IMAD R27, R27, R12, RZ ;  /* 0x0000000c1b1b7224 */ /* 0x000fe400078e02ff */
[----:B------:R-:W-:-:S04]  /*10cd0*/  IMAD.WIDE.U32 R22, R51, UR6, R14 ;  /* 0x0000000633167c25 */ /* 0x000fc8000f8e000e */
[----:B------:R-:W-:Y:S01]  /*10ce0*/  IMAD.IADD R37, R19, 0x1, R37 ;  /* 0x0000000113257824 */ /* 0x000fe200078e0225 */
[----:B------:R-:W-:Y:S01]  /*10cf0*/  IADD3 R23, PT, PT, R23, R53, RZ ;  /* 0x0000003517177210 */ /* 0x000fe20007ffe0ff */
[-C--:B------:R-:W-:Y:S02]  /*10d00*/  IMAD R19, R16, R13.reuse, R17 ;  /* 0x0000000d10137224 */ /* 0x080fe400078e0211 */
[----:B------:R-:W-:Y:S02]  /*10d10*/  IMAD R51, R26, R13, R27 ;  /* 0x0000000d1a337224 */ /* 0x000fe400078e021b */
[----:B------:R-:W-:-:S04]  /*10d20*/  IMAD.WIDE.U32 R16, R16, R12, RZ ;  /* 0x0000000c10107225 */ /* 0x000fc800078e00ff */
[----:B------:R-:W-:Y:S01]  /*10d30*/  IMAD.WIDE.U32 R26, R26, R12, RZ ;  /* 0x0000000c1a1a7225 */ /* 0x000fe200078e00ff */
[----:B------:R-:W-:-:S03]  /*10d40*/  IADD3 R17, PT, PT, R17, R19, RZ ;  /* 0x0000001311117210 */ /* 0x000fc60007ffe0ff */
[-C--:B------:R-:W-:Y:S01]  /*10d50*/  IMAD R37, R37, R12.reuse, RZ ;  /* 0x0000000c25257224 */ /* 0x080fe200078e02ff */
[----:B------:R-:W-:Y:S01]  /*10d60*/  IADD3 R27, PT, PT, R27, R51, RZ ;  /* 0x000000331b1b7210 */ /* 0x000fe20007ffe0ff */
[-C--:B------:R-:W-:Y:S01]  /*10d70*/  IMAD R20, R23, R12.reuse, RZ ;  /* 0x0000000c17147224 */ /* 0x080fe200078e02ff */
[----:B------:R-:W-:Y:S01]  /*10d80*/  SHF.L.U64.HI R36, R16, 0x4, R17 ;  /* 0x0000000410247819 */ /* 0x000fe20000010211 */
[----:B------:R-:W-:Y:S01]  /*10d90*/  IMAD R53, R18, R13, R37 ;  /* 0x0000000d12357224 */ /* 0x000fe200078e0225 */
[----:B------:R-:W-:Y:S01]  /*10da0*/  SHF.L.U64.HI R38, R26, 0x4, R27 ;  /* 0x000000041a267819 */ /* 0x000fe2000001021b */
[----:B------:R-:W-:-:S04]  /*10db0*/  IMAD.WIDE.U32 R18, R18, R12, RZ ;  /* 0x0000000c12127225 */ /* 0x000fc800078e00ff */
[----:B------:R-:W-:Y:S01]  /*10dc0*/  IMAD.SHL.U32 R23, R26, 0x10, RZ ;  /* 0x000000101a177824 */ /* 0x000fe200078e00ff */
[----:B------:R-:W-:Y:S01]  /*10dd0*/  IADD3 R17, PT, PT, R19, R53, RZ ;  /* 0x0000003513117210 */ /* 0x000fe20007ffe0ff */
[C---:B------:R-:W-:Y:S02]  /*10de0*/  IMAD R51, R22.reuse, R13, R20 ;  /* 0x0000000d16337224 */ /* 0x040fe400078e0214 */
[----:B------:R-:W-:Y:S01]  /*10df0*/  IMAD.WIDE.U32 R26, R22, R12, RZ ;  /* 0x0000000c161a7225 */ /* 0x000fe200078e00ff */
[----:B------:R-:W-:-:S03]  /*10e00*/  SHF.L.U64.HI R22, R18, 0x4, R17 ;  /* 0x0000000412167819 */ /* 0x000fc60000010211 */
[----:B------:R-:W-:Y:S01]  /*10e10*/  IMAD R19, R0, UR6, RZ ;  /* 0x0000000600137c24 */ /* 0x000fe2000f8e02ff */
[----:B------:R-:W-:Y:S01]  /*10e20*/  IADD3 R27, PT, PT, R27, R51, RZ ;  /* 0x000000331b1b7210 */ /* 0x000fe20007ffe0ff */
[----:B0-----:R-:W-:-:S04]  /*10e30*/  IMAD.WIDE.U32 R24, R2, UR6, R24 ;  /* 0x0000000602187c25 */ /* 0x001fc8000f8e0018 */
[----:B------:R-:W-:Y:S01]  /*10e40*/  IMAD R17, R2, UR7, R19 ;  /* 0x0000000702117c24 */ /* 0x000fe2000f8e0213 */
[----:B------:R-:W-:Y:S01]  /*10e50*/  IADD3 R24, P3, PT, R14, -R24, RZ ;  /* 0x800000180e187210 */ /* 0x000fe20007f7e0ff */
[----:B------:R-:W-:Y:S01]  /*10e60*/  IMAD R51, R42, UR4, RZ ;  /* 0x000000042a337c24 */ /* 0x000fe2000f8e02ff */
[----:B------:R-:W0:Y:S01]  /*10e70*/  LDCU.64 UR6, c[0x0][0x5f0] ;  /* 0x0000be00ff0677ac */ /* 0x000e220008000a00 */
[----:B------:R-:W-:Y:S01]  /*10e80*/  IMAD.SHL.U32 R37, R16, 0x10, RZ ;  /* 0x0000001010257824 */ /* 0x000fe200078e00ff */
[----:B------:R-:W-:Y:S01]  /*10e90*/  IADD3 R31, PT, PT, R25, R17, RZ ;  /* 0x00000011191f7210 */ /* 0x000fe20007ffe0ff */
[----:B------:R-:W-:Y:S02]  /*10ea0*/  IMAD R19, R41, UR4, RZ ;  /* 0x0000000429137c24 */ /* 0x000fe4000f8e02ff */
[C---:B------:R-:W-:Y:S02]  /*10eb0*/  IMAD R51, R40.reuse, UR5, R51 ;  /* 0x0000000528337c24 */ /* 0x040fe4000f8e0233 */
[----:B------:R-:W-:-:S04]  /*10ec0*/  IMAD.WIDE.U32 R40, R40, UR4, RZ ;  /* 0x0000000428287c25 */ /* 0x000fc8000f8e00ff */
[----:B------:R-:W-:-:S04]  /*10ed0*/  IMAD.WIDE.U32 R16, R28, UR4, RZ ;  /* 0x000000041c107c25 */ /* 0x000fc8000f8e00ff */
[----:B------:R-:W-:Y:S01]  /*10ee0*/  IMAD.IADD R25, R41, 0x1, R51 ;  /* 0x0000000129197824 */ /* 0x000fe200078e0233 */
[----:B------:R-:W-:Y:S01]  /*10ef0*/  IADD3 R17, PT, PT, R17, R57, RZ ;  /* 0x0000003911117210 */ /* 0x000fe20007ffe0ff */
[----:B------:R-:W-:Y:S01]  /*10f00*/  IMAD.SHL.U32 R20, R26, 0x10, RZ ;  /* 0x000000101a147824 */ /* 0x000fe200078e00ff */
[----:B------:R-:W-:Y:S01]  /*10f10*/  LEA R41, P5, R16, R23, 0x4 ;  /* 0x0000001710297211 */ /* 0x000fe200078a20ff */
[----:B------:R-:W-:Y:S01]  /*10f20*/  IMAD R53, R30, UR5, R19 ;  /* 0x000000051e357c24 */ /* 0x000fe2000f8e0213 */
[----:B------:R-:W-:Y:S01]  /*10f30*/  SHF.L.U64.HI R26, R26, 0x4, R27 ;  /* 0x000000041a1a7819 */ /* 0x000fe2000001021b */
[----:B------:R-:W-:Y:S01]  /*10f40*/  IMAD.SHL.U32 R27, R18, 0x10, RZ ;  /* 0x00000010121b7824 */ /* 0x000fe200078e00ff */
[----:B------:R-:W-:Y:S01]  /*10f50*/  LEA.HI.X R38, R16, R38, R17, 0x4, P5 ;  /* 0x0000002610267211 */ /* 0x000fe200028f2411 */
[----:B------:R-:W-:Y:S01]  /*10f60*/  IMAD.X R31, R15, 0x1, ~R31, P3 ;  /* 0x000000010f1f7824 */ /* 0x000fe200018e0e1f */
[----:B------:R-:W-:Y:S01]  /*10f70*/  LEA R43, P3, R40, R43, 0x4 ;  /* 0x0000002b282b7211 */ /* 0x000fe200078620ff */
[----:B------:R-:W-:Y:S01]  /*10f80*/  IMAD.WIDE.U32 R18, R30, UR4, RZ ;  /* 0x000000041e127c25 */ /* 0x000fe2000f8e00ff */
[----:B0-----:R-:W-:-:S02]  /*10f90*/  MOV R52, UR6 ;  /* 0x0000000600347c02 */ /* 0x001fc40008000f00 */
[----:B------:R-:W-:Y:S01]  /*10fa0*/  LEA.HI.X R40, R40, R21, R25, 0x4, P3 ;  /* 0x0000001528287211 */ /* 0x000fe200018f2419 */
[----:B------:R-:W-:Y:S01]  /*10fb0*/  IMAD R16, R9, UR4, RZ ;  /* 0x0000000409107c24 */ /* 0x000fe2000f8e02ff */
[----:B------:R-:W-:Y:S01]  /*10fc0*/  IADD3 R19, PT, PT, R19, R53, RZ ;  /* 0x0000003513137210 */ /* 0x000fe20007ffe0ff */
[----:B------:R-:W-:Y:S01]  /*10fd0*/  IMAD R31, R31, R12, RZ ;  /* 0x0000000c1f1f7224 */ /* 0x000fe200078e02ff */
[C---:B------:R-:W-:Y:S01]  /*10fe0*/  LEA R42, P4, R18.reuse, R29, 0x4 ;  /* 0x0000001d122a7211 */ /* 0x040fe200078820ff */
[C---:B------:R-:W-:Y:S02]  /*10ff0*/  IMAD R21, R7.reuse, UR5, R16 ;  /* 0x0000000507157c24 */ /* 0x040fe4000f8e0210 */
[----:B------:R-:W-:Y:S01]  /*11000*/  IMAD.WIDE.U32 R16, R7, UR4, RZ ;  /* 0x0000000407107c25 */ /* 0x000fe2000f8e00ff */
[----:B------:R-:W-:-:S03]  /*11010*/  LEA.HI.X R39, R18, R39, R19, 0x4, P4 ;  /* 0x0000002712277211 */ /* 0x000fc600020f2413 */
[----:B------:R-:W-:Y:S01]  /*11020*/  IMAD R9, R10, UR4, RZ ;  /* 0x000000040a097c24 */ /* 0x000fe2000f8e02ff */
[----:B------:R-:W-:Y:S01]  /*11030*/  LEA R37, P3, R16, R37, 0x4 ;  /* 0x0000002510257211 */ /* 0x000fe200078620ff */
[C---:B------:R-:W-:Y:S02]  /*11040*/  IMAD R19, R24.reuse, R13, R31 ;  /* 0x0000000d18137224 */ /* 0x040fe400078e021f */
[----:B------:R-:W-:Y:S02]  /*11050*/  IMAD R11, R11, UR4, RZ ;  /* 0x000000040b0b7c24 */ /* 0x000fe4000f8e02ff */
[----:B------:R-:W-:Y:S02]  /*11060*/  IMAD.IADD R7, R17, 0x1, R21 ;  /* 0x0000000111077824 */ /* 0x000fe400078e0215 */
[----:B------:R-:W-:-:S03]  /*11070*/  IMAD.WIDE.U32 R12, R24, R12, RZ ;  /* 0x0000000c180c7225 */ /* 0x000fc600078e00ff */
[----:B------:R-:W-:Y:S01]  /*11080*/  LEA.HI.X R36, R16, R36, R7, 0x4, P3 ;  /* 0x0000002410247211 */ /* 0x000fe200018f2407 */
[C---:B------:R-:W-:Y:S01]  /*11090*/  IMAD R23, R8.reuse, UR5, R9 ;  /* 0x0000000508177c24 */ /* 0x040fe2000f8e0209 */
[----:B------:R-:W-:Y:S01]  /*110a0*/  IADD3 R19, PT, PT, R13, R19, RZ ;  /* 0x000000130d137210 */ /* 0x000fe20007ffe0ff */
[----:B------:R-:W-:-:S03]  /*110b0*/  IMAD.WIDE.U32 R8, R8, UR4, RZ ;  /* 0x0000000408087c25 */ /* 0x000fc6000f8e00ff */
[----:B------:R-:W-:Y:S01]  /*110c0*/  SHF.L.U64.HI R19, R12, 0x4, R19 ;  /* 0x000000040c137819 */ /* 0x000fe20000010213 */
[C---:B------:R-:W-:Y:S01]  /*110d0*/  IMAD R21, R6.reuse, UR5, R11 ;  /* 0x0000000506157c24 */ /* 0x040fe2000f8e020b */
[----:B------:R-:W-:Y:S01]  /*110e0*/  IADD3 R17, PT, PT, R9, R23, RZ ;  /* 0x0000001709117210 */ /* 0x000fe20007ffe0ff */
[----:B------:R-:W-:Y:S01]  /*110f0*/  IMAD.WIDE.U32 R10, R6, UR4, RZ ;  /* 0x00000004060a7c25 */ /* 0x000fe2000f8e00ff */
[----:B------:R-:W-:Y:S01]  /*11100*/  USHF.L.U64.HI UR4, UR4, 0x7, UR5 ;  /* 0x0000000704047899 */ /* 0x000fe20008010205 */
[----:B------:R-:W-:Y:S02]  /*11110*/  LEA R13, P3, R8, R20, 0x4 ;  /* 0x00000014080d7211 */ /* 0x000fe400078620ff */
[----:B------:R-:W-:Y:S01]  /*11120*/  IMAD.SHL.U32 R7, R12, 0x10, RZ ;  /* 0x000000100c077824 */ /* 0x000fe200078e00ff */
[----:B------:R-:W-:Y:S01]  /*11130*/  LEA R12, P4, R10, R27, 0x4 ;  /* 0x0000001b0a0c7211 */ /* 0x000fe200078820ff */
[----:B------:R-:W-:Y:S01]  /*11140*/  IMAD.IADD R9, R11, 0x1, R21 ;  /* 0x000000010b097824 */ /* 0x000fe200078e0215 */
[----:B------:R-:W-:Y:S01]  /*11150*/  IADD3.X R11, PT, PT, R5, UR5, RZ, P2, !PT ;  /* 0x00000005050b7c10 */ /* 0x000fe200097fe4ff */
[----:B------:R-:W-:Y:S01]  /*11160*/  IMAD.U32 R51, RZ, RZ, UR7 ;  /* 0x00000007ff337e24 */ /* 0x000fe2000f8e00ff */
[----:B------:R-:W-:-:S02]  /*11170*/  LEA R7, P2, R4, R7, 0x4 ;  /* 0x0000000704077211 */ /* 0x000fc400078420ff */
[----:B------:R-:W-:Y:S02]  /*11180*/  LEA.HI.X R6, R8, R26, R17, 0x4, P3 ;  /* 0x0000001a08067211 */ /* 0x000fe400018f2411 */
[----:B------:R-:W-:Y:S02]  /*11190*/  LEA.HI.X R5, R10, R22, R9, 0x4, P4 ;  /* 0x000000160a057211 */ /* 0x000fe400020f2409 */
[----:B------:R-:W-:Y:S02]  /*111a0*/  LEA.HI.X R4, R4, R19, R11, 0x4, P2 ;  /* 0x0000001304047211 */ /* 0x000fe400010f240b */
[----:B------:R-:W-:-:S07]  /*111b0*/  IADD3.X R49, PT, PT, ~R49, UR4, RZ, P1, !PT ;  /* 0x0000000431317c10 */ /* 0x000fce0008ffe5ff */
.L_x_1286:
[C---:B------:R-:W-:Y:S02]  /*111c0*/  IADD3 R18, P2, PT, R52.reuse, R7, RZ ;  /* 0x0000000734127210 */ /* 0x040fe40007f5e0ff */
[----:B------:R-:W-:-:S03]  /*111d0*/  IADD3 R22, P1, PT, R52, R45, RZ ;  /* 0x0000002d34167210 */ /* 0x000fc60007f3e0ff */
[C---:B------:R-:W-:Y:S01]  /*111e0*/  IMAD.X R19, R51.reuse, 0x1, R4, P2 ;  /* 0x0000000133137824 */ /* 0x040fe200010e0604 */
[----:B------:R-:W-:-:S05]  /*111f0*/  IADD3.X R23, PT, PT, R51, R44, RZ, P1, !PT ;  /* 0x0000002c33177210 */ /* 0x000fca0000ffe4ff */
[----:B------:R-:W2:Y:S04]  /*11200*/  LDG.E.128 R8, desc[UR8][R22.64] ;  /* 0x0000000816087981 */ /* 0x000ea8000c1e1d00 */
[----:B------:R-:W3:Y:S01]  /*11210*/  LDG.E.128 R16, desc[UR8][R18.64] ;  /* 0x0000000812107981 */ /* 0x000ee2000c1e1d00 */
[C---:B------:R-:W-:Y:S02]  /*11220*/  IADD3 R60, P1, PT, R52.reuse, R43, RZ ;  /* 0x0000002b343c7210 */ /* 0x040fe40007f3e0ff */
[C---:B------:R-:W-:Y:S02]  /*11230*/  IADD3 R20, P3, PT, R52.reuse, R41, RZ ;  /* 0x0000002934147210 */ /* 0x040fe40007f7e0ff */
[C---:B------:R-:W-:Y:S02]  /*11240*/  IADD3 R24, P4, PT, R52.reuse, R37, RZ ;  /* 0x0000002534187210 */ /* 0x040fe40007f9e0ff */
[----:B------:R-:W-:-:S02]  /*11250*/  IADD3 R28, P5, PT, R52, R13, RZ ;  /* 0x0000000d341c7210 */ /* 0x000fc40007fbe0ff */
[C---:B------:R-:W-:Y:S01]  /*11260*/  IADD3.X R61, PT, PT, R51.reuse, R40, RZ, P1, !PT ;  /* 0x00000028333d7210 */ /* 0x040fe20000ffe4ff */
[C---:B------:R-:W-:Y:S01]  /*11270*/  IMAD.X R25, R51.reuse, 0x1, R36, P4 ;  /* 0x0000000133197824 */ /* 0x040fe200020e0624 */
[C---:B------:R-:W-:Y:S02]  /*11280*/  IADD3.X R21, PT, PT, R51.reuse, R38, RZ, P3, !PT ;  /* 0x0000002633157210 */ /* 0x040fe40001ffe4ff */
[----:B------:R-:W-:-:S03]  /*11290*/  IADD3.X R29, PT, PT, R51, R6, RZ, P5, !PT ;  /* 0x00000006331d7210 */ /* 0x000fc60002ffe4ff */
[----:B------:R-:W4:Y:S04]  /*112a0*/  LDG.E.128 R24, desc[UR8][R24.64] ;  /* 0x0000000818187981 */ /* 0x000f28000c1e1d00 */
[----:B------:R-:W4:Y:S04]  /*112b0*/  LDG.E.128 R20, desc[UR8][R20.64] ;  /* 0x0000000814147981 */ /* 0x000f28000c1e1d00 */
[----:B------:R-:W4:Y:S01]  /*112c0*/  LDG.E.128 R28, desc[UR8][R28.64] ;  /* 0x000000081c1c7981 */ /* 0x000f22000c1e1d00 */
[----:B--2--5:R0:W3:Y:S02]  /*112d0*/  DADD R8, R8, R32 ;  /* 0x0000000008087229 */ /* 0x0240e40000000020 */
[----:B0-----:R-:W-:-:S05]  /*112e0*/  IADD3 R32, P6, PT, R52, R12, RZ ;  /* 0x0000000c34207210 */ /* 0x001fca0007fde0ff */
[----:B------:R-:W-:-:S15]  /*112f0*/  IMAD.X R33, R51, 0x1, R5, P6 ;  /* 0x0000000133217824 */ /* 0x000fde00030e0605 */
[----:B------:R-:W-:-:S15]  /*11300*/  NOP ;  /* 0x0000000000007918 */ /* 0x000fde0000000000 */
[----:B------:R-:W-:-:S15]  /*11310*/  NOP ;  /* 0x0000000000007918 */ /* 0x000fde0000000000 */
[----:B------:R-:W-:-:S12]  /*11320*/  NOP ;  /* 0x0000000000007918 */ /* 0x000fd80000000000 */
[----:B---3--:R0:W-:Y:S02]  /*11330*/  DADD R56, R8, R16 ;  /* 0x0000000008387229 */ /* 0x0081e40000000010 */
[----:B0-----:R-:W-:-:S05]  /*11340*/  IADD3 R16, P2, PT, R52, R42, RZ ;  /* 0x0000002a34107210 */ /* 0x001fca0007f5e0ff */
[----:B------:R-:W-:-:S15]  /*11350*/  IMAD.X R17, R51, 0x1, R39, P2 ;  /* 0x0000000133117824 */ /* 0x000fde00010e0627 */
[----:B------:R-:W-:-:S15]  /*11360*/  NOP ;  /* 0x0000000000007918 */ /* 0x000fde0000000000 */
[----:B------:R-:W-:-:S15]  /*11370*/  NOP ;  /* 0x0000000000007918 */ /* 0x000fde0000000000 */
[----:B------:R-:W-:-:S12]  /*11380*/  NOP ;  /* 0x0000000000007918 */ /* 0x000fd80000000000 */
[----:B------:R0:W1:Y:S02]  /*11390*/  DADD R10, R10, R34 ;  /* 0x000000000a0a7229 */ /* 0x0000640000000022 */
[----:B0-----:R-:W2:-:S15]  /*113a0*/  LDG.E.128 R32, desc[UR8][R32.64] ;  /* 0x0000000820207981 */ /* 0x001e9e000c1e1d00 */
[----:B------:R-:W-:-:S15]  /*113b0*/  NOP ;  /* 0x0000000000007918 */ /* 0x000fde0000000000 */
[----:B------:R-:W-:-:S15]  /*113c0*/  NOP ;  /* 0x0000000000007918 */ /* 0x000fde0000000000 */
[----:B------:R-:W-:-:S15]  /*113d0*/  NOP ;  /* 0x0000000000007918 */ /* 0x000fde0000000000 */
[----:B------:R-:W-:-:S02]  /*113e0*/  NOP ;  /* 0x0000000000007918 */ /* 0x000fc40000000000 */
        /* <DEDUP_REMOVED lines=13> */
[----:B---3--:R-:W4:-:S15]  /*114c0*/  DADD R8, R56, R8 ;  /* 0x0000000038087229 */ /* 0x008f1e0000000008 */
[----:B------:R-:W-:-:S15]  /*114d0*/  NOP ;  /* 0x0000000000007918 */ /* 0x000fde0000000000 */
[----:B------:R-:W-:-:S15]  /*114e0*/  NOP ;  /* 0x0000000000007918 */ /* 0x000fde0000000000 */
[----:B------:R-:W-:-:S15]  /*114f0*/  NOP ;  /* 0x0000000000007918 */ /* 0x000fde0000000000 */
[----:B------:R-:W-:-:S04]  /*11500*/  NOP ;  /* 0x0000000000007918 */ /* 0x000fc80000000000 */
[----:B-1----:R-:W0:-:S15]  /*11510*/  DADD R10, R58, R10 ;  /* 0x000000003a0a7229 */ /* 0x002e1e000000000a */
        /* <DEDUP_REMOVED lines=51> */
.L_x_1285:
[----:B------:R-:W-:Y:S05]  /*11850*/  BSYNC.RECONVERGENT B0 ;  /* 0x0000000000007941 */ /* 0x000fea0003800200 */
.L_x_1284:
        /* <DEDUP_REMOVED lines=41> */
[----:B------:R-:W-:Y:S02]  /*11af0*/  IADD3 R17, P5, PT, R14, -R17, RZ ;  /* 0x800000110e117210 */ /* 0x000fe40007fbe0ff */
        /* <DEDUP_REMOVED lines=13> */
[C---:B------:R-:W-:Y:S01]  /*11bd0*/  IMAD R17, R13.reuse, UR11, R12 ;  /* 0x0000000b0d117c24 */ /* 0x040fe2000f8e020c */
[----:B------:R-:W-:Y:S01]  /*11be0*/  LEA R12, P1, R4, UR12, 0x4 ;  /* 0x0000000c040c7c11 */ /* 0x000fe2000f8220ff */
[----:B------:R-:W-:Y:S01]  /*11bf0*/  IMAD.WIDE.U32 R8, R13, UR10, R10 ;  /* 0x0000000a0d087c25 */ /* 0x000fe2000f8e000a */
[----:B------:R-:W-:Y:S02]  /*11c00*/  IADD3 R7, PT, PT, R7, R19, RZ ;  /* 0x0000001307077210 */ /* 0x000fe40007ffe0ff */
[----:B------:R-:W-:Y:S01]  /*11c10*/  LEA R24, P2, R6, UR12, 0x4 ;  /* 0x0000000c06187c11 */ /* 0x000fe2000f8420ff */
[----:B------:R-:W-:Y:S01]  /*11c20*/  IMAD.IADD R11, R23, 0x1, R5 ;  /* 0x00000001170b7824 */ /* 0x000fe200078e0205 */
[----:B------:R-:W-:Y:S01]  /*11c30*/  LEA R26, P3, R8, UR12, 0x4 ;  /* 0x0000000c081a7c11 */ /* 0x000fe2000f8620ff */
[----:B------:R-:W-:Y:S01]  /*11c40*/  IMAD.IADD R5, R9, 0x1, R17 ;  /* 0x0000000109057824 */ /* 0x000fe200078e0211 */
[----:B------:R-:W-:Y:S01]  /*11c50*/  LEA.HI.X R25, R6, UR13, R7, 0x4, P2 ;  /* 0x0000000d06197c11 */ /* 0x000fe200090f2407 */
[----:B------:R-:W2:Y:S01]  /*11c60*/  LDG.E.128 R20, desc[UR8][R20.64] ;  /* 0x0000000814147981 */ /* 0x000ea2000c1e1d00 */
[----:B------:R-:W-:-:S02]  /*11c70*/  LEA.HI.X R13, R4, UR13, R11, 0x4, P1 ;  /* 0x0000000d040d7c11 */ /* 0x000fc400088f240b */
[----:B------:R-:W-:Y:S02]  /*11c80*/  LEA.HI.X R27, R8, UR13, R5, 0x4, P3 ;  /* 0x0000000d081b7c11 */ /* 0x000fe400098f2405 */
        /* <DEDUP_REMOVED lines=41> */
.L_x_1290:
[----:B------:R-:W-:Y:S05]  /*11f20*/  BSYNC.RECONVERGENT B1 ;  /* 0x0000000000017941 */ /* 0x000fea0003800200 */
.L_x_1289:
        /* <DEDUP_REMOVED lines=8> */
[----:B-1----:R-:W1:Y:S01]  /*11fb0*/  LDC.64 R4, c[0x0][0x608] ;  /* 0x00018200ff047b82 */ /* 0x002e620000000a00 */
[----:B------:R-:W2:Y:S01]  /*11fc0*/  LDCU.64 UR4, c[0x0][0x608] ;  /* 0x0000c100ff0477ac */ /* 0x000ea20008000a00 */
[----:B------:R-:W-:Y:S01]  /*11fd0*/  IADD3 R3, P1, PT, RZ, -R2, RZ ;  /* 0x80000002ff037210 */ /* 0x000fe20007f3e0ff */
[----:B------:R-:W3:Y:S04]  /*11fe0*/  LDCU.64 UR6, c[0x0][0x618] ;  /* 0x0000c300ff0677ac */ /* 0x000ee80008000a00 */
[----:B------:R-:W-:Y:S01]  /*11ff0*/  IMAD.X R6, RZ, RZ, ~R0, P1 ;  /* 0x000000ffff067224 */ /* 0x000fe200008e0e00 */
[----:B------:R-:W4:Y:S01]  /*12000*/  LDCU.64 UR10, c[0x0][0x620] ;  /* 0x0000c400ff0a77ac */ /* 0x000f220008000a00 */
[----:B--2---:R-:W-:Y:S02]  /*12010*/  IMAD R7, R0, UR4, RZ ;  /* 0x0000000400077c24 */ /* 0x004fe4000f8e02ff */
[----:B------:R-:W-:-:S02]  /*12020*/  IMAD R6, R6, UR4, RZ ;  /* 0x0000000406067c24 */ /* 0x000fc4000f8e02ff */
[----:B---3--:R-:W-:Y:S02]  /*12030*/  IMAD R13, R0, UR6, RZ ;  /* 0x00000006000d7c24 */ /* 0x008fe4000f8e02ff */
[----:B-1----:R-:W-:-:S04]  /*12040*/  IMAD.WIDE.U32 R8, R2, UR4, R4 ;  /* 0x0000000402087c25 */ /* 0x002fc8000f8e0004 */
        /* <DEDUP_REMOVED lines=24> */
[----:B------:R-:W-:Y:S01]  /*121d0*/  LEA.HI.X R11, R8, UR5, R3, 0x4, P2 ;  /* 0x00000005080b7c11 */ /* 0x000fe200090f2403 */
[----:B------:R-:W2:Y:S05]  /*121e0*/  LDG.E.128 R4, desc[UR8][R4.64] ;  /* 0x0000000804047981 */ /* 0x000eaa000c1e1d00 */
        /* <DEDUP_REMOVED lines=19> */
.L_x_1292:
[----:B------:R-:W-:Y:S05]  /*12320*/  BSYNC.RECONVERGENT B1 ;  /* 0x0000000000017941 */ /* 0x000fea0003800200 */
.L_x_1291:
[----:B------:R-:W-:Y:S05]  /*12330*/  @P0 BRA `(.L_x_1288) ;  /* 0x00000000006c0947 */ /* 0x000fea0003800000 */
[----:B------:R-:W3:Y:S01]  /*12340*/  LDCU.64 UR4, c[0x0][0x608] ;  /* 0x0000c100ff0477ac */ /* 0x000ee20008000a00 */
[----:B-1----:R-:W-:Y:S01]  /*12350*/  IADD3 R5, P0, PT, RZ, -R2, RZ ;  /* 0x80000002ff057210 */ /* 0x002fe20007f1e0ff */
[----:B------:R-:W2:Y:S04]  /*12360*/  LDCU.64 UR6, c[0x0][0x618] ;  /* 0x0000c300ff0677ac */ /* 0x000ea80008000a00 */
[----:B------:R-:W-:Y:S01]  /*12370*/  IMAD.X R3, RZ, RZ, ~R0, P0 ;  /* 0x000000ffff037224 */ /* 0x000fe200000e0e00 */
[----:B------:R-:W1:Y:S03]  /*12380*/  LDCU.64 UR10, c[0x0][0x620] ;  /* 0x0000c400ff0a77ac */ /* 0x000e660008000a00 */
[----:B---3--:R-:W-:-:S02]  /*12390*/  IMAD R3, R3, UR4, RZ ;  /* 0x0000000403037c24 */ /* 0x008fc4000f8e02ff */
[----:B------:R-:W-:-:S04]  /*123a0*/  IMAD.WIDE.U32 R14, R5, UR4, R14 ;  /* 0x00000004050e7c25 */ /* 0x000fc8000f8e000e */
[----:B------:R-:W-:Y:S01]  /*123b0*/  IMAD R5, R5, UR5, R3 ;  /* 0x0000000505057c24 */ /* 0x000fe2000f8e0203 */
[----:B------:R-:W3:Y:S01]  /*123c0*/  LDCU.64 UR4, c[0x0][0x5f0] ;  /* 0x0000be00ff0477ac */ /* 0x000ee20008000a00 */
[----:B--2---:R-:W-:-:S03]  /*123d0*/  IMAD R7, R0, UR6, RZ ;  /* 0x0000000600077c24 */ /* 0x004fc6000f8e02ff */
[----:B------:R-:W-:Y:S01]  /*123e0*/  IADD3 R0, PT, PT, R15, R5, RZ ;  /* 0x000000050f007210 */ /* 0x000fe20007ffe0ff */
[C---:B------:R-:W-:Y:S02]  /*123f0*/  IMAD R7, R2.reuse, UR7, R7 ;  /* 0x0000000702077c24 */ /* 0x040fe4000f8e0207 */
[----:B------:R-:W-:-:S04]  /*12400*/  IMAD.WIDE.U32 R2, R2, UR6, RZ ;  /* 0x0000000602027c25 */ /* 0x000fc8000f8e00ff */
[----:B------:R-:W-:Y:S02]  /*12410*/  IMAD.IADD R3, R3, 0x1, R7 ;  /* 0x0000000103037824 */ /* 0x000fe400078e0207 */
[----:B-1----:R-:W-:Y:S02]  /*12420*/  IMAD R5, R0, UR10, RZ ;  /* 0x0000000a00057c24 */ /* 0x002fe4000f8e02ff */
[----:B------:R-:W-:-:S04]  /*12430*/  IMAD.WIDE.U32 R2, R14, UR10, R2 ;  /* 0x0000000a0e027c25 */ /* 0x000fc8000f8e0002 */
[----:B------:R-:W-:Y:S01]  /*12440*/  IMAD R5, R14, UR11, R5 ;  /* 0x0000000b0e057c24 */ /* 0x000fe2000f8e0205 */
[----:B---3--:R-:W-:-:S04]  /*12450*/  LEA R4, P0, R2, UR4, 0x4 ;  /* 0x0000000402047c11 */ /* 0x008fc8000f8020ff */
[----:B------:R-:W-:-:S04]  /*12460*/  IADD3 R3, PT, PT, R3, R5, RZ ;  /* 0x0000000503037210 */ /* 0x000fc80007ffe0ff */
[----:B------:R-:W-:-:S06]  /*12470*/  LEA.HI.X R5, R2, UR5, R3, 0x4, P0 ;  /* 0x0000000502057c11 */ /* 0x000fcc00080f2403 */
[----:B------:R-:W2:Y:S02]  /*12480*/  LDG.E.128 R4, desc[UR8][R4.64] ;  /* 0x0000000804047981 */ /* 0x000ea4000c1e1d00 */
[----:B--2--5:R3:W1:-:S15]  /*12490*/  DADD R32, R32, R4 ;  /* 0x0000000020207229 */ /* 0x02465e0000000004 */
[----:B------:R-:W-:-:S15]  /*124a0*/  NOP ;  /* 0x0000000000007918 */ /* 0x000fde0000000000 */
[----:B------:R-:W-:-:S15]  /*124b0*/  NOP ;  /* 0x0000000000007918 */ /* 0x000fde0000000000 */
[----:B------:R-:W-:-:S15]  /*124c0*/  NOP ;  /* 0x0000000000007918 */ /* 0x000fde0000000000 */
[----:B------:R-:W-:-:S04]  /*124d0*/  NOP ;  /* 0x0000000000007918 */ /* 0x000fc80000000000 */
[----:B01--4-:R3:W0:Y:S02]  /*124e0*/  DADD R34, R34, R6 ;  /* 0x0000000022227229 */ /* 0x0136240000000006 */
.L_x_1288:
[----:B------:R-:W-:Y:S05]  /*124f0*/  BSYNC.RECONVERGENT B0 ;  /* 0x0000000000007941 */ /* 0x000fea0003800200 */
.L_x_1287:
[----:B0---45:R-:W-:Y:S01]  /*12500*/  STG.E.128 desc[UR8][R54.64], R32 ;  /* 0x0000002036007986 */ /* 0x031fe2000c101d08 */
[----:B------:R-:W-:Y:S05]  /*12510*/  EXIT ;  /* 0x000000000000794d */ /* 0x000fea0003800000 */
.L_x_1160:
        /* <DEDUP_REMOVED lines=8> */
[----:B------:R-:W-:Y:S01]  /*125a0*/  IMAD.MOV.U32 R4, RZ, RZ, RZ ;  /* 0x000000ffff047224 */ /* 0x000fe200078e00ff */
[----:B------:R-:W-:Y:S01]  /*125b0*/  ISETP.NE.AND P0, PT, R2, RZ, PT ;  /* 0x000000ff0200720c */ /* 0x000fe20003f05270 */
[----:B------:R-:W1:Y:S01]  /*125c0*/  LDCU UR12, c[0x0][0x38c] ;  /* 0x00007180ff0c77ac */ /* 0x000e620008000800 */
[----:B------:R-:W2:Y:S01]  /*125d0*/  LDCU.64 UR14, c[0x0][0x4b8] ;  /* 0x00009700ff0e77ac */ /* 0x000ea20008000a00 */
        /* <DEDUP_REMOVED lines=342> */
.L_x_1295:
        /* <DEDUP_REMOVED lines=21> */
[----:B0-----:R-:W-:-:S06]  /*13c90*/  VIADD R7, R4, 0xffffffe ;  /* 0x0ffffffe04077836 */ /* 0x001fcc0000000000 */
[----:B------:R-:W0:Y:S02]  /*13ca0*/  F2I.FTZ.U32.TRUNC.NTZ R7, R7 ;  /* 0x0000000700077305 */ /* 0x000e24000021f000 */
[----:B0-----:R-:W-:-:S05]  /*13cb0*/  IADD3 R3, PT, PT, RZ, -R7, RZ ;  /* 0x80000007ff037210 */ /* 0x001fca0007ffe0ff */
[----:B------:R-:W-:-:S04]  /*13cc0*/  IMAD R3, R3, UR6, RZ ;  /* 0x0000000603037c24 */ /* 0x000fc8000f8e02ff */
[----:B------:R-:W-:-:S04]  /*13cd0*/  IMAD.HI.U32 R3, R7, R3, R6 ;  /* 0x0000000307037227 */ /* 0x000fc800078e0006 */
[----:B------:R-:W-:Y:S02]  /*13ce0*/  HFMA2 R7, -RZ, RZ, 0, 0 ;  /* 0x00000000ff077431 */ /* 0x000fe400000001ff */
        /* <DEDUP_REMOVED lines=10> */
.L_x_1298:
[----:B------:R-:W-:-:S07]  /*13d90*/  MOV R4, 0x13db0 ;  /* 0x00013db000047802 */ /* 0x000fce0000000f00 */
[----:B------:R-:W-:Y:S05]  /*13da0*/  CALL.REL.NOINC `($__internal_4_$__cuda_sm20_div_s64) ;  /* 0x000001c400747944 */ /* 0x000fea0003c00000 */
.L_x_1297:
[----:B------:R-:W-:Y:S05]  /*13db0*/  BSYNC.RECONVERGENT B1 ;  /* 0x0000000000017941 */ /* 0x000fea0003800200 */
.L_x_1296:
[----:B------:R-:W0:Y:S01]  /*13dc0*/  LDC.64 R20, c[0x0][0x608] ;  /* 0x00018200ff147b82 */ /* 0x000e220000000a00 */
[----:B------:R-:W-:Y:S07]  /*13dd0*/  BSSY.RECONVERGENT B1, `(.L_x_1299) ;  /* 0x000002a000017945 */ /* 0x000fee0003800200 */
[----:B------:R-:W1:Y:S01]  /*13de0*/  LDC.64 R16, c[0x0][0x600] ;  /* 0x00018000ff107b82 */ /* 0x000e620000000a00 */
[-C--:B0-----:R-:W-:Y:S02]  /*13df0*/  IMAD R3, R7, R20.reuse, RZ ;  /* 0x0000001407037224 */ /* 0x081fe400078e02ff */
[----:B------:R-:W-:-:S04]  /*13e00*/  IMAD.WIDE.U32 R8, R6, R20, RZ ;  /* 0x0000001406087225 */ /* 0x000fc800078e00ff */
[----:B------:R-:W-:Y:S01]  /*13e10*/  IMAD R11, R6, R21, R3 ;  /* 0x00000015060b7224 */ /* 0x000fe200078e0203 */
[----:B-1----:R-:W-:-:S03]  /*13e20*/  IADD3 R3, P1, PT, R8, R16, RZ ;  /* 0x0000001008037210 */ /* 0x002fc60007f3e0ff */
[----:B------:R-:W-:Y:S01]  /*13e30*/  IMAD.IADD R4, R9, 0x1, R11 ;  /* 0x0000000109047824 */ /* 0x000fe200078e020b */
[----:B------:R-:W-:-:S04]  /*13e40*/  ISETP.GE.U32.AND P0, PT, R18, R3, PT ;  /* 0x000000031200720c */ /* 0x000fc80003f06070 */
[----:B------:R-:W-:Y:S02]  /*13e50*/  IADD3.X R3, PT, PT, R4, R17, RZ, P1, !PT ;  /* 0x0000001104037210 */ /* 0x000fe40000ffe4ff */
[----:B------:R-:W-:Y:S02]  /*13e60*/  ISETP.GT.U32.AND P1, PT, R8, R18, PT ;  /* 0x000000120800720c */ /* 0x000fe40003f24070 */
[C---:B------:R-:W-:Y:S02]  /*13e70*/  ISETP.GE.AND.EX P0, PT, R19.reuse, R3, PT, P0 ;  /* 0x000000031300720c */ /* 0x040fe40003f06300 */
[----:B------:R-:W-:Y:S02]  /*13e80*/  LOP3.LUT R3, R19, R21, RZ, 0xfc, !PT ;  /* 0x0000001513037212 */ /* 0x000fe400078efcff */
        /* <DEDUP_REMOVED lines=26> */
.L_x_1300:
[----:B------:R-:W-:Y:S01]  /*14030*/  MOV R10, R18 ;  /* 0x00000012000a7202 */ /* 0x000fe20000000f00 */
[----:B------:R-:W-:Y:S01]  /*14040*/  IMAD.MOV.U32 R3, RZ, RZ, R19 ;  /* 0x000000ffff037224 */ /* 0x000fe200078e0013 */
[----:B------:R-:W-:-:S07]  /*14050*/  MOV R4, 0x14070 ;  /* 0x0001407000047802 */ /* 0x000fce0000000f00 */
[----:B------:R-:W-:Y:S05]  /*14060*/  CALL.REL.NOINC `($__internal_4_$__cuda_sm20_div_s64) ;  /* 0x000001c000c47944 */ /* 0x000fea0003c00000 */
.L_x_1301:
[----:B------:R-:W-:Y:S05]  /*14070*/  BSYNC.RECONVERGENT B1 ;  /* 0x0000000000017941 */ /* 0x000fea0003800200 */
.L_x_1299:
        /* <DEDUP_REMOVED lines=12> */
[----:B------:R0:W5:Y:S01]  /*14140*/  LDG.E.128 R32, desc[UR8][R54.64] ;  /* 0x0000000836207981 */ /* 0x000162000c1e1d00 */
        /* <DEDUP_REMOVED lines=12> */
[----:B------:R-:W-:Y:S01]  /*14210*/  IADD3 R41, P1, PT, RZ, -R15, RZ ;  /* 0x8000000fff297210 */ /* 0x000fe20007f3e0ff */
[----:B------:R-:W1:Y:S01]  /*14220*/  LDC.64 R26, c[0x0][0x620] ;  /* 0x00018800ff1a7b82 */ /* 0x000e620000000a00 */
[C---:B------:R-:W-:Y:S01]  /*14230*/  IADD3 R44, P2, PT, R15.reuse, 0x2, RZ ;  /* 0x000000020f2c7810 */ /* 0x040fe20007f5e0ff */
[----:B------:R-:W1:Y:S01]  /*14240*/  LDCU.64 UR12, c[0x0][0x608] ;  /* 0x0000c100ff0c77ac */ /* 0x000e620008000a00 */
[C---:B------:R-:W-:Y:S02]  /*14250*/  IADD3 R30, P3, PT, R15.reuse, 0x3, RZ ;  /* 0x000000030f1e7810 */ /* 0x040fe40007f7e0ff */
[-C--:B------:R-:W-:Y:S02]  /*14260*/  IADD3.X R39, PT, PT, RZ, R16.reuse, RZ, P2, !PT ;  /* 0x00000010ff277210 */ /* 0x080fe400017fe4ff */
[----:B------:R-:W-:Y:S02]  /*14270*/  IADD3.X R10, PT, PT, RZ, R16, RZ, P3, !PT ;  /* 0x00000010ff0a7210 */ /* 0x000fe40001ffe4ff */
[----:B------:R-:W-:-:S04]  /*14280*/  IADD3 R8, P4, PT, R15, 0x4, RZ ;  /* 0x000000040f087810 */ /* 0x000fc80007f9e0ff */
[----:B------:R-:W-:Y:S01]  /*14290*/  IADD3 R23, P3, PT, RZ, -R8, RZ ;  /* 0x80000008ff177210 */ /* 0x000fe20007f7e0ff */
[----:B------:R-:W-:Y:S02]  /*142a0*/  IMAD.X R43, RZ, RZ, R16, P4 ;  /* 0x000000ffff2b7224 */ /* 0x000fe400020e0610 */
[----:B0-----:R-:W-:Y:S01]  /*142b0*/  IMAD R4, R16, UR6, RZ ;  /* 0x0000000610047c24 */ /* 0x001fe2000f8e02ff */
[----:B------:R-:W-:Y:S02]  /*142c0*/  USHF.L.U32 UR14, UR6, 0x7, URZ ;  /* 0x00000007060e7899 */ /* 0x000fe400080006ff */
[----:B------:R-:W-:-:S04]  /*142d0*/  IMAD.WIDE.U32 R6, R15, UR6, RZ ;  /* 0x000000060f067c25 */ /* 0x000fc8000f8e00ff */
[----:B------:R-:W-:Y:S01]  /*142e0*/  IMAD R9, R15, UR7, R4 ;  /* 0x000000070f097c24 */ /* 0x000fe2000f8e0204 */
[----:B------:R-:W-:Y:S01]  /*142f0*/  IADD3.X R4, PT, PT, RZ, ~R16, RZ, P1, !PT ;  /* 0x80000010ff047210 */ /* 0x000fe20000ffe4ff */
[C---:B------:R-:W-:Y:S01]  /*14300*/  IMAD.SHL.U32 R13, R6.reuse, 0x10, RZ ;  /* 0x00000010060d7824 */ /* 0x040fe200078e00ff */
[----:B------:R-:W-:Y:S01]  /*14310*/  IADD3 R31, P1, PT, R6, UR6, RZ ;  /* 0x00000006061f7c10 */ /* 0x000fe2000ff3e0ff */
[----:B------:R-:W-:Y:S01]  /*14320*/  IMAD.IADD R9, R7, 0x1, R9 ;  /* 0x0000000107097824 */ /* 0x000fe200078e0209 */
[----:B------:R-:W-:Y:S01]  /*14330*/  IADD3 R7, P2, PT, RZ, -R44, RZ ;  /* 0x8000002cff077210 */ /* 0x000fe20007f5e0ff */
[----:B-1----:R-:W-:-:S03]  /*14340*/  IMAD.WIDE.U32 R20, R26, UR12, RZ ;  /* 0x0000000c1a147c25 */ /* 0x002fc6000f8e00ff */
[----:B------:R-:W-:Y:S01]  /*14350*/  SHF.L.U64.HI R3, R6, 0x4, R9 ;  /* 0x0000000406037819 */ /* 0x000fe20000010209 */
[----:B------:R-:W-:Y:S01]  /*14360*/  IMAD R6, R4, UR12, RZ ;  /* 0x0000000c04067c24 */ /* 0x000fe2000f8e02ff */
[----:B------:R-:W-:Y:S01]  /*14370*/  IADD3.X R9, PT, PT, R9, UR7, RZ, P1, !PT ;  /* 0x0000000709097c10 */ /* 0x000fe20008ffe4ff */
[----:B------:R-:W-:Y:S01]  /*14380*/  IMAD.X R4, RZ, RZ, ~R39, P2 ;  /* 0x000000ffff047224 */ /* 0x000fe200010e0e27 */
[----:B------:R-:W-:Y:S01]  /*14390*/  IADD3 R11, P2, PT, RZ, -R30, RZ ;  /* 0x8000001eff0b7210 */ /* 0x000fe20007f5e0ff */
[C---:B------:R-:W-:Y:S02]  /*143a0*/  IMAD R17, R41.reuse, UR13, R6 ;  /* 0x0000000d29117c24 */ /* 0x040fe4000f8e0206 */
[----:B------:R-:W-:-:S04]  /*143b0*/  IMAD.WIDE.U32 R40, R41, UR12, R18 ;  /* 0x0000000c29287c25 */ /* 0x000fc8000f8e0012 */
[----:B------:R-:W-:Y:S01]  /*143c0*/  IMAD R4, R4, UR12, RZ ;  /* 0x0000000c04047c24 */ /* 0x000fe2000f8e02ff */
[----:B------:R-:W-:Y:S01]  /*143d0*/  IADD3 R17, PT, PT, R41, R17, RZ ;  /* 0x0000001129117210 */ /* 0x000fe20007ffe0ff */
[----:B------:R-:W-:Y:S02]  /*143e0*/  IMAD.X R22, RZ, RZ, ~R10, P2 ;  /* 0x000000ffff167224 */ /* 0x000fe400010e0e0a */
[C---:B------:R-:W-:Y:S02]  /*143f0*/  IMAD R25, R7.reuse, UR13, R4 ;  /* 0x0000000d07197c24 */ /* 0x040fe4000f8e0204 */
[----:B------:R-:W-:-:S04]  /*14400*/  IMAD.WIDE.U32 R6, R7, UR12, R18 ;  /* 0x0000000c07067c25 */ /* 0x000fc8000f8e0012 */
[----:B------:R-:W-:Y:S01]  /*14410*/  IMAD R4, R26, UR13, RZ ;  /* 0x0000000d1a047c24 */ /* 0x000fe2000f8e02ff */
[----:B------:R-:W-:Y:S01]  /*14420*/  IADD3 R7, PT, PT, R7, R25, RZ ;  /* 0x0000001907077210 */ /* 0x000fe20007ffe0ff */
[-C--:B------:R-:W-:Y:S02]  /*14430*/  IMAD R17, R17, R26.reuse, RZ ;  /* 0x0000001a11117224 */ /* 0x080fe400078e02ff */
[----:B------:R-:W-:Y:S02]  /*14440*/  IMAD R29, R27, UR12, R4 ;  /* 0x0000000c1b1d7c24 */ /* 0x000fe4000f8e0204 */
[----:B------:R-:W-:Y:S01]  /*14450*/  IMAD R25, R40, R27, R17 ;  /* 0x0000001b28197224 */ /* 0x000fe200078e0211 */
[----:B------:R-:W-:Y:S01]  /*14460*/  LEA R17, P2, -R20, UR14, 0x7 ;  /* 0x0000000e14117c11 */ /* 0x000fe2000f8439ff */
[----:B------:R-:W-:-:S04]  /*14470*/  IMAD.WIDE.U32 R40, R40, R26, RZ ;  /* 0x0000001a28287225 */ /* 0x000fc800078e00ff */
[-C--:B------:R-:W-:Y:S01]  /*14480*/  IMAD R7, R7, R26.reuse, RZ ;  /* 0x0000001a07077224 */ /* 0x080fe200078e02ff */
[----:B------:R-:W-:Y:S01]  /*14490*/  LEA R13, P4, R40, R13, 0x4 ;  /* 0x0000000d280d7211 */ /* 0x000fe200078820ff */
[----:B------:R-:W-:Y:S01]  /*144a0*/  IMAD.IADD R29, R21, 0x1, R29 ;  /* 0x00000001151d7824 */ /* 0x000fe200078e021d */
[----:B------:R-:W-:Y:S01]  /*144b0*/  IADD3 R4, PT, PT, R41, R25, RZ ;  /* 0x0000001929047210 */ /* 0x000fe20007ffe0ff */
[C---:B------:R-:W-:Y:S02]  /*144c0*/  IMAD R21, R6.reuse, R27, R7 ;  /* 0x0000001b06157224 */ /* 0x040fe400078e0207 */
[----:B------:R-:W-:Y:S01]  /*144d0*/  IMAD.WIDE.U32 R6, R6, R26, RZ ;  /* 0x0000001a06067225 */ /* 0x000fe200078e00ff */
[----:B------:R-:W-:Y:S02]  /*144e0*/  LEA.HI.X R40, R40, R3, R4, 0x4, P4 ;  /* 0x0000000328287211 */ /* 0x000fe400020f2404 */
[----:B------:R-:W-:Y:S01]  /*144f0*/  SHF.L.U64.HI R12, R20, 0x7, R29 ;  /* 0x00000007140c7819 */ /* 0x000fe2000001021d */
[----:B------:R-:W-:Y:S01]  /*14500*/  IMAD R22, R22, UR12, RZ ;  /* 0x0000000c16167c24 */ /* 0x000fe2000f8e02ff */
[----:B------:R-:W-:Y:S01]  /*14510*/  IADD3 R3, PT, PT, R7, R21, RZ ;  /* 0x0000001507037210 */ /* 0x000fe20007ffe0ff */
[----:B------:R-:W-:Y:S01]  /*14520*/  IMAD.WIDE.U32 R20, R11, UR12, R18 ;  /* 0x0000000c0b147c25 */ /* 0x000fe2000f8e0012 */
[----:B------:R-:W-:-:S02]  /*14530*/  IADD3 R37, P4, PT, R15, 0x5, RZ ;  /* 0x000000050f257810 */ /* 0x000fc40007f9e0ff */
[----:B------:R-:W-:Y:S01]  /*14540*/  IADD3 R7, P5, PT, R15, 0x6, RZ ;  /* 0x000000060f077810 */ /* 0x000fe20007fbe0ff */
[----:B------:R-:W-:Y:S01]  /*14550*/  IMAD R25, R11, UR13, R22 ;  /* 0x0000000d0b197c24 */ /* 0x000fe2000f8e0216 */
[----:B------:R-:W-:Y:S01]  /*14560*/  SHF.L.U64.HI R3, R6, 0x4, R3 ;  /* 0x0000000406037819 */ /* 0x000fe20000010203 */
[----:B------:R-:W-:Y:S02]  /*14570*/  IMAD.X R24, RZ, RZ, ~R43, P3 ;  /* 0x000000ffff187224 */ /* 0x000fe400018e0e2b */
[--C-:B------:R-:W-:Y:S01]  /*14580*/  IMAD.X R41, RZ, RZ, R16.reuse, P4 ;  /* 0x000000ffff297224 */ /* 0x100fe200020e0610 */
[----:B------:R-:W-:Y:S01]  /*14590*/  IADD3 R21, PT, PT, R21, R25, RZ ;  /* 0x0000001915157210 */ /* 0x000fe20007ffe0ff */
[----:B------:R-:W-:Y:S01]  /*145a0*/  IMAD R4, R24, UR12, RZ ;  /* 0x0000000c18047c24 */ /* 0x000fe2000f8e02ff */
[----:B------:R-:W-:Y:S01]  /*145b0*/  IADD3 R25, P4, PT, RZ, -R37, RZ ;  /* 0x80000025ff197210 */ /* 0x000fe20007f9e0ff */
[----:B------:R-:W-:Y:S02]  /*145c0*/  IMAD.X R38, RZ, RZ, R16, P5 ;  /* 0x000000ffff267224 */ /* 0x000fe400028e0610 */
[C---:B------:R-:W-:Y:S01]  /*145d0*/  IMAD R29, R23.reuse, UR13, R4 ;  /* 0x0000000d171d7c24 */ /* 0x040fe2000f8e0204 */
[----:B------:R-:W-:Y:S01]  /*145e0*/  IADD3.X R24, PT, PT, RZ, ~R41, RZ, P4, !PT ;  /* 0x80000029ff187210 */ /* 0x000fe200027fe4ff */
[----:B------:R-:W-:Y:S01]  /*145f0*/  IMAD.WIDE.U32 R22, R23, UR12, R18 ;  /* 0x0000000c17167c25 */ /* 0x000fe2000f8e0012 */
[----:B------:R-:W-:-:S03]  /*14600*/  IADD3 R4, P3, PT, R15, 0x7, RZ ;  /* 0x000000070f047810 */ /* 0x000fc60007f7e0ff */
[----:B------:R-:W-:Y:S01]  /*14610*/  IMAD R21, R21, R26, RZ ;  /* 0x0000001a15157224 */ /* 0x000fe200078e02ff */
[----:B------:R-:W-:Y:S01]  /*14620*/  IADD3 R23, PT, PT, R23, R29, RZ ;  /* 0x0000001d17177210 */ /* 0x000fe20007ffe0ff */
[----:B------:R-:W-:Y:S01]  /*14630*/  IMAD.SHL.U32 R11, R6, 0x10, RZ ;  /* 0x00000010060b7824 */ /* 0x000fe200078e00ff */
[----:B------:R-:W-:Y:S01]  /*14640*/  IADD3 R29, P5, PT, RZ, -R7, RZ ;  /* 0x80000007ff1d7210 */ /* 0x000fe20007fbe0ff */
[C---:B------:R-:W-:Y:S01]  /*14650*/  IMAD R45, R20.reuse, R27, R21 ;  /* 0x0000001b142d7224 */ /* 0x040fe200078e0215 */
[----:B------:R-:W-:Y:S01]  /*14660*/  IADD3.X R42, PT, PT, RZ, R16, RZ, P3, !PT ;  /* 0x00000010ff2a7210 */ /* 0x000fe20001ffe4ff */
[----:B------:R-:W-:Y:S01]  /*14670*/  IMAD.WIDE.U32 R20, R20, R26, RZ ;  /* 0x0000001a14147225 */ /* 0x000fe200078e00ff */
[----:B------:R-:W-:Y:S02]  /*14680*/  IADD3.X R28, PT, PT, RZ, ~R38, RZ, P5, !PT ;  /* 0x80000026ff1c7210 */ /* 0x000fe40002ffe4ff */
[----:B------:R-:W-:Y:S01]  /*14690*/  IADD3 R51, P3, PT, RZ, -R4, RZ ;  /* 0x80000004ff337210 */ /* 0x000fe20007f7e0ff */
[----:B------:R-:W-:-:S02]  /*146a0*/  IMAD.IADD R21, R21, 0x1, R45 ;  /* 0x0000000115157824 */ /* 0x000fc400078e022d */
[----:B------:R-:W-:Y:S02]  /*146b0*/  IMAD R23, R23, R26, RZ ;  /* 0x0000001a17177224 */ /* 0x000fe400078e02ff */
[C---:B------:R-:W-:Y:S01]  /*146c0*/  IMAD.SHL.U32 R6, R20.reuse, 0x10, RZ ;  /* 0x0000001014067824 */ /* 0x040fe200078e00ff */
[----:B------:R-:W-:Y:S01]  /*146d0*/  SHF.L.U64.HI R46, R20, 0x4, R21 ;  /* 0x00000004142e7819 */ /* 0x000fe20000010215 */
[C---:B------:R-:W-:Y:S01]  /*146e0*/  IMAD R47, R22.reuse, R27, R23 ;  /* 0x0000001b162f7224 */ /* 0x040fe200078e0217 */
[----:B------:R-:W-:Y:S01]  /*146f0*/  IADD3.X R21, PT, PT, RZ, ~R42, RZ, P3, !PT ;  /* 0x8000002aff157210 */ /* 0x000fe20001ffe4ff */
[----:B------:R-:W-:-:S04]  /*14700*/  IMAD.WIDE.U32 R22, R22, R26, RZ ;  /* 0x0000001a16167225 */ /* 0x000fc800078e00ff */
[----:B------:R-:W-:Y:S02]  /*14710*/  IMAD R20, R24, UR12, RZ ;  /* 0x0000000c18147c24 */ /* 0x000fe4000f8e02ff */
[----:B------:R-:W-:Y:S02]  /*14720*/  IMAD.IADD R47, R23, 0x1, R47 ;  /* 0x00000001172f7824 */ /* 0x000fe400078e022f */
[C---:B------:R-:W-:Y:S02]  /*14730*/  IMAD R53, R25.reuse, UR13, R20 ;  /* 0x0000000d19357c24 */ /* 0x040fe4000f8e0214 */
[----:B------:R-:W-:Y:S01]  /*14740*/  IMAD R28, R28, UR12, RZ ;  /* 0x0000000c1c1c7c24 */ /* 0x000fe2000f8e02ff */
[----:B------:R-:W-:Y:S01]  /*14750*/  SHF.L.U64.HI R47, R22, 0x4, R47 ;  /* 0x00000004162f7819 */ /* 0x000fe2000001022f */
[----:B------:R-:W-:-:S04]  /*14760*/  IMAD.WIDE.U32 R24, R25, UR12, R18 ;  /* 0x0000000c19187c25 */ /* 0x000fc8000f8e0012 */
[----:B------:R-:W-:Y:S01]  /*14770*/  IMAD.SHL.U32 R45, R22, 0x10, RZ ;  /* 0x00000010162d7824 */ /* 0x000fe200078e00ff */
[----:B------:R-:W-:Y:S01]  /*14780*/  IADD3 R53, PT, PT, R25, R53, RZ ;  /* 0x0000003519357210 */ /* 0x000fe20007ffe0ff */
[----:B------:R-:W-:Y:S01]  /*14790*/  IMAD R57, R29, UR13, R28 ;  /* 0x0000000d1d397c24 */ /* 0x000fe2000f8e021c */
[----:B------:R-:W0:Y:S01]  /*147a0*/  LDC.64 R22, c[0x0][0x608] ;  /* 0x00018200ff167b82 */ /* 0x000e220000000a00 */
[----:B------:R-:W-:Y:S02]  /*147b0*/  IMAD R20, R21, UR12, RZ ;  /* 0x0000000c15147c24 */ /* 0x000fe4000f8e02ff */
[----:B------:R-:W-:-:S04]  /*147c0*/  IMAD.WIDE.U32 R28, R29, UR12, R18 ;  /* 0x0000000c1d1c7c25 */ /* 0x000fc8000f8e0012 */
[----:B------:R-:W-:Y:S02]  /*147d0*/  IMAD R59, R51, UR13, R20 ;  /* 0x0000000d333b7c24 */ /* 0x000fe4000f8e0214 */
[----:B------:R-:W-:Y:S02]  /*147e0*/  IMAD.IADD R25, R29, 0x1, R57 ;  /* 0x000000011d197824 */ /* 0x000fe400078e0239 */
[----:B------:R-:W-:-:S04]  /*147f0*/  IMAD.WIDE.U32 R20, R51, UR12, R18 ;  /* 0x0000000c33147c25 */ /* 0x000fc8000f8e0012 */
[-C--:B------:R-:W-:Y:S01]  /*14800*/  IMAD R53, R53, R26.reuse, RZ ;  /* 0x0000001a35357224 */ /* 0x080fe200078e02ff */
[----:B------:R-:W-:Y:S01]  /*14810*/  IADD3 R21, PT, PT, R21, R59, RZ ;  /* 0x0000003b15157210 */ /* 0x000fe20007ffe0ff */
[-C--:B------:R-:W-:Y:S02]  /*14820*/  IMAD R29, R25, R26.reuse, RZ ;  /* 0x0000001a191d7224 */ /* 0x080fe400078e02ff */
[C---:B------:R-:W-:Y:S02]  /*14830*/  IMAD R53, R24.reuse, R27, R53 ;  /* 0x0000001b18357224 */ /* 0x040fe400078e0235 */
[----:B------:R-:W-:-:S04]  /*14840*/  IMAD.WIDE.U32 R24, R24, R26, RZ ;  /* 0x0000001a18187225 */ /* 0x000fc800078e00ff */
[C---:B------:R-:W-:Y:S02]  /*14850*/  IMAD R51, R28.reuse, R27, R29 ;  /* 0x0000001b1c337224 */ /* 0x040fe400078e021d */
[----:B------:R-:W-:-:S04]  /*14860*/  IMAD.WIDE.U32 R28, R28, R26, RZ ;  /* 0x0000001a1c1c7225 */ /* 0x000fc800078e00ff */
[----:B------:R-:W-:Y:S01]  /*14870*/  IMAD.IADD R53, R25, 0x1, R53 ;  /* 0x0000000119357824 */ /* 0x000fe200078e0235 */
[----:B------:R-:W-:Y:S01]  /*14880*/  IADD3 R51, PT, PT, R29, R51, RZ ;  /* 0x000000331d337210 */ /* 0x000fe20007ffe0ff */
[-C--:B------:R-:W-:Y:S02]  /*14890*/  IMAD R21, R21, R26.reuse, RZ ;  /* 0x0000001a15157224 */ /* 0x080fe400078e02ff */
[C---:B------:R-:W-:Y:S01]  /*148a0*/  IMAD.SHL.U32 R50, R24.reuse, 0x10, RZ ;  /* 0x0000001018327824 */ /* 0x040fe200078e00ff */
[----:B------:R-:W-:Y:S01]  /*148b0*/  SHF.L.U64.HI R29, R24, 0x4, R53 ;  /* 0x00000004181d7819 */ /* 0x000fe20000010235 */
[----:B------:R-:W-:Y:S01]  /*148c0*/  IMAD R25, R20, R27, R21 ;  /* 0x0000001b14197224 */ /* 0x000fe200078e0215 */
[----:B------:R-:W-:Y:S01]  /*148d0*/  SHF.L.U64.HI R51, R28, 0x4, R51 ;  /* 0x000000041c337819 */ /* 0x000fe20000010233 */
[----:B------:R-:W-:Y:S01]  /*148e0*/  IMAD.WIDE.U32 R20, R20, R26, RZ ;  /* 0x0000001a14147225 */ /* 0x000fe200078e00ff */
[----:B------:R-:W-:-:S03]  /*148f0*/  SHF.L.U32 R28, R28, 0x4, RZ ;  /* 0x000000041c1c7819 */ /* 0x000fc600000006ff */
[----:B------:R-:W-:Y:S01]  /*14900*/  IMAD R24, R16, UR12, RZ ;  /* 0x0000000c10187c24 */ /* 0x000fe2000f8e02ff */
[----:B------:R-:W-:Y:S01]  /*14910*/  SHF.L.U32 R52, R20, 0x4, RZ ;  /* 0x0000000414347819 */ /* 0x000fe200000006ff */
[----:B------:R-:W-:Y:S02]  /*14920*/  IMAD.IADD R25, R21, 0x1, R25 ;  /* 0x0000000115197824 */ /* 0x000fe400078e0219 */
[----:B0-----:R-:W-:-:S03]  /*14930*/  IMAD.WIDE.U32 R22, R15, UR12, R22 ;  /* 0x0000000c0f167c25 */ /* 0x001fc6000f8e0016 */
[----:B------:R-:W-:Y:S01]  /*14940*/  SHF.L.U64.HI R53, R20, 0x4, R25 ;  /* 0x0000000414357819 */ /* 0x000fe20000010219 */
[----:B------:R-:W-:Y:S01]  /*14950*/  IMAD R57, R15, UR13, R24 ;  /* 0x0000000d0f397c24 */ /* 0x000fe2000f8e0218 */
[----:B------:R-:W0:Y:S01]  /*14960*/  LDCU.64 UR12, c[0x0][0x5f0] ;  /* 0x0000be00ff0c77ac */ /* 0x000e220008000a00 */
[----:B------:R-:W-:Y:S01]  /*14970*/  IMAD R21, R39, UR6, RZ ;  /* 0x0000000627157c24 */ /* 0x000fe2000f8e02ff */
[----:B------:R-:W-:Y:S01]  /*14980*/  IADD3 R39, P3, PT, R18, -R22, RZ ;  /* 0x8000001612277210 */ /* 0x000fe20007f7e0ff */
[----:B------:R-:W-:Y:S02]  /*14990*/  IMAD.IADD R57, R23, 0x1, R57 ;  /* 0x0000000117397824 */ /* 0x000fe400078e0239 */
[----:B------:R-:W-:Y:S02]  /*149a0*/  IMAD R23, R10, UR6, RZ ;  /* 0x000000060a177c24 */ /* 0x000fe4000f8e02ff */
[----:B------:R-:W-:Y:S01]  /*149b0*/  IMAD R25, R43, UR6, RZ ;  /* 0x000000062b197c24 */ /* 0x000fe2000f8e02ff */
[----:B------:R-:W-:Y:S01]  /*149c0*/  IADD3.X R57, PT, PT, R19, ~R57, RZ, P3, !PT ;  /* 0x8000003913397210 */ /* 0x000fe20001ffe4ff */
[----:B------:R-:W-:-:S02]  /*149d0*/  IMAD R43, R44, UR7, R21 ;  /* 0x000000072c2b7c24 */ /* 0x000fc4000f8e0215 */
[----:B------:R-:W-:-:S04]  /*149e0*/  IMAD.WIDE.U32 R20, R44, UR6, RZ ;  /* 0x000000062c147c25 */ /* 0x000fc8000f8e00ff */
[C---:B------:R-:W-:Y:S01]  /*149f0*/  IMAD R59, R30.reuse, UR7, R23 ;  /* 0x000000071e3b7c24 */ /* 0x040fe2000f8e0217 */
[----:B------:R-:W-:Y:S01]  /*14a00*/  IADD3 R10, PT, PT, R21, R43, RZ ;  /* 0x0000002b150a7210 */ /* 0x000fe20007ffe0ff */
[----:B------:R-:W-:Y:S01]  /*14a10*/  IMAD.WIDE.U32 R22, R30, UR6, RZ ;  /* 0x000000061e167c25 */ /* 0x000fe2000f8e00ff */
[----:B------:R-:W-:-:S03]  /*14a20*/  LEA R21, P3, R20, R11, 0x4 ;  /* 0x0000000b14157211 */ /* 0x000fc600078620ff */
[----:B------:R-:W-:Y:S01]  /*14a30*/  IMAD R61, R8, UR7, R25 ;  /* 0x00000007083d7c24 */ /* 0x000fe2000f8e0219 */
[----:B------:R-:W-:Y:S01]  /*14a40*/  LEA R11, P4, R22, R6, 0x4 ;  /* 0x00000006160b7211 */ /* 0x000fe200078820ff */
[----:B------:R-:W-:Y:S01]  /*14a50*/  IMAD.WIDE.U32 R24, R8, UR6, RZ ;  /* 0x0000000608187c25 */ /* 0x000fe2000f8e00ff */
[----:B------:R-:W-:-:S03]  /*14a60*/  LEA.HI.X R20, R20, R3, R10, 0x4, P3 ;  /* 0x0000000314147211 */ /* 0x000fc600018f240a */
[----:B------:R-:W-:Y:S01]  /*14a70*/  IMAD R6, R57, R26, RZ ;  /* 0x0000001a39067224 */ /* 0x000fe200078e02ff */
[C---:B------:R-:W-:Y:S01]  /*14a80*/  LEA R45, P5, R24.reuse, R45, 0x4 ;  /* 0x0000002d182d7211 */ /* 0x040fe200078a20ff */
[----:B------:R-:W-:Y:S02]  /*14a90*/  IMAD.IADD R8, R25, 0x1, R61 ;  /* 0x0000000119087824 */ /* 0x000fe400078e023d */
[----:B------:R-:W-:Y:S02]  /*14aa0*/  IMAD.IADD R23, R23, 0x1, R59 ;  /* 0x0000000117177824 */ /* 0x000fe400078e023b */
[----:B------:R-:W-:Y:S01]  /*14ab0*/  IMAD R3, R39, R27, R6 ;  /* 0x0000001b27037224 */ /* 0x000fe200078e0206 */
[----:B------:R-:W-:Y:S01]  /*14ac0*/  LEA.HI.X R24, R24, R47, R8, 0x4, P5 ;  /* 0x0000002f18187211 */ /* 0x000fe200028f2408 */
[----:B------:R-:W-:Y:S01]  /*14ad0*/  IMAD R6, R41, UR6, RZ ;  /* 0x0000000629067c24 */ /* 0x000fe2000f8e02ff */
[----:B------:R-:W-:Y:S01]  /*14ae0*/  LEA.HI.X R22, R22, R46, R23, 0x4, P4 ;  /* 0x0000002e16167211 */ /* 0x000fe200020f2417 */
[----:B------:R-:W-:-:S04]  /*14af0*/  IMAD.WIDE.U32 R26, R39, R26, RZ ;  /* 0x0000001a271a7225 */ /* 0x000fc800078e00ff */
[----:B------:R-:W-:Y:S01]  /*14b00*/  IMAD R8, R38, UR6, RZ ;  /* 0x0000000626087c24 */ /* 0x000fe2000f8e02ff */
[----:B------:R-:W-:Y:S01]  /*14b10*/  IADD3 R3, PT, PT, R27, R3, RZ ;  /* 0x000000031b037210 */ /* 0x000fe20007ffe0ff */
[C---:B------:R-:W-:Y:S02]  /*14b20*/  IMAD R23, R37.reuse, UR7, R6 ;  /* 0x0000000725177c24 */ /* 0x040fe4000f8e0206 */
[----:B------:R-:W-:Y:S01]  /*14b30*/  IMAD.WIDE.U32 R38, R37, UR6, RZ ;  /* 0x0000000625267c25 */ /* 0x000fe2000f8e00ff */
[----:B------:R-:W-:-:S03]  /*14b40*/  SHF.L.U64.HI R46, R26, 0x4, R3 ;  /* 0x000000041a2e7819 */ /* 0x000fc60000010203 */
[----:B------:R-:W-:Y:S01]  /*14b50*/  IMAD R37, R42, UR6, RZ ;  /* 0x000000062a257c24 */ /* 0x000fe2000f8e02ff */
[----:B------:R-:W-:Y:S01]  /*14b60*/  LEA R3, P3, R38, R50, 0x4 ;  /* 0x0000003226037211 */ /* 0x000fe200078620ff */
[----:B------:R-:W-:Y:S01]  /*14b70*/  IMAD.SHL.U32 R10, R26, 0x10, RZ ;  /* 0x000000101a0a7824 */ /* 0x000fe200078e00ff */
[----:B------:R-:W-:Y:S01]  /*14b80*/  LOP3.LUT R50, R48, 0xfffffff8, RZ, 0xc0, !PT ;  /* 0xfffffff830327812 */ /* 0x000fe200078ec0ff */
[----:B------:R-:W-:Y:S01]  /*14b90*/  IMAD R25, R7, UR7, R8 ;  /* 0x0000000707197c24 */ /* 0x000fe2000f8e0208 */
[----:B------:R-:W-:Y:S01]  /*14ba0*/  IADD3 R8, PT, PT, R39, R23, RZ ;  /* 0x0000001727087210 */ /* 0x000fe20007ffe0ff */
[----:B------:R-:W-:Y:S01]  /*14bb0*/  IMAD.WIDE.U32 R6, R7, UR6, RZ ;  /* 0x0000000607067c25 */ /* 0x000fe2000f8e00ff */
[C---:B------:R-:W-:Y:S02]  /*14bc0*/  LEA R47, P1, R31.reuse, R10, 0x4 ;  /* 0x0000000a1f2f7211 */ /* 0x040fe400078220ff */
[----:B------:R-:W-:Y:S01]  /*14bd0*/  LEA.HI.X R29, R38, R29, R8, 0x4, P3 ;  /* 0x0000001d261d7211 */ /* 0x000fe200018f2408 */
[----:B------:R-:W-:Y:S01]  /*14be0*/  IMAD.WIDE.U32 R42, R4, UR6, RZ ;  /* 0x00000006042a7c25 */ /* 0x000fe2000f8e00ff */
[----:B------:R-:W-:Y:S01]  /*14bf0*/  USHF.L.U64.HI UR6, UR6, 0x7, UR7 ;  /* 0x0000000706067899 */ /* 0x000fe20008010207 */
[----:B------:R-:W-:-:S02]  /*14c00*/  LEA.HI.X R46, R31, R46, R9, 0x4, P1 ;  /* 0x0000002e1f2e7211 */ /* 0x000fc400008f2409 */
[----:B------:R-:W-:Y:S01]  /*14c10*/  IMAD R37, R4, UR7, R37 ;  /* 0x0000000704257c24 */ /* 0x000fe2000f8e0225 */
[----:B------:R-:W-:Y:S01]  /*14c20*/  IADD3 R47, P6, PT, R14, R47, RZ ;  /* 0x0000002f0e2f7210 */ /* 0x000fe20007fde0ff */
[----:B------:R-:W-:Y:S01]  /*14c30*/  IMAD.IADD R44, R7, 0x1, R25 ;  /* 0x00000001072c7824 */ /* 0x000fe200078e0219 */
[----:B------:R-:W-:Y:S01]  /*14c40*/  LEA R39, P5, R42, R52, 0x4 ;  /* 0x000000342a277211 */ /* 0x000fe200078a20ff */
[----:B0-----:R-:W-:Y:S01]  /*14c50*/  IMAD.U32 R52, RZ, RZ, UR12 ;  /* 0x0000000cff347e24 */ /* 0x001fe2000f8e00ff */
[----:B------:R-:W-:Y:S01]  /*14c60*/  IADD3 R4, PT, PT, R43, R37, RZ ;  /* 0x000000252b047210 */ /* 0x000fe20007ffe0ff */
[----:B------:R-:W-:Y:S01]  /*14c70*/  IMAD.X R46, RZ, RZ, R46, P6 ;  /* 0x000000ffff2e7224 */ /* 0x000fe200030e062e */
[----:B------:R-:W-:Y:S02]  /*14c80*/  LEA R37, P4, R6, R28, 0x4 ;  /* 0x0000001c06257211 */ /* 0x000fe400078820ff */
[----:B------:R-:W-:Y:S02]  /*14c90*/  IADD3.X R12, PT, PT, ~R12, UR6, RZ, P2, !PT ;  /* 0x000000060c0c7c10 */ /* 0x000fe400097fe5ff */
[----:B------:R-:W-:-:S02]  /*14ca0*/  IADD3 R7, P2, PT, R14, R21, RZ ;  /* 0x000000150e077210 */ /* 0x000fc40007f5e0ff */
[----:B------:R-:W-:Y:S02]  /*14cb0*/  LEA.HI.X R44, R6, R51, R44, 0x4, P4 ;  /* 0x00000033062c7211 */ /* 0x000fe400020f242c */
        /* <DEDUP_REMOVED lines=12> */
[----:B------:R-:W-:Y:S02]  /*14d80*/  IADD3.X R41, PT, PT, RZ, R22, RZ, P3, !PT ;  /* 0x00000016ff297210 */ /* 0x000fe40001ffe4ff */
[----:B------:R-:W-:Y:S02]  /*14d90*/  IADD3.X R43, PT, PT, RZ, R29, RZ, P5, !PT ;  /* 0x0000001dff2b7210 */ /* 0x000fe40002ffe4ff */
[----:B------:R-:W-:-:S07]  /*14da0*/  IADD3.X R45, PT, PT, RZ, R53, RZ, P2, !PT ;  /* 0x00000035ff2d7210 */ /* 0x000fce00017fe4ff */
.L_x_1306:
[C---:B------:R-:W-:Y:S02]  /*14db0*/  IADD3 R28, P1, PT, R52.reuse, R13, RZ ;  /* 0x0000000d341c7210 */ /* 0x040fe40007f3e0ff */
[C---:B------:R-:W-:Y:S02]  /*14dc0*/  IADD3 R22, P2, PT, R52.reuse, R47, RZ ;  /* 0x0000002f34167210 */ /* 0x040fe40007f5e0ff */
[----:B------:R-:W-:Y:S01]  /*14dd0*/  IADD3 R26, P3, PT, R52, R7, RZ ;  /* 0x00000007341a7210 */ /* 0x000fe20007f7e0ff */
[C---:B------:R-:W-:Y:S01]  /*14de0*/  IMAD.X R29, R51.reuse, 0x1, R40, P1 ;  /* 0x00000001331d7824 */ /* 0x040fe200008e0628 */
[----:B------:R-:W-:-:S03]  /*14df0*/  IADD3.X R23, PT, PT, R51, R46, RZ, P2, !PT ;  /* 0x0000002e33177210 */ /* 0x000fc600017fe4ff */
[----:B------:R-:W-:Y:S01]  /*14e00*/  IMAD.X R27, R51, 0x1, R38, P3 ;  /* 0x00000001331b7824 */ /* 0x000fe200018e0626 */
[----:B------:R0:W2:Y:S04]  /*14e10*/  LDG.E.128 R8, desc[UR8][R28.64] ;  /* 0x000000081c087981 */ /* 0x0000a8000c1e1d00 */
[----:B------:R-:W3:Y:S04]  /*14e20*/  LDG.E.128 R20, desc[UR8][R22.64] ;  /* 0x0000000816147981 */ /* 0x000ee8000c1e1d00 */
[----:B------:R-:W4:Y:S01]  /*14e30*/  LDG.E.128 R24, desc[UR8][R26.64] ;  /* 0x000000081a187981 */ /* 0x000f22000c1e1d00 */
[----:B------:R-:W-:-:S02]  /*14e40*/  IADD3 R60, P1, PT, R52, R6, RZ ;  /* 0x00000006343c7210 */ /* 0x000fc40007f3e0ff */
[----:B0-----:R-:W-:Y:S02]  /*14e50*/  IADD3 R28, P4, PT, R52, R37, RZ ;  /* 0x00000025341c7210 */ /* 0x001fe40007f9e0ff */
[----:B------:R-:W-:-:S03]  /*14e60*/  IADD3.X R61, PT, PT, R51, R41, RZ, P1, !PT ;  /* 0x00000029333d7210 */ /* 0x000fc60000ffe4ff */
[----:B------:R-:W-:-:S06]  /*14e70*/  IMAD.X R29, R51, 0x1, R44, P4 ;  /* 0x00000001331d7824 */ /* 0x000fcc00020e062c */
        /* <DEDUP_REMOVED lines=19> */
[----:B0-----:R-:W-:-:S04]  /*14fb0*/  IADD3 R34, P5, PT, R52, R39, RZ ;  /* 0x0000002734227210 */ /* 0x001fc80007fbe0ff */
[----:B------:R-:W-:-:S06]  /*14fc0*/  IADD3.X R35, PT, PT, R51, R45, RZ, P5, !PT ;  /* 0x0000002d33237210 */ /* 0x000fcc0002ffe4ff */
[----:B------:R-:W2:-:S15]  /*14fd0*/  LDG.E.128 R32, desc[UR8][R34.64] ;  /* 0x0000000822207981 */ /* 0x000e9e000c1e1d00 */
[----:B------:R-:W-:-:S15]  /*14fe0*/  NOP ;  /* 0x0000000000007918 */ /* 0x000fde0000000000 */
[----:B------:R-:W-:-:S15]  /*14ff0*/  NOP ;  /* 0x0000000000007918 */ /* 0x000fde0000000000 */
[----:B------:R-:W-:-:S07]  /*15000*/  NOP ;  /* 0x0000000000007918 */ /* 0x000fce0000000000 */
[----:B-1----:R0:W1:Y:S02]  /*15010*/  DADD R10, R10, R22 ;  /* 0x000000000a0a7229 */ /* 0x0020640000000016 */
[----:B0-----:R-:W3:-:S15]  /*15020*/  LDG.E.128 R20, desc[UR8][R20.64] ;  /* 0x0000000814147981 */ /* 0x001ede000c1e1d00 */
[----:B------:R-:W-:-:S15]  /*15030*/  NOP ;  /* 0x0000000000007918 */ /* 0x000fde0000000000 */
[----:B------:R-:W-:-:S15]  /*15040*/  NOP ;  /* 0x0000000000007918 */ /* 0x000fde0000000000 */
[----:B------:R-:W-:-:S15]  /*15050*/  NOP ;  /* 0x0000000000007918 */ /* 0x000fde0000000000 */
[----:B------:R-:W-:-:S02]  /*15060*/  NOP ;  /* 0x0000000000007918 */ /* 0x000fc40000000000 */
[----:B-1----:R0:W1:Y:S02]  /*15070*/  DADD R58, R10, R26 ;  /* 0x000000000a3a7229 */ /* 0x002064000000001a */
[----:B0-----:R-:W4:Y:S04]  /*15080*/  LDG.E.128 R8, desc[UR8][R60.64] ;  /* 0x000000083c087981 */ /* 0x001f28000c1e1d00 */
[----:B------:R-:W2:Y:S01]  /*15090*/  LDG.E.128 R24, desc[UR8][R24.64] ;  /* 0x0000000818187981 */ /* 0x000ea2000c1e1d00 */
[----:B------:R-:W-:-:S04]  /*150a0*/  IADD3 R50, P1, PT, R50, -0x8, RZ ;  /* 0xfffffff832327810 */ /* 0x000fc80007f3e0ff */
[----:B------:R-:W-:Y:S02]  /*150b0*/  IADD3.X R49, PT, PT, R49, -0x1, RZ, P1, !PT ;  /* 0xffffffff31317810 */ /* 0x000fe40000ffe4ff */
[----:B------:R-:W-:-:S04]  /*150c0*/  ISETP.NE.U32.AND P1, PT, R50, RZ, PT ;  /* 0x000000ff3200720c */ /* 0x000fc80003f25070 */
[----:B------:R-:W-:Y:S02]  /*150d0*/  ISETP.NE.AND.EX P1, PT, R49, RZ, PT, P1 ;  /* 0x000000ff3100720c */ /* 0x000fe40003f25310 */
[----:B------:R-:W-:Y:S02]  /*150e0*/  IADD3 R15, P2, PT, R15, 0x8, RZ ;  /* 0x000000080f0f7810 */ /* 0x000fe40007f5e0ff */
[----:B------:R-:W-:-:S03]  /*150f0*/  IADD3 R52, P3, PT, R52, R17, RZ ;  /* 0x0000001134347210 */ /* 0x000fc60007f7e0ff */
[----:B------:R-:W-:Y:S01]  /*15100*/  IMAD.X R16, RZ, RZ, R16, P2 ;  /* 0x000000ffff107224 */ /* 0x000fe200010e0610 */
[----:B------:R-:W-:-:S15]  /*15110*/  IADD3.X R51, PT, PT, R51, R12, RZ, P3, !PT ;  /* 0x0000000c33337210 */ /* 0x000fde0001ffe4ff */
[----:B------:R-:W-:-:S15]  /*15120*/  NOP ;  /* 0x0000000000007918 */ /* 0x000fde0000000000 */
[----:B------:R-:W-:-:S09]  /*15130*/  NOP ;  /* 0x0000000000007918 */ /* 0x000fd20000000000 */
[----:B----4-:R-:W3:-:S15]  /*15140*/  DADD R8, R56, R8 ;  /* 0x0000000038087229 */ /* 0x010ede0000000008 */
        /* <DEDUP_REMOVED lines=9> */
[----:B---3--:R-:W2:-:S15]  /*151e0*/  DADD R8, R8, R20 ;  /* 0x0000000008087229 */ /* 0x008e9e0000000014 */
        /* <DEDUP_REMOVED lines=9> */
[----:B--2---:R-:W1:-:S15]  /*15280*/  DADD R8, R8, R24 ;  /* 0x0000000008087229 */ /* 0x004e5e0000000018 */
        /* <DEDUP_REMOVED lines=24> */
[----:B0-----:R1:W0:Y:S02]  /*15410*/  DADD R34, R10, R34 ;  /* 0x000000000a227229 */ /* 0x0012240000000022 */
[----:B012---:R-:W-:Y:S05]  /*15420*/  @P1 BRA `(.L_x_1306) ;  /* 0xfffffff800601947 */ /* 0x007fea000383ffff */
.L_x_1305:
[----:B------:R-:W-:Y:S05]  /*15430*/  BSYNC.RECONVERGENT B2 ;  /* 0x0000000000027941 */ /* 0x000fea0003800200 */
.L_x_1304:
        /* <DEDUP_REMOVED lines=34> */
[----:B------:R-:W-:Y:S02]  /*15660*/  LEA R8, P2, R10, R14, 0x4 ;  /* 0x0000000e0a087211 */ /* 0x000fe400078420ff */
[----:B------:R-:W-:Y:S01]  /*15670*/  IADD3 R17, P3, P4, R18, -UR6, -R21 ;  /* 0x8000000612117c10 */ /* 0x000fe2000fc7e815 */
[----:B------:R-:W-:Y:S01]  /*15680*/  IMAD.IADD R9, R9, 0x1, R11 ;  /* 0x0000000109097824 */ /* 0x000fe200078e020b */
[----:B------:R-:W-:Y:S01]  /*15690*/  IADD3.X R7, PT, PT, R7, UR13, RZ, P1, !PT ;  /* 0x0000000d07077c10 */ /* 0x000fe20008ffe4ff */
[----:B------:R-:W-:-:S03]  /*156a0*/  IMAD R11, R15, UR7, R20 ;  /* 0x000000070f0b7c24 */ /* 0x000fc6000f8e0214 */
[----:B------:R-:W-:Y:S02]  /*156b0*/  LEA.HI.X R9, R10, R3, R9, 0x4, P2 ;  /* 0x000000030a097211 */ /* 0x000fe400010f2409 */
[----:B------:R-:W-:Y:S02]  /*156c0*/  IADD3 R11, PT, PT, R13, R11, RZ ;  /* 0x0000000b0d0b7210 */ /* 0x000fe40007ffe0ff */
[----:B------:R-:W-:Y:S02]  /*156d0*/  IADD3 R10, P2, PT, R6, UR12, RZ ;  /* 0x0000000c060a7c10 */ /* 0x000fe4000ff5e0ff */
[----:B------:R-:W-:Y:S01]  /*156e0*/  IADD3.X R13, PT, PT, R11, UR7, RZ, P5, !PT ;  /* 0x000000070b0d7c10 */ /* 0x000fe2000affe4ff */
[C---:B------:R-:W-:Y:S01]  /*156f0*/  IMAD.X R11, R19.reuse, 0x1, ~R11, P6 ;  /* 0x00000001130b7824 */ /* 0x040fe200030e0e0b */
[----:B------:R-:W-:Y:S02]  /*15700*/  IADD3 R21, P5, PT, R18, -R21, RZ ;  /* 0x8000001512157210 */ /* 0x000fe40007fbe0ff */
[----:B------:R-:W-:Y:S01]  /*15710*/  IADD3.X R20, PT, PT, R19, ~UR7, ~R13, P3, P4 ;  /* 0x8000000713147c10 */ /* 0x000fe20009fe8c0d */
[----:B------:R-:W-:Y:S01]  /*15720*/  IMAD R22, R11, UR14, RZ ;  /* 0x0000000e0b167c24 */ /* 0x000fe2000f8e02ff */
[----:B------:R-:W-:-:S02]  /*15730*/  IADD3.X R13, PT, PT, R19, ~R13, RZ, P5, !PT ;  /* 0x8000000d130d7210 */ /* 0x000fc40002ffe4ff */
[----:B------:R-:W-:Y:S01]  /*15740*/  IADD3 R12, P1, PT, R10, UR12, RZ ;  /* 0x0000000c0a0c7c10 */ /* 0x000fe2000ff3e0ff */
[----:B------:R-:W-:Y:S01]  /*15750*/  IMAD R25, R23, UR15, R22 ;  /* 0x0000000f17197c24 */ /* 0x000fe2000f8e0216 */
[----:B------:R-:W-:Y:S01]  /*15760*/  IADD3.X R11, PT, PT, R7, UR13, RZ, P2, !PT ;  /* 0x0000000d070b7c10 */ /* 0x000fe200097fe4ff */
[----:B------:R-:W-:Y:S02]  /*15770*/  IMAD R22, R13, UR14, RZ ;  /* 0x0000000e0d167c24 */ /* 0x000fe4000f8e02ff */
[----:B------:R-:W-:Y:S01]  /*15780*/  IMAD R20, R20, UR14, RZ ;  /* 0x0000000e14147c24 */ /* 0x000fe2000f8e02ff */
[----:B------:R-:W-:Y:S01]  /*15790*/  IADD3.X R13, PT, PT, R11, UR13, RZ, P1, !PT ;  /* 0x0000000d0b0d7c10 */ /* 0x000fe20008ffe4ff */
[----:B------:R-:W-:-:S04]  /*157a0*/  IMAD.WIDE.U32 R6, R23, UR14, R6 ;  /* 0x0000000e17067c25 */ /* 0x000fc8000f8e0006 */
[C---:B------:R-:W-:Y:S01]  /*157b0*/  IMAD R23, R21.reuse, UR15, R22 ;  /* 0x0000000f15177c24 */ /* 0x040fe2000f8e0216 */
[----:B------:R-:W-:Y:S01]  /*157c0*/  LEA R22, P1, R6, R14, 0x4 ;  /* 0x0000000e06167211 */ /* 0x000fe200078220ff */
[----:B------:R-:W-:-:S04]  /*157d0*/  IMAD.WIDE.U32 R10, R21, UR14, R10 ;  /* 0x0000000e150a7c25 */ /* 0x000fc8000f8e000a */
[----:B------:R-:W-:Y:S01]  /*157e0*/  IMAD R21, R17, UR15, R20 ;  /* 0x0000000f11157c24 */ /* 0x000fe2000f8e0214 */
[----:B------:R-:W-:Y:S01]  /*157f0*/  IADD3 R11, PT, PT, R11, R23, RZ ;  /* 0x000000170b0b7210 */ /* 0x000fe20007ffe0ff */
[----:B------:R-:W-:Y:S01]  /*15800*/  IMAD.WIDE.U32 R12, R17, UR14, R12 ;  /* 0x0000000e110c7c25 */ /* 0x000fe2000f8e000c */
[----:B------:R-:W-:-:S03]  /*15810*/  LEA R24, P2, R10, R14, 0x4 ;  /* 0x0000000e0a187211 */ /* 0x000fc600078420ff */
[----:B------:R-:W-:Y:S01]  /*15820*/  IMAD.IADD R17, R25, 0x1, R7 ;  /* 0x0000000119117824 */ /* 0x000fe200078e0207 */
[----:B------:R-:W-:Y:S01]  /*15830*/  LEA R28, P3, R12, R14, 0x4 ;  /* 0x0000000e0c1c7211 */ /* 0x000fe200078620ff */
[----:B------:R-:W-:Y:S01]  /*15840*/  IMAD.IADD R7, R13, 0x1, R21 ;  /* 0x000000010d077824 */ /* 0x000fe200078e0215 */
[-C--:B------:R-:W-:Y:S02]  /*15850*/  LEA.HI.X R25, R10, R3.reuse, R11, 0x4, P2 ;  /* 0x000000030a197211 */ /* 0x080fe400010f240b */
[-C--:B------:R-:W-:Y:S01]  /*15860*/  LEA.HI.X R23, R6, R3.reuse, R17, 0x4, P1 ;  /* 0x0000000306177211 */ /* 0x080fe200008f2411 */
[----:B------:R-:W2:Y:S01]  /*15870*/  LDG.E.128 R8, desc[UR8][R8.64] ;  /* 0x0000000808087981 */ /* 0x000ea2000c1e1d00 */
[----:B------:R-:W-:-:S03]  /*15880*/  LEA.HI.X R29, R12, R3, R7, 0x4, P3 ;  /* 0x000000030c1d7211 */ /* 0x000fc600018f2407 */
        /* <DEDUP_REMOVED lines=41> */
.L_x_1310:
[----:B------:R-:W-:Y:S05]  /*15b20*/  BSYNC.RECONVERGENT B3 ;  /* 0x0000000000037941 */ /* 0x000fea0003800200 */
.L_x_1309:
        /* <DEDUP_REMOVED lines=18> */
[C---:B------:R-:W-:Y:S02]  /*15c50*/  IMAD R23, R15.reuse, UR7, R20 ;  /* 0x000000070f177c24 */ /* 0x040fe4000f8e0214 */
[----:B------:R-:W-:-:S03]  /*15c60*/  IMAD.WIDE.U32 R8, R15, UR12, RZ ;  /* 0x0000000c0f087c25 */ /* 0x000fc6000f8e00ff */
[----:B------:R-:W-:Y:S01]  /*15c70*/  IADD3 R23, PT, PT, R11, R23, RZ ;  /* 0x000000170b177210 */ /* 0x000fe20007ffe0ff */
[----:B------:R-:W-:Y:S02]  /*15c80*/  IMAD R21, R15, UR13, R12 ;  /* 0x0000000d0f157c24 */ /* 0x000fe4000f8e020c */
[C---:B------:R-:W-:Y:S02]  /*15c90*/  IMAD R17, R13.reuse, UR7, R4 ;  /* 0x000000070d117c24 */ /* 0x040fe4000f8e0204 */
[----:B------:R-:W-:Y:S01]  /*15ca0*/  IMAD.WIDE.U32 R6, R13, UR6, R18 ;  /* 0x000000060d067c25 */ /* 0x000fe2000f8e0012 */
[----:B------:R-:W-:Y:S02]  /*15cb0*/  IADD3 R13, P1, PT, R18, -R10, RZ ;  /* 0x8000000a120d7210 */ /* 0x000fe40007f3e0ff */
[----:B------:R-:W-:Y:S01]  /*15cc0*/  IADD3 R10, P2, PT, R8, UR12, RZ ;  /* 0x0000000c080a7c10 */ /* 0x000fe2000ff5e0ff */
[----:B------:R-:W-:Y:S01]  /*15cd0*/  IMAD.IADD R9, R9, 0x1, R21 ;  /* 0x0000000109097824 */ /* 0x000fe200078e0215 */
[----:B------:R-:W-:Y:S01]  /*15ce0*/  IADD3 R17, PT, PT, R7, R17, RZ ;  /* 0x0000001107117210 */ /* 0x000fe20007ffe0ff */
[----:B------:R-:W-:-:S03]  /*15cf0*/  IMAD.X R23, R19, 0x1, ~R23, P1 ;  /* 0x0000000113177824 */ /* 0x000fc600008e0e17 */
[----:B------:R-:W-:Y:S01]  /*15d00*/  IADD3.X R11, PT, PT, R9, UR13, RZ, P2, !PT ;  /* 0x0000000d090b7c10 */ /* 0x000fe200097fe4ff */
[----:B----4-:R-:W-:Y:S02]  /*15d10*/  IMAD R17, R17, UR14, RZ ;  /* 0x0000000e11117c24 */ /* 0x010fe4000f8e02ff */
[----:B------:R-:W-:Y:S02]  /*15d20*/  IMAD R4, R23, UR14, RZ ;  /* 0x0000000e17047c24 */ /* 0x000fe4000f8e02ff */
[----:B------:R-:W-:-:S04]  /*15d30*/  IMAD.WIDE.U32 R8, R6, UR14, R8 ;  /* 0x0000000e06087c25 */ /* 0x000fc8000f8e0008 */
[----:B------:R-:W-:Y:S01]  /*15d40*/  IMAD R17, R6, UR15, R17 ;  /* 0x0000000f06117c24 */ /* 0x000fe2000f8e0211 */
[----:B------:R-:W-:Y:S01]  /*15d50*/  LEA R6, P1, R8, R14, 0x4 ;  /* 0x0000000e08067211 */ /* 0x000fe200078220ff */
[----:B------:R-:W-:-:S03]  /*15d60*/  IMAD.WIDE.U32 R10, R13, UR14, R10 ;  /* 0x0000000e0d0a7c25 */ /* 0x000fc6000f8e000a */
[----:B------:R-:W-:Y:S01]  /*15d70*/  IADD3 R17, PT, PT, R17, R9, RZ ;  /* 0x0000000911117210 */ /* 0x000fe20007ffe0ff */
[----:B------:R-:W-:Y:S01]  /*15d80*/  IMAD R13, R13, UR15, R4 ;  /* 0x0000000f0d0d7c24 */ /* 0x000fe2000f8e0204 */
[----:B------:R-:W-:Y:S02]  /*15d90*/  LEA R12, P2, R10, R14, 0x4 ;  /* 0x0000000e0a0c7211 */ /* 0x000fe400078420ff */
[----:B------:R-:W-:Y:S01]  /*15da0*/  LEA.HI.X R7, R8, R3, R17, 0x4, P1 ;  /* 0x0000000308077211 */ /* 0x000fe200008f2411 */
[----:B------:R-:W-:-:S05]  /*15db0*/  IMAD.IADD R13, R13, 0x1, R11 ;  /* 0x000000010d0d7824 */ /* 0x000fca00078e020b */
[----:B------:R-:W-:Y:S02]  /*15dc0*/  LEA.HI.X R13, R10, R3, R13, 0x4, P2 ;  /* 0x000000030a0d7211 */ /* 0x000fe400010f240d */
        /* <DEDUP_REMOVED lines=20> */
.L_x_1312:
[----:B------:R-:W-:Y:S05]  /*15f10*/  BSYNC.RECONVERGENT B3 ;  /* 0x0000000000037941 */ /* 0x000fea0003800200 */
.L_x_1311:
[----:B------:R-:W-:Y:S05]  /*15f20*/  @P0 BRA `(.L_x_1308) ;  /* 0x0000000000680947 */ /* 0x000fea0003800000 */
[----:B------:R-:W3:Y:S01]  /*15f30*/  LDCU.64 UR6, c[0x0][0x608] ;  /* 0x0000c100ff0677ac */ /* 0x000ee20008000a00 */
[----:B--2---:R-:W-:Y:S01]  /*15f40*/  IADD3 R9, P0, PT, RZ, -R15, RZ ;  /* 0x8000000fff097210 */ /* 0x004fe20007f1e0ff */
[----:B------:R-:W2:Y:S04]  /*15f50*/  LDCU.64 UR12, c[0x0][0x618] ;  /* 0x0000c300ff0c77ac */ /* 0x000ea80008000a00 */
[----:B------:R-:W-:Y:S01]  /*15f60*/  IMAD.X R4, RZ, RZ, ~R16, P0 ;  /* 0x000000ffff047224 */ /* 0x000fe200000e0e10 */
[----:B------:R-:W0:Y:S03]  /*15f70*/  LDCU.64 UR14, c[0x0][0x620] ;  /* 0x0000c400ff0e77ac */ /* 0x000e260008000a00 */
[----:B---3--:R-:W-:-:S02]  /*15f80*/  IMAD R4, R4, UR6, RZ ;  /* 0x0000000604047c24 */ /* 0x008fc4000f8e02ff */
[----:B------:R-:W-:-:S04]  /*15f90*/  IMAD.WIDE.U32 R18, R9, UR6, R18 ;  /* 0x0000000609127c25 */ /* 0x000fc8000f8e0012 */
[----:B------:R-:W-:Y:S02]  /*15fa0*/  IMAD R9, R9, UR7, R4 ;  /* 0x0000000709097c24 */ /* 0x000fe4000f8e0204 */
[----:B--2---:R-:W-:Y:S02]  /*15fb0*/  IMAD R16, R16, UR12, RZ ;  /* 0x0000000c10107c24 */ /* 0x004fe4000f8e02ff */
[----:B------:R-:W-:Y:S01]  /*15fc0*/  IMAD.WIDE.U32 R6, R15, UR12, RZ ;  /* 0x0000000c0f067c25 */ /* 0x000fe2000f8e00ff */
[----:B------:R-:W-:-:S03]  /*15fd0*/  IADD3 R4, PT, PT, R19, R9, RZ ;  /* 0x0000000913047210 */ /* 0x000fc60007ffe0ff */
[----:B-1----:R-:W-:Y:S02]  /*15fe0*/  IMAD R11, R15, UR13, R16 ;  /* 0x0000000d0f0b7c24 */ /* 0x002fe4000f8e0210 */
[----:B0-----:R-:W-:Y:S02]  /*15ff0*/  IMAD R9, R4, UR14, RZ ;  /* 0x0000000e04097c24 */ /* 0x001fe4000f8e02ff */
[----:B------:R-:W-:Y:S02]  /*16000*/  IMAD.IADD R7, R7, 0x1, R11 ;  /* 0x0000000107077824 */ /* 0x000fe400078e020b */
[C---:B------:R-:W-:Y:S02]  /*16010*/  IMAD R9, R18.reuse, UR15, R9 ;  /* 0x0000000f12097c24 */ /* 0x040fe4000f8e0209 */
[----:B------:R-:W-:-:S03]  /*16020*/  IMAD.WIDE.U32 R6, R18, UR14, R6 ;  /* 0x0000000e12067c25 */ /* 0x000fc6000f8e0006 */
[----:B------:R-:W-:Y:S02]  /*16030*/  LEA R8, P0, R6, R14, 0x4 ;  /* 0x0000000e06087211 */ /* 0x000fe400078020ff */
[----:B------:R-:W-:-:S04]  /*16040*/  IADD3 R4, PT, PT, R7, R9, RZ ;  /* 0x0000000907047210 */ /* 0x000fc80007ffe0ff */
[----:B------:R-:W-:-:S06]  /*16050*/  LEA.HI.X R9, R6, R3, R4, 0x4, P0 ;  /* 0x0000000306097211 */ /* 0x000fcc00000f2404 */
[----:B------:R-:W2:Y:S02]  /*16060*/  LDG.E.128 R8, desc[UR8][R8.64] ;  /* 0x0000000808087981 */ /* 0x000ea4000c1e1d00 */
[----:B--2--5:R3:W0:-:S15]  /*16070*/  DADD R32, R32, R8 ;  /* 0x0000000020207229 */ /* 0x02461e0000000008 */
[----:B------:R-:W-:-:S15]  /*16080*/  NOP ;  /* 0x0000000000007918 */ /* 0x000fde0000000000 */
[----:B------:R-:W-:-:S15]  /*16090*/  NOP ;  /* 0x0000000000007918 */ /* 0x000fde0000000000 */
[----:B------:R-:W-:-:S15]  /*160a0*/  NOP ;  /* 0x0000000000007918 */ /* 0x000fde0000000000 */
[----:B------:R-:W-:-:S04]  /*160b0*/  NOP ;  /* 0x0000000000007918 */ /* 0x000fc80000000000 */
[----:B0---4-:R3:W1:Y:S02]  /*160c0*/  DADD R34, R34, R10 ;  /* 0x0000000022227229 */ /* 0x011664000000000a */
.L_x_1308:
[----:B------:R-:W-:Y:S05]  /*160d0*/  BSYNC.RECONVERGENT B2 ;  /* 0x0000000000027941 */ /* 0x000fea0003800200 */
.L_x_1307:
[----:B01--45:R0:W-:Y:S02]  /*160e0*/  STG.E.128 desc[UR8][R54.64], R32 ;  /* 0x0000002036007986 */ /* 0x0331e4000c101d08 */
.L_x_1303:
[----:B------:R-:W-:Y:S05]  /*160f0*/  BSYNC.RECONVERGENT B1 ;  /* 0x0000000000017941 */ /* 0x000fea0003800200 */
.L_x_1302:
[----:B------:R-:W-:-:S07]  /*16100*/  VIADD R5, R5, 0x80 ;  /* 0x0000008005057836 */ /* 0x000fce0000000000 */
.L_x_1294:
[----:B------:R-:W-:Y:S05]  /*16110*/  BSYNC.RECONVERGENT B0 ;  /* 0x0000000000007941 */ /* 0x000fea0003800200 */
.L_x_1293:
[----:B------:R-:W1:Y:S01]  /*16120*/  LDCU UR6, c[0x0][0x380] ;  /* 0x00007000ff0677ac */ /* 0x000e620008000800 */
[----:B------:R-:W-:Y:S01]  /*16130*/  BSSY.RECONVERGENT B0, `(.L_x_1313) ;  /* 0x00003bb000007945 */ /* 0x000fe20003800200 */
[----:B-1----:R-:W-:-:S13]  /*16140*/  ISETP.GE.AND P0, PT, R5, UR6, PT ;  /* 0x0000000605007c0c */ /* 0x002fda000bf06270 */
[----:B------:R-:W-:Y:S05]  /*16150*/  @P0 BRA `(.L_x_1314) ;  /* 0x0000003800e00947 */ /* 0x000fea0003800000 */
[----:B------:R-:W1:Y:S01]  /*16160*/  LDCU.64 UR6, c[0x0][0x390] ;  /* 0x00007200ff0677ac */ /* 0x000e620008000a00 */
[----:B------:R-:W-:Y:S02]  /*16170*/  MOV R4, RZ ;  /* 0x000000ff00047202 */ /* 0x000fe40000000f00 */
[----:B------:R-:W-:Y:S01]  /*16180*/  ISETP.NE.AND P0, PT, R2, RZ, PT ;  /* 0x000000ff0200720c */ /* 0x000fe20003f05270 */
[----:B------:R-:W4:Y:S01]  /*16190*/  LDCU UR12, c[0x0][0x38c] ;  /* 0x00007180ff0c77ac */ /* 0x000f220008000800 */
[----:B------:R-:W5:Y:S01]  /*161a0*/  LDCU.64 UR14, c[0x0][0x4b8] ;  /* 0x00009700ff0e77ac */ /* 0x000f620008000a00 */
[----:B-1----:R-:W-:Y:S01]  /*161b0*/  IMAD.HI.U32 R6, R5, UR6, R4 ;  /* 0x0000000605067c27 */ /* 0x002fe2000f8e0004 */
[----:B------:R-:W1:Y:S04]  /*161c0*/  LDCU UR6, c[0x0][0x4c0] ;  /* 0x00009800ff0677ac */ /* 0x000e680008000800 */
[----:B------:R-:W-:-:S05]  /*161d0*/  SHF.R.U32.HI R7, RZ, UR7, R6 ;  /* 0x00000007ff077c19 */ /* 0x000fca0008011606 */
[----:B------:R-:W-:-:S04]  /*161e0*/  IMAD.MOV R4, RZ, RZ, -R7 ;  /* 0x000000ffff047224 */ /* 0x000fc800078e0a07 */
[----:B----4-:R-:W-:-:S04]  /*161f0*/  IMAD R3, R4, UR12, R5 ;  /* 0x0000000c04037c24 */ /* 0x010fc8000f8e0205 */
[C---:B-----5:R-:W-:Y:S02]  /*16200*/  IMAD R13, R3.reuse, UR14, RZ ;  /* 0x0000000e030d7c24 */ /* 0x060fe4000f8e02ff */
[C---:B------:R-:W-:Y:S02]  /*16210*/  IMAD R14, R3.reuse, UR15, RZ ;  /* 0x0000000f030e7c24 */ /* 0x040fe4000f8e02ff */
[----:B-1----:R-:W-:Y:S01]  /*16220*/  IMAD R3, R3, UR6, RZ ;  /* 0x0000000603037c24 */ /* 0x002fe2000f8e02ff */
[----:B------:R-:W-:Y:S06]  /*16230*/  @!P0 BRA `(.L_x_1315) ;  /* 0x0000001400348947 */ /* 0x000fec0003800000 */
[----:B------:R-:W2:Y:S01]  /*16240*/  LDCU.64 UR12, c[0x0][0x398] ;  /* 0x00007300ff0c77ac */ /* 0x000ea20008000a00 */
[----:B------:R-:W-:Y:S01]  /*16250*/  HFMA2 R6, -RZ, RZ, 0, 0 ;  /* 0x00000000ff067431 */ /* 0x000fe200000001ff */
[----:B------:R-:W-:Y:S01]  /*16260*/  ISETP.NE.AND P0, PT, R0, 0x2, PT ;  /* 0x000000020000780c */ /* 0x000fe20003f05270 */
[----:B------:R-:W1:Y:S01]  /*16270*/  LDCU UR6, c[0x0][0x3a0] ;  /* 0x00007400ff0677ac */ /* 0x000e620008000800 */
[----:B------:R-:W4:Y:S01]  /*16280*/  LDCU UR7, c[0x0][0x4c4] ;  /* 0x00009880ff0777ac */ /* 0x000f220008000800 */
[----:B------:R-:W5:Y:S01]  /*16290*/  LDCU.64 UR14, c[0x0][0x4c8] ;  /* 0x00009900ff0e77ac */ /* 0x000f620008000a00 */
[----:B--23--:R-:W-:-:S05]  /*162a0*/  IMAD.HI.U32 R8, R7, UR13, R6 ;  /* 0x0000000d07087c27 */ /* 0x00cfca000f8e0006 */
[----:B-1----:R-:W-:-:S05]  /*162b0*/  SHF.R.U32.HI R9, RZ, UR6, R8 ;  /* 0x00000006ff097c19 */ /* 0x002fca0008011608 */
[----:B------:R-:W-:-:S04]  /*162c0*/  IMAD.MOV R6, RZ, RZ, -R9 ;  /* 0x000000ffff067224 */ /* 0x000fc800078e0a09 */
[----:B------:R-:W-:-:S04]  /*162d0*/  IMAD R6, R6, UR12, R7 ;  /* 0x0000000c06067c24 */ /* 0x000fc8000f8e0207 */
[C---:B----4-:R-:W-:Y:S02]  /*162e0*/  IMAD R13, R6.reuse, UR7, R13 ;  /* 0x00000007060d7c24 */ /* 0x050fe4000f8e020d */
[C---:B-----5:R-:W-:Y:S02]  /*162f0*/  IMAD R14, R6.reuse, UR14, R14 ;  /* 0x0000000e060e7c24 */ /* 0x060fe4000f8e020e */
        /* <DEDUP_REMOVED lines=296> */
[----:B------:R-:W-:Y:S01]  /*17580*/  ISETP.NE.AND P0, PT, R0, 0x18, PT ;  /* 0x000000180000780c */ /* 0x000fe20003f05270 */
[----:B------:R-:W1:Y:S01]  /*17590*/  LDCU.64 UR12, c[0x0][0x4a0] ;  /* 0x00009400ff0c77ac */ /* 0x000e620008000a00 */
[----:B------:R-:W-:Y:S01]  /*175a0*/  MOV R6, RZ ;  /* 0x000000ff00067202 */ /* 0x000fe20000000f00 */
[----:B------:R-:W2:Y:S01]  /*175b0*/  LDCU UR6, c[0x0][0x4a8] ;  /* 0x00009500ff0677ac */ /* 0x000ea20008000800 */
[----:B------:R-:W3:Y:S09]  /*175c0*/  LDCU UR7, c[0x0][0x5cc] ;  /* 0x0000b980ff0777ac */ /* 0x000ef20008000800 */
[----:B------:R-:W4:Y:S01]  /*175d0*/  @P0 LDC.64 R10, c[0x0][0x4b0] ;  /* 0x00012c00ff0a0b82 */ /* 0x000f220000000a00 */
[----:B------:R-:W5:Y:S01]  /*175e0*/  LDCU.64 UR14, c[0x0][0x5d0] ;  /* 0x0000ba00ff0e77ac */ /* 0x000f620008000a00 */
[----:B-1----:R-:W-:-:S06]  /*175f0*/  IMAD.HI.U32 R8, R7, UR13, R6 ;  /* 0x0000000d07087c27 */ /* 0x002fcc000f8e0006 */
[----:B------:R-:W1:Y:S01]  /*17600*/  @P0 LDC R15, c[0x0][0x4ac] ;  /* 0x00012b00ff0f0b82 */ /* 0x000e620000000800 */
[----:B--2---:R-:W-:Y:S01]  /*17610*/  SHF.R.U32.HI R9, RZ, UR6, R8 ;  /* 0x00000006ff097c19 */ /* 0x004fe20008011608 */
[----:B------:R-:W-:-:S03]  /*17620*/  @P0 IMAD.MOV.U32 R8, RZ, RZ, RZ ;  /* 0x000000ffff080224 */ /* 0x000fc600078e00ff */
        /* <DEDUP_REMOVED lines=14> */
.L_x_1315:
[----:B------:R-:W1:Y:S01]  /*17710*/  LDCU.64 UR6, c[0x0][0x5f8] ;  /* 0x0000bf00ff0677ac */ /* 0x000e620008000a00 */
[----:B--23--:R-:W2:Y:S01]  /*17720*/  LDC.64 R10, c[0x0][0x600] ;  /* 0x00018000ff0a7b82 */ /* 0x00cea20000000a00 */
        /* <DEDUP_REMOVED lines=9> */
[----:B------:R-:W-:-:S05]  /*177c0*/  IADD3 R10, P0, PT, R18, -R10, RZ ;  /* 0x8000000a120a7210 */ /* 0x000fca0007f1e0ff */
[----:B------:R-:W-:-:S05]  /*177d0*/  IMAD.X R3, R19, 0x1, ~R11, P0 ;  /* 0x0000000113037824 */ /* 0x000fca00000e0e0b */
[----:B-1----:R-:W-:-:S04]  /*177e0*/  LOP3.LUT R4, R3, UR6, RZ, 0xfc, !PT ;  /* 0x0000000603047c12 */ /* 0x002fc8000f8efcff */
[----:B------:R-:W-:-:S13]  /*177f0*/  ISETP.NE.U32.AND P0, PT, R4, RZ, PT ;  /* 0x000000ff0400720c */ /* 0x000fda0003f05070 */
[----:B------:R-:W-:Y:S05]  /*17800*/  @P0 BRA `(.L_x_1318) ;  /* 0x0000000000540947 */ /* 0x000fea0003800000 */
[----:B------:R-:W1:Y:S01]  /*17810*/  LDCU UR6, c[0x0][0x608] ;  /* 0x0000c100ff0677ac */ /* 0x000e620008000800 */
[----:B------:R-:W-:Y:S01]  /*17820*/  MOV R6, RZ ;  /* 0x000000ff00067202 */ /* 0x000fe20000000f00 */
[----:B-1----:R-:W1:Y:S01]  /*17830*/  I2F.U32.RP R4, UR6 ;  /* 0x0000000600047d06 */ /* 0x002e620008209000 */
[----:B------:R-:W-:-:S07]  /*17840*/  ISETP.NE.U32.AND P2, PT, RZ, UR6, PT ;  /* 0x00000006ff007c0c */ /* 0x000fce000bf45070 */
        /* <DEDUP_REMOVED lines=17> */
.L_x_1318:
[----:B------:R-:W-:-:S07]  /*17960*/  MOV R4, 0x17980 ;  /* 0x0001798000047802 */ /* 0x000fce0000000f00 */
[----:B0-----:R-:W-:Y:S05]  /*17970*/  CALL.REL.NOINC `($__internal_4_$__cuda_sm20_div_s64) ;  /* 0x0000018800807944 */ /* 0x001fea0003c00000 */
.L_x_1317:
[----:B------:R-:W-:Y:S05]  /*17980*/  BSYNC.RECONVERGENT B1 ;  /* 0x0000000000017941 */ /* 0x000fea0003800200 */
.L_x_1316:
[----:B------:R-:W1:Y:S01]  /*17990*/  LDC.64 R20, c[0x0][0x608] ;  /* 0x00018200ff147b82 */ /* 0x000e620000000a00 */
[----:B------:R-:W-:Y:S07]  /*179a0*/  BSSY.RECONVERGENT B1, `(.L_x_1319) ;  /* 0x000002a000017945 */ /* 0x000fee0003800200 */
[----:B------:R-:W2:Y:S01]  /*179b0*/  LDC.64 R16, c[0x0][0x600] ;  /* 0x00018000ff107b82 */ /* 0x000ea20000000a00 */
[-C--:B-1----:R-:W-:Y:S02]  /*179c0*/  IMAD R3, R7, R20.reuse, RZ ;  /* 0x0000001407037224 */ /* 0x082fe400078e02ff */
[----:B------:R-:W-:-:S04]  /*179d0*/  IMAD.WIDE.U32 R8, R6, R20, RZ ;  /* 0x0000001406087225 */ /* 0x000fc800078e00ff */
[----:B------:R-:W-:Y:S01]  /*179e0*/  IMAD R11, R6, R21, R3 ;  /* 0x00000015060b7224 */ /* 0x000fe200078e0203 */
[----:B--2---:R-:W-:-:S04]  /*179f0*/  IADD3 R3, P1, PT, R8, R16, RZ ;  /* 0x0000001008037210 */ /* 0x004fc80007f3e0ff */
[----:B------:R-:W-:Y:S02]  /*17a00*/  IADD3 R4, PT, PT, R9, R11, RZ ;  /* 0x0000000b09047210 */ /* 0x000fe40007ffe0ff */
[----:B------:R-:W-:-:S03]  /*17a10*/  ISETP.GE.U32.AND P0, PT, R18, R3, PT ;  /* 0x000000031200720c */ /* 0x000fc60003f06070 */
[----:B------:R-:W-:Y:S01]  /*17a20*/  IMAD.X R3, R4, 0x1, R17, P1 ;  /* 0x0000000104037824 */ /* 0x000fe200008e0611 */
[----:B------:R-:W-:-:S04]  /*17a30*/  ISETP.GT.U32.AND P1, PT, R8, R18, PT ;  /* 0x000000120800720c */ /* 0x000fc80003f24070 */
[C---:B------:R-:W-:Y:S02]  /*17a40*/  ISETP.GE.AND.EX P0, PT, R19.reuse, R3, PT, P0 ;  /* 0x000000031300720c */ /* 0x040fe40003f06300 */
[----:B------:R-:W-:Y:S02]  /*17a50*/  LOP3.LUT R3, R19, R21, RZ, 0xfc, !PT ;  /* 0x0000001513037212 */ /* 0x000fe400078efcff */
[----:B------:R-:W-:-:S04]  /*17a60*/  ISETP.GT.OR.EX P0, PT, R4, R19, P0, P1 ;  /* 0x000000130400720c */ /* 0x000fc80000704710 */
[----:B------:R-:W-:Y:S02]  /*17a70*/  SEL R15, RZ, 0x1, !P0 ;  /* 0x00000001ff0f7807 */ /* 0x000fe40004000000 */
[----:B------:R-:W-:Y:S02]  /*17a80*/  ISETP.NE.U32.AND P0, PT, R3, RZ, PT ;  /* 0x000000ff0300720c */ /* 0x000fe40003f05070 */
[----:B------:R-:W-:-:S04]  /*17a90*/  IADD3 R15, P1, PT, R6, R15, RZ ;  /* 0x0000000f060f7210 */ /* 0x000fc80007f3e0ff */
[----:B------:R-:W-:-:S07]  /*17aa0*/  IADD3.X R16, PT, PT, RZ, R7, RZ, P1, !PT ;  /* 0x00000007ff107210 */ /* 0x000fce0000ffe4ff */
[----:B------:R-:W-:Y:S05]  /*17ab0*/  @P0 BRA `(.L_x_1320) ;  /* 0x0000000000500947 */ /* 0x000fea0003800000 */
[----:B------:R-:W1:Y:S01]  /*17ac0*/  I2F.U32.RP R4, R20 ;  /* 0x0000001400047306 */ /* 0x000e620000209000 */
[----:B------:R-:W-:Y:S01]  /*17ad0*/  IMAD.MOV.U32 R6, RZ, RZ, RZ ;  /* 0x000000ffff067224 */ /* 0x000fe200078e00ff */
[----:B------:R-:W-:-:S06]  /*17ae0*/  ISETP.NE.U32.AND P2, PT, R20, RZ, PT ;  /* 0x000000ff1400720c */ /* 0x000fcc0003f45070 */
[----:B-1----:R-:W1:Y:S02]  /*17af0*/  MUFU.RCP R4, R4 ;  /* 0x0000000400047308 */ /* 0x002e640000001000 */
[----:B-1----:R-:W-:-:S06]  /*17b00*/  VIADD R7, R4, 0xffffffe ;  /* 0x0ffffffe04077836 */ /* 0x002fcc0000000000 */
[----:B------:R-:W1:Y:S02]  /*17b10*/  F2I.FTZ.U32.TRUNC.NTZ R7, R7 ;  /* 0x0000000700077305 */ /* 0x000e64000021f000 */
[----:B-1----:R-:W-:-:S05]  /*17b20*/  IADD3 R3, PT, PT, RZ, -R7, RZ ;  /* 0x80000007ff037210 */ /* 0x002fca0007ffe0ff */
        /* <DEDUP_REMOVED lines=13> */
.L_x_1320:
[----:B------:R-:W-:Y:S01]  /*17c00*/  IMAD.MOV.U32 R10, RZ, RZ, R18 ;  /* 0x000000ffff0a7224 */ /* 0x000fe200078e0012 */
[----:B------:R-:W-:Y:S02]  /*17c10*/  MOV R3, R19 ;  /* 0x0000001300037202 */ /* 0x000fe40000000f00 */
[----:B------:R-:W-:-:S07]  /*17c20*/  MOV R4, 0x17c40 ;  /* 0x00017c4000047802 */ /* 0x000fce0000000f00 */
[----:B0-----:R-:W-:Y:S05]  /*17c30*/  CALL.REL.NOINC `($__internal_4_$__cuda_sm20_div_s64) ;  /* 0x0000018400d07944 */ /* 0x001fea0003c00000 */
.L_x_1321:
[----:B------:R-:W-:Y:S05]  /*17c40*/  BSYNC.RECONVERGENT B1 ;  /* 0x0000000000017941 */ /* 0x000fea0003800200 */
.L_x_1319:
        /* <DEDUP_REMOVED lines=12> */
[----:B------:R0:W5:Y:S01]  /*17d10*/  LDG.E.128 R32, desc[UR8][R54.64] ;  /* 0x0000000836207981 */ /* 0x000162000c1e1d00 */
        /* <DEDUP_REMOVED lines=16> */
[C---:B------:R-:W-:Y:S02]  /*17e20*/  IADD3 R30, P3, PT, R15.reuse, 0x3, RZ ;  /* 0x000000030f1e7810 */ /* 0x040fe40007f7e0ff */
[----:B------:R-:W-:Y:S01]  /*17e30*/  IADD3 R8, P4, PT, R15, 0x4, RZ ;  /* 0x000000040f087810 */ /* 0x000fe20007f9e0ff */
[--C-:B------:R-:W-:Y:S02]  /*17e40*/  IMAD.X R39, RZ, RZ, R16.reuse, P2 ;  /* 0x000000ffff277224 */ /* 0x100fe400010e0610 */
[----:B------:R-:W-:Y:S01]  /*17e50*/  IMAD.X R10, RZ, RZ, R16, P3 ;  /* 0x000000ffff0a7224 */ /* 0x000fe200018e0610 */
[----:B------:R-:W-:-:S02]  /*17e60*/  IADD3.X R43, PT, PT, RZ, R16, RZ, P4, !PT ;  /* 0x00000010ff2b7210 */ /* 0x000fc400027fe4ff */
[----:B------:R-:W-:Y:S01]  /*17e70*/  IADD3 R23, P3, PT, RZ, -R8, RZ ;  /* 0x80000008ff177210 */ /* 0x000fe20007f7e0ff */
[----:B0-----:R-:W-:Y:S01]  /*17e80*/  IMAD R4, R16, UR6, RZ ;  /* 0x0000000610047c24 */ /* 0x001fe2000f8e02ff */
[----:B------:R-:W-:Y:S02]  /*17e90*/  USHF.L.U32 UR14, UR6, 0x7, URZ ;  /* 0x00000007060e7899 */ /* 0x000fe400080006ff */
[----:B------:R-:W-:Y:S01]  /*17ea0*/  IMAD.WIDE.U32 R6, R15, UR6, RZ ;  /* 0x000000060f067c25 */ /* 0x000fe2000f8e00ff */
[----:B------:R-:W-:-:S03]  /*17eb0*/  IADD3.X R24, PT, PT, RZ, ~R43, RZ, P3, !PT ;  /* 0x8000002bff187210 */ /* 0x000fc60001ffe4ff */
[----:B------:R-:W-:Y:S01]  /*17ec0*/  IMAD R9, R15, UR7, R4 ;  /* 0x000000070f097c24 */ /* 0x000fe2000f8e0204 */
[C---:B------:R-:W-:Y:S01]  /*17ed0*/  SHF.L.U32 R13, R6.reuse, 0x4, RZ ;  /* 0x00000004060d7819 */ /* 0x040fe200000006ff */
[----:B------:R-:W-:Y:S01]  /*17ee0*/  IMAD.X R4, RZ, RZ, ~R16, P1 ;  /* 0x000000ffff047224 */ /* 0x000fe200008e0e10 */
[----:B------:R-:W-:Y:S01]  /*17ef0*/  IADD3 R31, P1, PT, R6, UR6, RZ ;  /* 0x00000006061f7c10 */ /* 0x000fe2000ff3e0ff */
[----:B-1----:R-:W-:Y:S01]  /*17f00*/  IMAD.WIDE.U32 R20, R26, UR12, RZ ;  /* 0x0000000c1a147c25 */ /* 0x002fe2000f8e00ff */
[----:B------:R-:W-:Y:S02]  /*17f10*/  IADD3 R9, PT, PT, R7, R9, RZ ;  /* 0x0000000907097210 */ /* 0x000fe40007ffe0ff */
[----:B------:R-:W-:Y:S02]  /*17f20*/  IADD3 R7, P2, PT, RZ, -R44, RZ ;  /* 0x8000002cff077210 */ /* 0x000fe40007f5e0ff */
[----:B------:R-:W-:Y:S01]  /*17f30*/  SHF.L.U64.HI R3, R6, 0x4, R9 ;  /* 0x0000000406037819 */ /* 0x000fe20000010209 */
[----:B------:R-:W-:Y:S01]  /*17f40*/  IMAD R6, R4, UR12, RZ ;  /* 0x0000000c04067c24 */ /* 0x000fe2000f8e02ff */
[----:B------:R-:W-:-:S02]  /*17f50*/  IADD3.X R4, PT, PT, RZ, ~R39, RZ, P2, !PT ;  /* 0x80000027ff047210 */ /* 0x000fc400017fe4ff */
[----:B------:R-:W-:Y:S01]  /*17f60*/  IADD3 R11, P2, PT, RZ, -R30, RZ ;  /* 0x8000001eff0b7210 */ /* 0x000fe20007f5e0ff */
[----:B------:R-:W-:Y:S01]  /*17f70*/  IMAD R17, R41, UR13, R6 ;  /* 0x0000000d29117c24 */ /* 0x000fe2000f8e0206 */
[----:B------:R-:W-:Y:S01]  /*17f80*/  IADD3.X R9, PT, PT, R9, UR7, RZ, P1, !PT ;  /* 0x0000000709097c10 */ /* 0x000fe20008ffe4ff */
[----:B------:R-:W-:Y:S01]  /*17f90*/  IMAD.WIDE.U32 R40, R41, UR12, R18 ;  /* 0x0000000c29287c25 */ /* 0x000fe2000f8e0012 */
[----:B------:R-:W-:-:S03]  /*17fa0*/  IADD3.X R22, PT, PT, RZ, ~R10, RZ, P2, !PT ;  /* 0x8000000aff167210 */ /* 0x000fc600017fe4ff */
[----:B------:R-:W-:Y:S02]  /*17fb0*/  IMAD R4, R4, UR12, RZ ;  /* 0x0000000c04047c24 */ /* 0x000fe4000f8e02ff */
[----:B------:R-:W-:Y:S02]  /*17fc0*/  IMAD.IADD R17, R41, 0x1, R17 ;  /* 0x0000000129117824 */ /* 0x000fe400078e0211 */
[C---:B------:R-:W-:Y:S02]  /*17fd0*/  IMAD R25, R7.reuse, UR13, R4 ;  /* 0x0000000d07197c24 */ /* 0x040fe4000f8e0204 */
[----:B------:R-:W-:-:S04]  /*17fe0*/  IMAD.WIDE.U32 R6, R7, UR12, R18 ;  /* 0x0000000c07067c25 */ /* 0x000fc8000f8e0012 */
[----:B------:R-:W-:Y:S02]  /*17ff0*/  IMAD R4, R26, UR13, RZ ;  /* 0x0000000d1a047c24 */ /* 0x000fe4000f8e02ff */
[-C--:B------:R-:W-:Y:S02]  /*18000*/  IMAD R17, R17, R26.reuse, RZ ;  /* 0x0000001a11117224 */ /* 0x080fe400078e02ff */
[----:B------:R-:W-:Y:S02]  /*18010*/  IMAD.IADD R7, R7, 0x1, R25 ;  /* 0x0000000107077824 */ /* 0x000fe400078e0219 */
[----:B------:R-:W-:Y:S01]  /*18020*/  IMAD R25, R40, R27, R17 ;  /* 0x0000001b28197224 */ /* 0x000fe200078e0211 */
[----:B------:R-:W-:Y:S01]  /*18030*/  LEA R17, P2, -R20, UR14, 0x7 ;  /* 0x0000000e14117c11 */ /* 0x000fe2000f8439ff */
[----:B------:R-:W-:Y:S02]  /*18040*/  IMAD R29, R27, UR12, R4 ;  /* 0x0000000c1b1d7c24 */ /* 0x000fe4000f8e0204 */
[----:B------:R-:W-:-:S03]  /*18050*/  IMAD.WIDE.U32 R40, R40, R26, RZ ;  /* 0x0000001a28287225 */ /* 0x000fc600078e00ff */
[----:B------:R-:W-:Y:S01]  /*18060*/  IADD3 R29, PT, PT, R21, R29, RZ ;  /* 0x0000001d151d7210 */ /* 0x000fe20007ffe0ff */
[-C--:B------:R-:W-:Y:S01]  /*18070*/  IMAD R7, R7, R26.reuse, RZ ;  /* 0x0000001a07077224 */ /* 0x080fe200078e02ff */
[----:B------:R-:W-:Y:S01]  /*18080*/  LEA R13, P4, R40, R13, 0x4 ;  /* 0x0000000d280d7211 */ /* 0x000fe200078820ff */
[----:B------:R-:W-:Y:S01]  /*18090*/  IMAD.IADD R4, R41, 0x1, R25 ;  /* 0x0000000129047824 */ /* 0x000fe200078e0219 */
[----:B------:R-:W-:Y:S01]  /*180a0*/  SHF.L.U64.HI R12, R20, 0x7, R29 ;  /* 0x00000007140c7819 */ /* 0x000fe2000001021d */
[C---:B------:R-:W-:Y:S02]  /*180b0*/  IMAD R21, R6.reuse, R27, R7 ;  /* 0x0000001b06157224 */ /* 0x040fe400078e0207 */
[----:B------:R-:W-:Y:S01]  /*180c0*/  IMAD.WIDE.U32 R6, R6, R26, RZ ;  /* 0x0000001a06067225 */ /* 0x000fe200078e00ff */
[----:B------:R-:W-:Y:S02]  /*180d0*/  LEA.HI.X R40, R40, R3, R4, 0x4, P4 ;  /* 0x0000000328287211 */ /* 0x000fe400020f2404 */
[----:B------:R-:W-:Y:S01]  /*180e0*/  IADD3 R37, P4, PT, R15, 0x5, RZ ;  /* 0x000000050f257810 */ /* 0x000fe20007f9e0ff */
[----:B------:R-:W-:-:S02]  /*180f0*/  IMAD R22, R22, UR12, RZ ;  /* 0x0000000c16167c24 */ /* 0x000fc4000f8e02ff */
[----:B------:R-:W-:Y:S01]  /*18100*/  IMAD.IADD R3, R7, 0x1, R21 ;  /* 0x0000000107037824 */ /* 0x000fe200078e0215 */
[----:B------:R-:W-:Y:S01]  /*18110*/  IADD3 R7, P5, PT, R15, 0x6, RZ ;  /* 0x000000060f077810 */ /* 0x000fe20007fbe0ff */
[C---:B------:R-:W-:Y:S01]  /*18120*/  IMAD R25, R11.reuse, UR13, R22 ;  /* 0x0000000d0b197c24 */ /* 0x040fe2000f8e0216 */
[-C--:B------:R-:W-:Y:S01]  /*18130*/  IADD3.X R41, PT, PT, RZ, R16.reuse, RZ, P4, !PT ;  /* 0x00000010ff297210 */ /* 0x080fe200027fe4ff */
[----:B------:R-:W-:Y:S01]  /*18140*/  IMAD.WIDE.U32 R20, R11, UR12, R18 ;  /* 0x0000000c0b147c25 */ /* 0x000fe2000f8e0012 */
[----:B------:R-:W-:Y:S02]  /*18150*/  IADD3.X R38, PT, PT, RZ, R16, RZ, P5, !PT ;  /* 0x00000010ff267210 */ /* 0x000fe40002ffe4ff */
[----:B------:R-:W-:Y:S01]  /*18160*/  SHF.L.U32 R11, R6, 0x4, RZ ;  /* 0x00000004060b7819 */ /* 0x000fe200000006ff */
[----:B------:R-:W-:Y:S01]  /*18170*/  IMAD R4, R24, UR12, RZ ;  /* 0x0000000c18047c24 */ /* 0x000fe2000f8e02ff */
[----:B------:R-:W-:Y:S01]  /*18180*/  SHF.L.U64.HI R3, R6, 0x4, R3 ;  /* 0x0000000406037819 */ /* 0x000fe20000010203 */
[----:B------:R-:W-:Y:S01]  /*18190*/  IMAD.IADD R21, R21, 0x1, R25 ;  /* 0x0000000115157824 */ /* 0x000fe200078e0219 */
[----:B------:R-:W-:Y:S01]  /*181a0*/  IADD3 R25, P4, PT, RZ, -R37, RZ ;  /* 0x80000025ff197210 */ /* 0x000fe20007f9e0ff */
[----:B------:R-:W-:Y:S01]  /*181b0*/  IMAD R29, R23, UR13, R4 ;  /* 0x0000000d171d7c24 */ /* 0x000fe2000f8e0204 */
[----:B------:R-:W-:Y:S01]  /*181c0*/  IADD3 R4, P3, PT, R15, 0x7, RZ ;  /* 0x000000070f047810 */ /* 0x000fe20007f7e0ff */
[----:B------:R-:W-:-:S04]  /*181d0*/  IMAD.WIDE.U32 R22, R23, UR12, R18 ;  /* 0x0000000c17167c25 */ /* 0x000fc8000f8e0012 */
[-C--:B------:R-:W-:Y:S02]  /*181e0*/  IMAD R21, R21, R26.reuse, RZ ;  /* 0x0000001a15157224 */ /* 0x080fe400078e02ff */
[----:B------:R-:W-:Y:S01]  /*181f0*/  IMAD.IADD R23, R23, 0x1, R29 ;  /* 0x0000000117177824 */ /* 0x000fe200078e021d */
[----:B------:R-:W-:Y:S01]  /*18200*/  IADD3 R29, P5, PT, RZ, -R7, RZ ;  /* 0x80000007ff1d7210 */ /* 0x000fe20007fbe0ff */
[C---:B------:R-:W-:Y:S02]  /*18210*/  IMAD R45, R20.reuse, R27, R21 ;  /* 0x0000001b142d7224 */ /* 0x040fe400078e0215 */
[----:B------:R-:W-:-:S04]  /*18220*/  IMAD.WIDE.U32 R20, R20, R26, RZ ;  /* 0x0000001a14147225 */ /* 0x000fc800078e00ff */
[-C--:B------:R-:W-:Y:S01]  /*18230*/  IMAD R23, R23, R26.reuse, RZ ;  /* 0x0000001a17177224 */ /* 0x080fe200078e02ff */
[----:B------:R-:W-:Y:S01]  /*18240*/  IADD3 R21, PT, PT, R21, R45, RZ ;  /* 0x0000002d15157210 */ /* 0x000fe20007ffe0ff */
[----:B------:R-:W-:Y:S01]  /*18250*/  IMAD.X R24, RZ, RZ, ~R41, P4 ;  /* 0x000000ffff187224 */ /* 0x000fe200020e0e29 */
[----:B------:R-:W-:Y:S01]  /*18260*/  SHF.L.U32 R6, R20, 0x4, RZ ;  /* 0x0000000414067819 */ /* 0x000fe200000006ff */
[----:B------:R-:W-:Y:S01]  /*18270*/  IMAD R47, R22, R27, R23 ;  /* 0x0000001b162f7224 */ /* 0x000fe200078e0217 */
[----:B------:R-:W-:Y:S01]  /*18280*/  SHF.L.U64.HI R46, R20, 0x4, R21 ;  /* 0x00000004142e7819 */ /* 0x000fe20000010215 */
[----:B------:R-:W-:-:S04]  /*18290*/  IMAD.WIDE.U32 R22, R22, R26, RZ ;  /* 0x0000001a16167225 */ /* 0x000fc800078e00ff */
[----:B------:R-:W-:Y:S01]  /*182a0*/  IMAD.X R28, RZ, RZ, ~R38, P5 ;  /* 0x000000ffff1c7224 */ /* 0x000fe200028e0e26 */
[----:B------:R-:W-:Y:S01]  /*182b0*/  IADD3 R47, PT, PT, R23, R47, RZ ;  /* 0x0000002f172f7210 */ /* 0x000fe20007ffe0ff */
[----:B------:R-:W-:Y:S01]  /*182c0*/  IMAD R20, R24, UR12, RZ ;  /* 0x0000000c18147c24 */ /* 0x000fe2000f8e02ff */
[----:B------:R-:W-:Y:S01]  /*182d0*/  SHF.L.U32 R45, R22, 0x4, RZ ;  /* 0x00000004162d7819 */ /* 0x000fe200000006ff */
[----:B------:R-:W-:Y:S01]  /*182e0*/  IMAD.X R42, RZ, RZ, R16, P3 ;  /* 0x000000ffff2a7224 */ /* 0x000fe200018e0610 */
[----:B------:R-:W-:Y:S01]  /*182f0*/  IADD3 R51, P3, PT, RZ, -R4, RZ ;  /* 0x80000004ff337210 */ /* 0x000fe20007f7e0ff */
[----:B------:R-:W-:Y:S01]  /*18300*/  IMAD R28, R28, UR12, RZ ;  /* 0x0000000c1c1c7c24 */ /* 0x000fe2000f8e02ff */
[----:B------:R-:W-:Y:S01]  /*18310*/  SHF.L.U64.HI R47, R22, 0x4, R47 ;  /* 0x00000004162f7819 */ /* 0x000fe2000001022f */
[C---:B------:R-:W-:Y:S01]  /*18320*/  IMAD R53, R25.reuse, UR13, R20 ;  /* 0x0000000d19357c24 */ /* 0x040fe2000f8e0214 */
[----:B------:R-:W0:Y:S01]  /*18330*/  LDC.64 R22, c[0x0][0x608] ;  /* 0x00018200ff167b82 */ /* 0x000e220000000a00 */
[----:B------:R-:W-:-:S04]  /*18340*/  IMAD.WIDE.U32 R24, R25, UR12, R18 ;  /* 0x0000000c19187c25 */ /* 0x000fc8000f8e0012 */
[C---:B------:R-:W-:Y:S02]  /*18350*/  IMAD R57, R29.reuse, UR13, R28 ;  /* 0x0000000d1d397c24 */ /* 0x040fe4000f8e021c */
[----:B------:R-:W-:-:S04]  /*18360*/  IMAD.WIDE.U32 R28, R29, UR12, R18 ;  /* 0x0000000c1d1c7c25 */ /* 0x000fc8000f8e0012 */
[----:B------:R-:W-:Y:S02]  /*18370*/  IMAD.X R21, RZ, RZ, ~R42, P3 ;  /* 0x000000ffff157224 */ /* 0x000fe400018e0e2a */
[----:B------:R-:W-:Y:S01]  /*18380*/  IMAD.IADD R53, R25, 0x1, R53 ;  /* 0x0000000119357824 */ /* 0x000fe200078e0235 */
[----:B------:R-:W-:Y:S01]  /*18390*/  IADD3 R25, PT, PT, R29, R57, RZ ;  /* 0x000000391d197210 */ /* 0x000fe20007ffe0ff */
[----:B------:R-:W-:Y:S02]  /*183a0*/  IMAD R20, R21, UR12, RZ ;  /* 0x0000000c15147c24 */ /* 0x000fe4000f8e02ff */
[----:B------:R-:W-:Y:S02]  /*183b0*/  IMAD R53, R53, R26, RZ ;  /* 0x0000001a35357224 */ /* 0x000fe400078e02ff */
[C---:B------:R-:W-:Y:S02]  /*183c0*/  IMAD R59, R51.reuse, UR13, R20 ;  /* 0x0000000d333b7c24 */ /* 0x040fe4000f8e0214 */
[----:B------:R-:W-:-:S04]  /*183d0*/  IMAD.WIDE.U32 R20, R51, UR12, R18 ;  /* 0x0000000c33147c25 */ /* 0x000fc8000f8e0012 */
[-C--:B------:R-:W-:Y:S02]  /*183e0*/  IMAD R29, R25, R26.reuse, RZ ;  /* 0x0000001a191d7224 */ /* 0x080fe400078e02ff */
[C---:B------:R-:W-:Y:S02]  /*183f0*/  IMAD R53, R24.reuse, R27, R53 ;  /* 0x0000001b18357224 */ /* 0x040fe400078e0235 */
[----:B------:R-:W-:-:S04]  /*18400*/  IMAD.WIDE.U32 R24, R24, R26, RZ ;  /* 0x0000001a18187225 */ /* 0x000fc800078e00ff */
[----:B------:R-:W-:Y:S01]  /*18410*/  IMAD.IADD R21, R21, 0x1, R59 ;  /* 0x0000000115157824 */ /* 0x000fe200078e023b */
[----:B------:R-:W-:Y:S01]  /*18420*/  IADD3 R53, PT, PT, R25, R53, RZ ;  /* 0x0000003519357210 */ /* 0x000fe20007ffe0ff */
[----:B------:R-:W-:Y:S01]  /*18430*/  IMAD R51, R28, R27, R29 ;  /* 0x0000001b1c337224 */ /* 0x000fe200078e021d */
[----:B------:R-:W-:Y:S01]  /*18440*/  SHF.L.U32 R50, R24, 0x4, RZ ;  /* 0x0000000418327819 */ /* 0x000fe200000006ff */
[----:B------:R-:W-:-:S04]  /*18450*/  IMAD.WIDE.U32 R28, R28, R26, RZ ;  /* 0x0000001a1c1c7225 */ /* 0x000fc800078e00ff */
[-C--:B------:R-:W-:Y:S02]  /*18460*/  IMAD R21, R21, R26.reuse, RZ ;  /* 0x0000001a15157224 */ /* 0x080fe400078e02ff */
[----:B------:R-:W-:Y:S01]  /*18470*/  IMAD.IADD R51, R29, 0x1, R51 ;  /* 0x000000011d337824 */ /* 0x000fe200078e0233 */
[----:B------:R-:W-:Y:S01]  /*18480*/  SHF.L.U64.HI R29, R24, 0x4, R53 ;  /* 0x00000004181d7819 */ /* 0x000fe20000010235 */
[----:B------:R-:W-:Y:S02]  /*18490*/  IMAD R24, R16, UR12, RZ ;  /* 0x0000000c10187c24 */ /* 0x000fe4000f8e02ff */
[----:B------:R-:W-:Y:S01]  /*184a0*/  IMAD R25, R20, R27, R21 ;  /* 0x0000001b14197224 */ /* 0x000fe200078e0215 */
[----:B------:R-:W-:Y:S01]  /*184b0*/  SHF.L.U64.HI R51, R28, 0x4, R51 ;  /* 0x000000041c337819 */ /* 0x000fe20000010233 */
[----:B------:R-:W-:-:S04]  /*184c0*/  IMAD.WIDE.U32 R20, R20, R26, RZ ;  /* 0x0000001a14147225 */ /* 0x000fc800078e00ff */
[----:B0-----:R-:W-:Y:S01]  /*184d0*/  IMAD.WIDE.U32 R22, R15, UR12, R22 ;  /* 0x0000000c0f167c25 */ /* 0x001fe2000f8e0016 */
[----:B------:R-:W-:-:S03]  /*184e0*/  IADD3 R25, PT, PT, R21, R25, RZ ;  /* 0x0000001915197210 */ /* 0x000fc60007ffe0ff */
[----:B------:R-:W-:Y:S01]  /*184f0*/  IMAD R57, R15, UR13, R24 ;  /* 0x0000000d0f397c24 */ /* 0x000fe2000f8e0218 */
[----:B------:R-:W-:Y:S01]  /*18500*/  SHF.L.U64.HI R53, R20, 0x4, R25 ;  /* 0x0000000414357819 */ /* 0x000fe20000010219 */
[----:B------:R-:W-:Y:S01]  /*18510*/  IMAD R21, R39, UR6, RZ ;  /* 0x0000000627157c24 */ /* 0x000fe2000f8e02ff */
[----:B------:R-:W-:Y:S01]  /*18520*/  IADD3 R39, P3, PT, R18, -R22, RZ ;  /* 0x8000001612277210 */ /* 0x000fe20007f7e0ff */
[----:B------:R-:W-:Y:S01]  /*18530*/  IMAD R25, R43, UR6, RZ ;  /* 0x000000062b197c24 */ /* 0x000fe2000f8e02ff */
[----:B------:R-:W-:Y:S01]  /*18540*/  IADD3 R57, PT, PT, R23, R57, RZ ;  /* 0x0000003917397210 */ /* 0x000fe20007ffe0ff */
[----:B------:R-:W-:Y:S01]  /*18550*/  IMAD R23, R10, UR6, RZ ;  /* 0x000000060a177c24 */ /* 0x000fe2000f8e02ff */
[----:B------:R-:W0:Y:S01]  /*18560*/  LDCU.64 UR12, c[0x0][0x5f0] ;  /* 0x0000be00ff0c77ac */ /* 0x000e220008000a00 */
[----:B------:R-:W-:Y:S02]  /*18570*/  IMAD.SHL.U32 R52, R20, 0x10, RZ ;  /* 0x0000001014347824 */ /* 0x000fe400078e00ff */
[----:B------:R-:W-:-:S02]  /*18580*/  IMAD R43, R44, UR7, R21 ;  /* 0x000000072c2b7c24 */ /* 0x000fc4000f8e0215 */
[----:B------:R-:W-:-:S04]  /*18590*/  IMAD.WIDE.U32 R20, R44, UR6, RZ ;  /* 0x000000062c147c25 */ /* 0x000fc8000f8e00ff */
[C---:B------:R-:W-:Y:S02]  /*185a0*/  IMAD R59, R30.reuse, UR7, R23 ;  /* 0x000000071e3b7c24 */ /* 0x040fe4000f8e0217 */
[----:B------:R-:W-:-:S04]  /*185b0*/  IMAD.WIDE.U32 R22, R30, UR6, RZ ;  /* 0x000000061e167c25 */ /* 0x000fc8000f8e00ff */
[C---:B------:R-:W-:Y:S01]  /*185c0*/  IMAD R61, R8.reuse, UR7, R25 ;  /* 0x00000007083d7c24 */ /* 0x040fe2000f8e0219 */
[----:B------:R-:W-:Y:S01]  /*185d0*/  IADD3 R23, PT, PT, R23, R59, RZ ;  /* 0x0000003b17177210 */ /* 0x000fe20007ffe0ff */
[----:B------:R-:W-:-:S04]  /*185e0*/  IMAD.WIDE.U32 R24, R8, UR6, RZ ;  /* 0x0000000608187c25 */ /* 0x000fc8000f8e00ff */
[----:B------:R-:W-:Y:S01]  /*185f0*/  IMAD.X R57, R19, 0x1, ~R57, P3 ;  /* 0x0000000113397824 */ /* 0x000fe200018e0e39 */
[----:B------:R-:W-:Y:S01]  /*18600*/  IADD3 R8, PT, PT, R25, R61, RZ ;  /* 0x0000003d19087210 */ /* 0x000fe20007ffe0ff */
[----:B------:R-:W-:Y:S01]  /*18610*/  IMAD.IADD R10, R21, 0x1, R43 ;  /* 0x00000001150a7824 */ /* 0x000fe200078e022b */
[----:B------:R-:W-:Y:S01]  /*18620*/  LEA R21, P3, R20, R11, 0x4 ;  /* 0x0000000b14157211 */ /* 0x000fe200078620ff */
[----:B------:R-:W-:Y:S01]  /*18630*/  IMAD.SHL.U32 R28, R28, 0x10, RZ ;  /* 0x000000101c1c7824 */ /* 0x000fe200078e00ff */
[----:B------:R-:W-:Y:S01]  /*18640*/  LEA R11, P4, R22, R6, 0x4 ;  /* 0x00000006160b7211 */ /* 0x000fe200078820ff */
[----:B------:R-:W-:Y:S01]  /*18650*/  IMAD R6, R57, R26, RZ ;  /* 0x0000001a39067224 */ /* 0x000fe200078e02ff */
[----:B------:R-:W-:Y:S02]  /*18660*/  LEA R45, P5, R24, R45, 0x4 ;  /* 0x0000002d182d7211 */ /* 0x000fe400078a20ff */
[----:B------:R-:W-:Y:S01]  /*18670*/  LEA.HI.X R20, R20, R3, R10, 0x4, P3 ;  /* 0x0000000314147211 */ /* 0x000fe200018f240a */
[----:B------:R-:W-:Y:S01]  /*18680*/  IMAD R3, R39, R27, R6 ;  /* 0x0000001b27037224 */ /* 0x000fe200078e0206 */
[----:B------:R-:W-:Y:S01]  /*18690*/  LEA.HI.X R24, R24, R47, R8, 0x4, P5 ;  /* 0x0000002f18187211 */ /* 0x000fe200028f2408 */
[----:B------:R-:W-:Y:S01]  /*186a0*/  IMAD R6, R41, UR6, RZ ;  /* 0x0000000629067c24 */ /* 0x000fe2000f8e02ff */
[----:B------:R-:W-:Y:S01]  /*186b0*/  LEA.HI.X R22, R22, R46, R23, 0x4, P4 ;  /* 0x0000002e16167211 */ /* 0x000fe200020f2417 */
[----:B------:R-:W-:-:S02]  /*186c0*/  IMAD R8, R38, UR6, RZ ;  /* 0x0000000626087c24 */ /* 0x000fc4000f8e02ff */
[----:B------:R-:W-:-:S04]  /*186d0*/  IMAD.WIDE.U32 R26, R39, R26, RZ ;  /* 0x0000001a271a7225 */ /* 0x000fc800078e00ff */
[C---:B------:R-:W-:Y:S01]  /*186e0*/  IMAD R23, R37.reuse, UR7, R6 ;  /* 0x0000000725177c24 */ /* 0x040fe2000f8e0206 */
[----:B------:R-:W-:Y:S01]  /*186f0*/  SHF.L.U32 R10, R26, 0x4, RZ ;  /* 0x000000041a0a7819 */ /* 0x000fe200000006ff */
[----:B------:R-:W-:-:S03]  /*18700*/  IMAD.WIDE.U32 R38, R37, UR6, RZ ;  /* 0x0000000625267c25 */ /* 0x000fc6000f8e00ff */
[----:B------:R-:W-:Y:S01]  /*18710*/  LEA R47, P1, R31, R10, 0x4 ;  /* 0x0000000a1f2f7211 */ /* 0x000fe200078220ff */
[----:B------:R-:W-:Y:S02]  /*18720*/  IMAD R37, R42, UR6, RZ ;  /* 0x000000062a257c24 */ /* 0x000fe4000f8e02ff */
[C---:B------:R-:W-:Y:S01]  /*18730*/  IMAD R25, R7.reuse, UR7, R8 ;  /* 0x0000000707197c24 */ /* 0x040fe2000f8e0208 */
[----:B------:R-:W-:Y:S01]  /*18740*/  IADD3 R47, P6, PT, R14, R47, RZ ;  /* 0x0000002f0e2f7210 */ /* 0x000fe20007fde0ff */
[----:B------:R-:W-:-:S04]  /*18750*/  IMAD.WIDE.U32 R6, R7, UR6, RZ ;  /* 0x0000000607067c25 */ /* 0x000fc8000f8e00ff */
[C---:B------:R-:W-:Y:S01]  /*18760*/  IMAD.WIDE.U32 R42, R4.reuse, UR6, RZ ;  /* 0x00000006042a7c25 */ /* 0x040fe2000f8e00ff */
[----:B------:R-:W-:Y:S01]  /*18770*/  USHF.L.U64.HI UR6, UR6, 0x7, UR7 ;  /* 0x0000000706067899 */ /* 0x000fe20008010207 */
[----:B------:R-:W-:Y:S02]  /*18780*/  IADD3 R44, PT, PT, R7, R25, RZ ;  /* 0x00000019072c7210 */ /* 0x000fe40007ffe0ff */
[----:B------:R-:W-:Y:S02]  /*18790*/  IMAD.IADD R3, R27, 0x1, R3 ;  /* 0x000000011b037824 */ /* 0x000fe400078e0203 */
[----:B------:R-:W-:Y:S01]  /*187a0*/  IMAD R37, R4, UR7, R37 ;  /* 0x0000000704257c24 */ /* 0x000fe2000f8e0225 */
[----:B------:R-:W-:Y:S01]  /*187b0*/  IADD3.X R12, PT, PT, ~R12, UR6, RZ, P2, !PT ;  /* 0x000000060c0c7c10 */ /* 0x000fe200097fe5ff */
[----:B------:R-:W-:Y:S01]  /*187c0*/  IMAD.IADD R8, R39, 0x1, R23 ;  /* 0x0000000127087824 */ /* 0x000fe200078e0217 */
[----:B------:R-:W-:Y:S01]  /*187d0*/  SHF.L.U64.HI R46, R26, 0x4, R3 ;  /* 0x000000041a2e7819 */ /* 0x000fe20000010203 */
[----:B------:R-:W-:Y:S01]  /*187e0*/  IMAD.IADD R4, R43, 0x1, R37 ;  /* 0x000000012b047824 */ /* 0x000fe200078e0225 */
[----:B------:R-:W-:-:S02]  /*187f0*/  LEA R3, P3, R38, R50, 0x4 ;  /* 0x0000003226037211 */ /* 0x000fc400078620ff */
[----:B------:R-:W-:Y:S02]  /*18800*/  IADD3 R7, P2, PT, R14, R21, RZ ;  /* 0x000000150e077210 */ /* 0x000fe40007f5e0ff */
[----:B------:R-:W-:Y:S02]  /*18810*/  LEA R37, P4, R6, R28, 0x4 ;  /* 0x0000001c06257211 */ /* 0x000fe400078820ff */
[----:B------:R-:W-:Y:S02]  /*18820*/  LEA R39, P5, R42, R52, 0x4 ;  /* 0x000000342a277211 */ /* 0x000fe400078a20ff */
[----:B------:R-:W-:Y:S02]  /*18830*/  LEA.HI.X R46, R31, R46, R9, 0x4, P1 ;  /* 0x0000002e1f2e7211 */ /* 0x000fe400008f2409 */
[----:B------:R-:W-:Y:S01]  /*18840*/  LEA.HI.X R29, R38, R29, R8, 0x4, P3 ;  /* 0x0000001d261d7211 */ /* 0x000fe200018f2408 */
[----:B------:R-:W-:Y:S01]  /*18850*/  IMAD.X R38, RZ, RZ, R20, P2 ;  /* 0x000000ffff267224 */ /* 0x000fe200010e0614 */
[----:B------:R-:W-:Y:S01]  /*18860*/  LEA.HI.X R44, R6, R51, R44, 0x4, P4 ;  /* 0x00000033062c7211 */ /* 0x000fe200020f242c */
[----:B0-----:R-:W-:Y:S01]  /*18870*/  IMAD.U32 R51, RZ, RZ, UR13 ;  /* 0x0000000dff337e24 */ /* 0x001fe2000f8e00ff */
[----:B------:R-:W-:-:S02]  /*18880*/  LEA.HI.X R53, R42, R53, R4, 0x4, P5 ;  /* 0x000000352a357211 */ /* 0x000fc400028f2404 */
[C---:B------:R-:W-:Y:S02]  /*18890*/  IADD3 R6, P3, PT, R14.reuse, R11, RZ ;  /* 0x0000000b0e067210 */ /* 0x040fe40007f7e0ff */
[C---:B------:R-:W-:Y:S02]  /*188a0*/  IADD3 R3, P5, PT, R14.reuse, R3, RZ ;  /* 0x000000030e037210 */ /* 0x040fe40007fbe0ff */
[----:B------:R-:W-:Y:S01]  /*188b0*/  IADD3.X R46, PT, PT, RZ, R46, RZ, P6, !PT ;  /* 0x0000002eff2e7210 */ /* 0x000fe200037fe4ff */
[----:B------:R-:W-:Y:S01]  /*188c0*/  IMAD.X R41, RZ, RZ, R22, P3 ;  /* 0x000000ffff297224 */ /* 0x000fe200018e0616 */
[C---:B------:R-:W-:Y:S01]  /*188d0*/  IADD3 R39, P2, PT, R14.reuse, R39, RZ ;  /* 0x000000270e277210 */ /* 0x040fe20007f5e0ff */
[----:B------:R-:W-:Y:S01]  /*188e0*/  IMAD.X R43, RZ, RZ, R29, P5 ;  /* 0x000000ffff2b7224 */ /* 0x000fe200028e061d */
[C---:B------:R-:W-:Y:S02]  /*188f0*/  IADD3 R13, P1, PT, R14.reuse, R13, RZ ;  /* 0x0000000d0e0d7210 */ /* 0x040fe40007f3e0ff */
[C---:B------:R-:W-:Y:S01]  /*18900*/  IADD3 R4, P4, PT, R14.reuse, R45, RZ ;  /* 0x0000002d0e047210 */ /* 0x040fe20007f9e0ff */
[----:B------:R-:W-:Y:S01]  /*18910*/  IMAD.X R45, RZ, RZ, R53, P2 ;  /* 0x000000ffff2d7224 */ /* 0x000fe200010e0635 */
[----:B------:R-:W-:-:S02]  /*18920*/  IADD3 R37, P6, PT, R14, R37, RZ ;  /* 0x000000250e257210 */ /* 0x000fc40007fde0ff */
[----:B------:R-:W-:Y:S02]  /*18930*/  MOV R52, UR12 ;  /* 0x0000000c00347c02 */ /* 0x000fe40008000f00 */
[----:B------:R-:W-:Y:S02]  /*18940*/  LOP3.LUT R50, R48, 0xfffffff8, RZ, 0xc0, !PT ;  /* 0xfffffff830327812 */ /* 0x000fe400078ec0ff */
[----:B------:R-:W-:Y:S02]  /*18950*/  IADD3.X R40, PT, PT, RZ, R40, RZ, P1, !PT ;  /* 0x00000028ff287210 */ /* 0x000fe40000ffe4ff */
[----:B------:R-:W-:Y:S02]  /*18960*/  IADD3.X R42, PT, PT, RZ, R24, RZ, P4, !PT ;  /* 0x00000018ff2a7210 */ /* 0x000fe400027fe4ff */
[----:B------:R-:W-:-:S07]  /*18970*/  IADD3.X R44, PT, PT, RZ, R44, RZ, P6, !PT ;  /* 0x0000002cff2c7210 */ /* 0x000fce00037fe4ff */
.L_x_1326:
[C---:B------:R-:W-:Y:S02]  /*18980*/  IADD3 R22, P2, PT, R52.reuse, R47, RZ ;  /* 0x0000002f34167210 */ /* 0x040fe40007f5e0ff */
[C---:B------:R-:W-:Y:S02]  /*18990*/  IADD3 R28, P1, PT, R52.reuse, R13, RZ ;  /* 0x0000000d341c7210 */ /* 0x040fe40007f3e0ff */
[----:B------:R-:W-:Y:S01]  /*189a0*/  IADD3 R26, P3, PT, R52, R7, RZ ;  /* 0x00000007341a7210 */ /* 0x000fe20007f7e0ff */
[C---:B------:R-:W-:Y:S01]  /*189b0*/  IMAD.X R23, R51.reuse, 0x1, R46, P2 ;  /* 0x0000000133177824 */ /* 0x040fe200010e062e */
[C---:B------:R-:W-:Y:S02]  /*189c0*/  IADD3.X R29, PT, PT, R51.reuse, R40, RZ, P1, !PT ;  /* 0x00000028331d7210 */ /* 0x040fe40000ffe4ff */
[----:B------:R-:W-:-:S03]  /*189d0*/  IADD3.X R27, PT, PT, R51, R38, RZ, P3, !PT ;  /* 0x00000026331b7210 */ /* 0x000fc60001ffe4ff */
[----:B------:R0:W2:Y:S04]  /*189e0*/  LDG.E.128 R8, desc[UR8][R28.64] ;  /* 0x000000081c087981 */ /* 0x0000a8000c1e1d00 */
[----:B------:R-:W3:Y:S04]  /*189f0*/  LDG.E.128 R20, desc[UR8][R22.64] ;  /* 0x0000000816147981 */ /* 0x000ee8000c1e1d00 */
[----:B------:R-:W4:Y:S01]  /*18a00*/  LDG.E.128 R24, desc[UR8][R26.64] ;  /* 0x000000081a187981 */ /* 0x000f22000c1e1d00 */
[C---:B------:R-:W-:Y:S02]  /*18a10*/  IADD3 R60, P1, PT, R52.reuse, R6, RZ ;  /* 0x00000006343c7210 */ /* 0x040fe40007f3e0ff */
[----:B0-----:R-:W-:-:S03]  /*18a20*/  IADD3 R28, P4, PT, R52, R37, RZ ;  /* 0x00000025341c7210 */ /* 0x001fc60007f9e0ff */
[C---:B------:R-:W-:Y:S01]  /*18a30*/  IMAD.X R61, R51.reuse, 0x1, R41, P1 ;  /* 0x00000001333d7824 */ /* 0x040fe200008e0629 */
[----:B------:R-:W-:-:S06]  /*18a40*/  IADD3.X R29, PT, PT, R51, R44, RZ, P4, !PT ;  /* 0x0000002c331d7210 */ /* 0x000fcc00027fe4ff */
[----:B------:R-:W4:Y:S01]  /*18a50*/  LDG.E.128 R28, desc[UR8][R28.64] ;  /* 0x000000081c1c7981 */ /* 0x000f22000c1e1d00 */
[----:B--2--5:R-:W3:-:S15]  /*18a60*/  DADD R8, R8, R32 ;  /* 0x0000000008087229 */ /* 0x024ede0000000020 */
[----:B------:R-:W-:-:S15]  /*18a70*/  NOP ;  /* 0x0000000000007918 */ /* 0x000fde0000000000 */
[----:B------:R-:W-:-:S15]  /*18a80*/  NOP ;  /* 0x0000000000007918 */ /* 0x000fde0000000000 */
[----:B------:R-:W-:-:S15]  /*18a90*/  NOP ;  /* 0x0000000000007918 */ /* 0x000fde0000000000 */
[----:B------:R-:W-:-:S04]  /*18aa0*/  NOP ;  /* 0x0000000000007918 */ /* 0x000fc80000000000 */
[----:B---3--:R0:W4:Y:S02]  /*18ab0*/  DADD R8, R8, R20 ;  /* 0x0000000008087229 */ /* 0x0081240000000014 */
[----:B0-----:R-:W-:-:S04]  /*18ac0*/  IADD3 R20, P2, PT, R52, R4, RZ ;  /* 0x0000000434147210 */ /* 0x001fc80007f5e0ff */
[----:B------:R-:W-:-:S15]  /*18ad0*/  IADD3.X R21, PT, PT, R51, R42, RZ, P2, !PT ;  /* 0x0000002a33157210 */ /* 0x000fde00017fe4ff */
[----:B------:R-:W-:-:S15]  /*18ae0*/  NOP ;  /* 0x0000000000007918 */ /* 0x000fde0000000000 */
[----:B------:R-:W-:-:S15]  /*18af0*/  NOP ;  /* 0x0000000000007918 */ /* 0x000fde0000000000 */
[----:B------:R-:W-:-:S13]  /*18b00*/  NOP ;  /* 0x0000000000007918 */ /* 0x000fda0000000000 */
[----:B----4-:R0:W-:Y:S02]  /*18b10*/  DADD R56, R8, R24 ;  /* 0x0000000008387229 */ /* 0x0101e40000000018 */
[----:B0-----:R-:W-:-:S05]  /*18b20*/  IADD3 R24, P3, PT, R52, R3, RZ ;  /* 0x0000000334187210 */ /* 0x001fca0007f7e0ff */
[----:B------:R-:W-:-:S15]  /*18b30*/  IMAD.X R25, R51, 0x1, R43, P3 ;  /* 0x0000000133197824 */ /* 0x000fde00018e062b */
[----:B------:R-:W-:-:S15]  /*18b40*/  NOP ;  /* 0x0000000000007918 */ /* 0x000fde0000000000 */
[----:B------:R-:W-:-:S15]  /*18b50*/  NOP ;  /* 0x0000000000007918 */ /* 0x000fde0000000000 */
[----:B------:R-:W-:-:S12]  /*18b60*/  NOP ;  /* 0x0000000000007918 */ /* 0x000fd80000000000 */
        /* <DEDUP_REMOVED lines=73> */
.L_x_1325:
[----:B------:R-:W-:Y:S05]  /*19000*/  BSYNC.RECONVERGENT B2 ;  /* 0x0000000000027941 */ /* 0x000fea0003800200 */
.L_x_1324:
        /* <DEDUP_REMOVED lines=32> */
[----:B------:R-:W-:Y:S02]  /*19210*/  IADD3 R9, PT, PT, R9, R11, RZ ;  /* 0x0000000b09097210 */ /* 0x000fe40007ffe0ff */
[----:B------:R-:W-:Y:S01]  /*19220*/  LEA R8, P2, R10, R14, 0x4 ;  /* 0x0000000e0a087211 */ /* 0x000fe200078420ff */
[----:B------:R-:W-:Y:S01]  /*19230*/  IMAD R11, R15, UR7, R20 ;  /* 0x000000070f0b7c24 */ /* 0x000fe2000f8e0214 */
[----:B------:R-:W-:Y:S02]  /*19240*/  IADD3 R21, P5, PT, R12, UR6, RZ ;  /* 0x000000060c157c10 */ /* 0x000fe4000ffbe0ff */
[C---:B------:R-:W-:Y:S01]  /*19250*/  IADD3 R23, P6, PT, R18.reuse, -R12, RZ ;  /* 0x8000000c12177210 */ /* 0x040fe20007fde0ff */
[----:B------:R-:W-:Y:S01]  /*19260*/  IMAD.IADD R11, R13, 0x1, R11 ;  /* 0x000000010d0b7824 */ /* 0x000fe200078e020b */
[----:B------:R-:W-:Y:S02]  /*19270*/  IADD3 R17, P3, P4, R18, -UR6, -R21 ;  /* 0x8000000612117c10 */ /* 0x000fe4000fc7e815 */
[----:B------:R-:W-:-:S02]  /*19280*/  LEA.HI.X R9, R10, R3, R9, 0x4, P2 ;  /* 0x000000030a097211 */ /* 0x000fc400010f2409 */
[----:B------:R-:W-:Y:S02]  /*19290*/  IADD3.X R13, PT, PT, R11, UR7, RZ, P5, !PT ;  /* 0x000000070b0d7c10 */ /* 0x000fe4000affe4ff */
[----:B------:R-:W-:Y:S02]  /*192a0*/  IADD3.X R11, PT, PT, R19, ~R11, RZ, P6, !PT ;  /* 0x8000000b130b7210 */ /* 0x000fe400037fe4ff */
[----:B------:R-:W-:Y:S02]  /*192b0*/  IADD3 R21, P5, PT, R18, -R21, RZ ;  /* 0x8000001512157210 */ /* 0x000fe40007fbe0ff */
[----:B------:R-:W-:Y:S01]  /*192c0*/  IADD3 R10, P2, PT, R6, UR12, RZ ;  /* 0x0000000c060a7c10 */ /* 0x000fe2000ff5e0ff */
[----:B------:R-:W-:Y:S01]  /*192d0*/  IMAD R22, R11, UR14, RZ ;  /* 0x0000000e0b167c24 */ /* 0x000fe2000f8e02ff */
[----:B------:R-:W-:Y:S02]  /*192e0*/  IADD3.X R7, PT, PT, R7, UR13, RZ, P1, !PT ;  /* 0x0000000d07077c10 */ /* 0x000fe40008ffe4ff */
[C-C-:B------:R-:W-:Y:S01]  /*192f0*/  IADD3.X R20, PT, PT, R19.reuse, ~UR7, ~R13.reuse, P3, P4 ;  /* 0x8000000713147c10 */ /* 0x140fe20009fe8c0d */
[----:B------:R-:W-:Y:S01]  /*19300*/  IMAD.X R13, R19, 0x1, ~R13, P5 ;  /* 0x00000001130d7824 */ /* 0x000fe200028e0e0d */
[----:B------:R-:W-:Y:S01]  /*19310*/  IADD3 R12, P1, PT, R10, UR12, RZ ;  /* 0x0000000c0a0c7c10 */ /* 0x000fe2000ff3e0ff */
[----:B------:R-:W-:Y:S01]  /*19320*/  IMAD R25, R23, UR15, R22 ;  /* 0x0000000f17197c24 */ /* 0x000fe2000f8e0216 */
[----:B------:R-:W-:Y:S01]  /*19330*/  IADD3.X R11, PT, PT, R7, UR13, RZ, P2, !PT ;  /* 0x0000000d070b7c10 */ /* 0x000fe200097fe4ff */
[----:B------:R-:W-:-:S02]  /*19340*/  IMAD R22, R13, UR14, RZ ;  /* 0x0000000e0d167c24 */ /* 0x000fc4000f8e02ff */
[----:B------:R-:W-:Y:S01]  /*19350*/  IMAD R20, R20, UR14, RZ ;  /* 0x0000000e14147c24 */ /* 0x000fe2000f8e02ff */
[----:B------:R-:W-:Y:S01]  /*19360*/  IADD3.X R13, PT, PT, R11, UR13, RZ, P1, !PT ;  /* 0x0000000d0b0d7c10 */ /* 0x000fe20008ffe4ff */
[----:B------:R-:W-:-:S04]  /*19370*/  IMAD.WIDE.U32 R6, R23, UR14, R6 ;  /* 0x0000000e17067c25 */ /* 0x000fc8000f8e0006 */
[C---:B------:R-:W-:Y:S01]  /*19380*/  IMAD R23, R21.reuse, UR15, R22 ;  /* 0x0000000f15177c24 */ /* 0x040fe2000f8e0216 */
[----:B------:R-:W-:Y:S01]  /*19390*/  LEA R22, P1, R6, R14, 0x4 ;  /* 0x0000000e06167211 */ /* 0x000fe200078220ff */
[----:B------:R-:W-:-:S04]  /*193a0*/  IMAD.WIDE.U32 R10, R21, UR14, R10 ;  /* 0x0000000e150a7c25 */ /* 0x000fc8000f8e000a */
[C---:B------:R-:W-:Y:S01]  /*193b0*/  IMAD R21, R17.reuse, UR15, R20 ;  /* 0x0000000f11157c24 */ /* 0x040fe2000f8e0214 */
[----:B------:R-:W-:Y:S01]  /*193c0*/  LEA R24, P2, R10, R14, 0x4 ;  /* 0x0000000e0a187211 */ /* 0x000fe200078420ff */
[----:B------:R-:W-:Y:S01]  /*193d0*/  IMAD.WIDE.U32 R12, R17, UR14, R12 ;  /* 0x0000000e110c7c25 */ /* 0x000fe2000f8e000c */
[----:B------:R-:W-:-:S03]  /*193e0*/  IADD3 R17, PT, PT, R25, R7, RZ ;  /* 0x0000000719117210 */ /* 0x000fc60007ffe0ff */
[----:B------:R-:W-:Y:S01]  /*193f0*/  IMAD.IADD R11, R11, 0x1, R23 ;  /* 0x000000010b0b7824 */ /* 0x000fe200078e0217 */
[----:B------:R-:W-:Y:S02]  /*19400*/  IADD3 R7, PT, PT, R13, R21, RZ ;  /* 0x000000150d077210 */ /* 0x000fe40007ffe0ff */
[----:B------:R-:W-:Y:S02]  /*19410*/  LEA R28, P3, R12, R14, 0x4 ;  /* 0x0000000e0c1c7211 */ /* 0x000fe400078620ff */
[-C--:B------:R-:W-:Y:S02]  /*19420*/  LEA.HI.X R23, R6, R3.reuse, R17, 0x4, P1 ;  /* 0x0000000306177211 */ /* 0x080fe400008f2411 */
[-C--:B------:R-:W-:Y:S02]  /*19430*/  LEA.HI.X R25, R10, R3.reuse, R11, 0x4, P2 ;  /* 0x000000030a197211 */ /* 0x080fe400010f240b */
[----:B------:R-:W-:Y:S01]  /*19440*/  LEA.HI.X R29, R12, R3, R7, 0x4, P3 ;  /* 0x000000030c1d7211 */ /* 0x000fe200018f2407 */
[----:B------:R-:W2:Y:S04]  /*19450*/  LDG.E.128 R8, desc[UR8][R8.64] ;  /* 0x0000000808087981 */ /* 0x000ea8000c1e1d00 */
[----:B------:R-:W3:Y:S04]  /*19460*/  LDG.E.128 R20, desc[UR8][R22.64] ;  /* 0x0000000816147981 */ /* 0x000ee8000c1e1d00 */
[----:B------:R-:W4:Y:S04]  /*19470*/  LDG.E.128 R24, desc[UR8][R24.64] ;  /* 0x0000000818187981 */ /* 0x000f28000c1e1d00 */
[----:B------:R-:W4:Y:S01]  /*19480*/  LDG.E.128 R28, desc[UR8][R28.64] ;  /* 0x000000081c1c7981 */ /* 0x000f22000c1e1d00 */
[----:B------:R-:W-:-:S05]  /*19490*/  IADD3 R15, P1, PT, R15, 0x4, RZ ;  /* 0x000000040f0f7810 */ /* 0x000fca0007f3e0ff */
[----:B------:R-:W-:Y:S01]  /*194a0*/  IMAD.X R16, RZ, RZ, R16, P1 ;  /* 0x000000ffff107224 */ /* 0x000fe200008e0610 */
[----:B--2--5:R-:W3:-:S15]  /*194b0*/  DADD R32, R32, R8 ;  /* 0x0000000020207229 */ /* 0x024ede0000000008 */
        /* <DEDUP_REMOVED lines=35> */
.L_x_1330:
[----:B------:R-:W-:Y:S05]  /*196f0*/  BSYNC.RECONVERGENT B3 ;  /* 0x0000000000037941 */ /* 0x000fea0003800200 */
.L_x_1329:
        /* <DEDUP_REMOVED lines=11> */
[----:B------:R-:W3:Y:S03]  /*197b0*/  LDCU.64 UR12, c[0x0][0x618] ;  /* 0x0000c300ff0c77ac */ /* 0x000ee60008000a00 */
[----:B------:R-:W-:Y:S01]  /*197c0*/  IADD3.X R4, PT, PT, RZ, ~R16, RZ, P1, !PT ;  /* 0x80000010ff047210 */ /* 0x000fe20000ffe4ff */
[----:B------:R-:W4:Y:S01]  /*197d0*/  LDCU.64 UR14, c[0x0][0x620] ;  /* 0x0000c400ff0e77ac */ /* 0x000f220008000a00 */
[----:B-1----:R-:W-:-:S03]  /*197e0*/  IMAD R20, R16, UR6, RZ ;  /* 0x0000000610147c24 */ /* 0x002fc6000f8e02ff */
[----:B------:R-:W-:Y:S02]  /*197f0*/  IMAD R4, R4, UR6, RZ ;  /* 0x0000000604047c24 */ /* 0x000fe4000f8e02ff */
[----:B---3--:R-:W-:Y:S02]  /*19800*/  IMAD R12, R16, UR12, RZ ;  /* 0x0000000c100c7c24 */ /* 0x008fe4000f8e02ff */
[----:B--2---:R-:W-:-:S04]  /*19810*/  IMAD.WIDE.U32 R10, R15, UR6, R6 ;  /* 0x000000060f0a7c25 */ /* 0x004fc8000f8e0006 */
[C---:B------:R-:W-:Y:S02]  /*19820*/  IMAD R23, R15.reuse, UR7, R20 ;  /* 0x000000070f177c24 */ /* 0x040fe4000f8e0214 */
[----:B------:R-:W-:-:S04]  /*19830*/  IMAD.WIDE.U32 R8, R15, UR12, RZ ;  /* 0x0000000c0f087c25 */ /* 0x000fc8000f8e00ff */
[----:B------:R-:W-:Y:S02]  /*19840*/  IMAD R21, R15, UR13, R12 ;  /* 0x0000000d0f157c24 */ /* 0x000fe4000f8e020c */
[C---:B------:R-:W-:Y:S02]  /*19850*/  IMAD R17, R13.reuse, UR7, R4 ;  /* 0x000000070d117c24 */ /* 0x040fe4000f8e0204 */
[----:B------:R-:W-:Y:S01]  /*19860*/  IMAD.WIDE.U32 R6, R13, UR6, R18 ;  /* 0x000000060d067c25 */ /* 0x000fe2000f8e0012 */
[----:B------:R-:W-:Y:S02]  /*19870*/  IADD3 R13, P1, PT, R18, -R10, RZ ;  /* 0x8000000a120d7210 */ /* 0x000fe40007f3e0ff */
[----:B------:R-:W-:Y:S01]  /*19880*/  IADD3 R10, P2, PT, R8, UR12, RZ ;  /* 0x0000000c080a7c10 */ /* 0x000fe2000ff5e0ff */
[----:B------:R-:W-:Y:S01]  /*19890*/  IMAD.IADD R23, R11, 0x1, R23 ;  /* 0x000000010b177824 */ /* 0x000fe200078e0217 */
[----:B------:R-:W-:Y:S01]  /*198a0*/  IADD3 R9, PT, PT, R9, R21, RZ ;  /* 0x0000001509097210 */ /* 0x000fe20007ffe0ff */
[----:B------:R-:W-:-:S03]  /*198b0*/  IMAD.IADD R17, R7, 0x1, R17 ;  /* 0x0000000107117824 */ /* 0x000fc600078e0211 */
[----:B------:R-:W-:Y:S01]  /*198c0*/  IADD3.X R23, PT, PT, R19, ~R23, RZ, P1, !PT ;  /* 0x8000001713177210 */ /* 0x000fe20000ffe4ff */
[----:B----4-:R-:W-:Y:S01]  /*198d0*/  IMAD R17, R17, UR14, RZ ;  /* 0x0000000e11117c24 */ /* 0x010fe2000f8e02ff */
[----:B------:R-:W-:Y:S01]  /*198e0*/  IADD3.X R11, PT, PT, R9, UR13, RZ, P2, !PT ;  /* 0x0000000d090b7c10 */ /* 0x000fe200097fe4ff */
[----:B------:R-:W-:-:S04]  /*198f0*/  IMAD.WIDE.U32 R8, R6, UR14, R8 ;  /* 0x0000000e06087c25 */ /* 0x000fc8000f8e0008 */
[----:B------:R-:W-:Y:S02]  /*19900*/  IMAD R4, R23, UR14, RZ ;  /* 0x0000000e17047c24 */ /* 0x000fe4000f8e02ff */
        /* <DEDUP_REMOVED lines=8> */
[----:B------:R-:W-:-:S03]  /*19990*/  LEA.HI.X R13, R10, R3, R13, 0x4, P2 ;  /* 0x000000030a0d7211 */ /* 0x000fc600010f240d */
[----:B------:R-:W2:Y:S04]  /*199a0*/  LDG.E.128 R8, desc[UR8][R6.64] ;  /* 0x0000000806087981 */ /* 0x000ea8000c1e1d00 */
[----:B------:R-:W3:Y:S01]  /*199b0*/  LDG.E.128 R20, desc[UR8][R12.64] ;  /* 0x000000080c147981 */ /* 0x000ee2000c1e1d00 */
[----:B------:R-:W-:-:S05]  /*199c0*/  IADD3 R15, P1, PT, R15, 0x2, RZ ;  /* 0x000000020f0f7810 */ /* 0x000fca0007f3e0ff */
[----:B------:R-:W-:Y:S01]  /*199d0*/  IMAD.X R16, RZ, RZ, R16, P1 ;  /* 0x000000ffff107224 */ /* 0x000fe200008e0610 */
        /* <DEDUP_REMOVED lines=16> */
.L_x_1332:
[----:B------:R-:W-:Y:S05]  /*19ae0*/  BSYNC.RECONVERGENT B3 ;  /* 0x0000000000037941 */ /* 0x000fea0003800200 */
.L_x_1331:
[----:B------:R-:W-:Y:S05]  /*19af0*/  @P0 BRA `(.L_x_1328) ;  /* 0x0000000000680947 */ /* 0x000fea0003800000 */
[----:B------:R-:W3:Y:S01]  /*19b00*/  LDCU.64 UR6, c[0x0][0x608] ;  /* 0x0000c100ff0677ac */ /* 0x000ee20008000a00 */
[----:B--2---:R-:W-:Y:S01]  /*19b10*/  IADD3 R9, P0, PT, RZ, -R15, RZ ;  /* 0x8000000fff097210 */ /* 0x004fe20007f1e0ff */
[----:B------:R-:W2:Y:S03]  /*19b20*/  LDCU.64 UR12, c[0x0][0x618] ;  /* 0x0000c300ff0c77ac */ /* 0x000ea60008000a00 */
[----:B------:R-:W-:Y:S01]  /*19b30*/  IADD3.X R4, PT, PT, RZ, ~R16, RZ, P0, !PT ;  /* 0x80000010ff047210 */ /* 0x000fe200007fe4ff */
[----:B------:R-:W0:Y:S04]  /*19b40*/  LDCU.64 UR14, c[0x0][0x620] ;  /* 0x0000c400ff0e77ac */ /* 0x000e280008000a00 */
[----:B---3--:R-:W-:-:S02]  /*19b50*/  IMAD R4, R4, UR6, RZ ;  /* 0x0000000604047c24 */ /* 0x008fc4000f8e02ff */
[----:B------:R-:W-:-:S04]  /*19b60*/  IMAD.WIDE.U32 R18, R9, UR6, R18 ;  /* 0x0000000609127c25 */ /* 0x000fc8000f8e0012 */
[----:B--2---:R-:W-:Y:S02]  /*19b70*/  IMAD R16, R16, UR12, RZ ;  /* 0x0000000c10107c24 */ /* 0x004fe4000f8e02ff */
[----:B------:R-:W-:Y:S02]  /*19b80*/  IMAD R9, R9, UR7, R4 ;  /* 0x0000000709097c24 */ /* 0x000fe4000f8e0204 */
[C---:B-1----:R-:W-:Y:S02]  /*19b90*/  IMAD R11, R15.reuse, UR13, R16 ;  /* 0x0000000d0f0b7c24 */ /* 0x042fe4000f8e0210 */
[----:B------:R-:W-:-:S04]  /*19ba0*/  IMAD.WIDE.U32 R6, R15, UR12, RZ ;  /* 0x0000000c0f067c25 */ /* 0x000fc8000f8e00ff */
[----:B------:R-:W-:Y:S01]  /*19bb0*/  IMAD.IADD R4, R19, 0x1, R9 ;  /* 0x0000000113047824 */ /* 0x000fe200078e0209 */
[----:B------:R-:W-:-:S03]  /*19bc0*/  IADD3 R7, PT, PT, R7, R11, RZ ;  /* 0x0000000b07077210 */ /* 0x000fc60007ffe0ff */
[----:B0-----:R-:W-:Y:S02]  /*19bd0*/  IMAD R9, R4, UR14, RZ ;  /* 0x0000000e04097c24 */ /* 0x001fe4000f8e02ff */
[----:B------:R-:W-:-:S04]  /*19be0*/  IMAD.WIDE.U32 R6, R18, UR14, R6 ;  /* 0x0000000e12067c25 */ /* 0x000fc8000f8e0006 */
[----:B------:R-:W-:Y:S01]  /*19bf0*/  IMAD R9, R18, UR15, R9 ;  /* 0x0000000f12097c24 */ /* 0x000fe2000f8e0209 */
[----:B------:R-:W-:-:S03]  /*19c00*/  LEA R8, P0, R6, R14, 0x4 ;  /* 0x0000000e06087211 */ /* 0x000fc600078020ff */
[----:B------:R-:W-:-:S05]  /*19c10*/  IMAD.IADD R4, R7, 0x1, R9 ;  /* 0x0000000107047824 */ /* 0x000fca00078e0209 */
        /* <DEDUP_REMOVED lines=8> */
.L_x_1328:
[----:B------:R-:W-:Y:S05]  /*19ca0*/  BSYNC.RECONVERGENT B2 ;  /* 0x0000000000027941 */ /* 0x000fea0003800200 */
.L_x_1327:
[----:B01--45:R1:W-:Y:S02]  /*19cb0*/  STG.E.128 desc[UR8][R54.64], R32 ;  /* 0x0000002036007986 */ /* 0x0333e4000c101d08 */
.L_x_1323:
[----:B------:R-:W-:Y:S05]  /*19cc0*/  BSYNC.RECONVERGENT B1 ;  /* 0x0000000000017941 */ /* 0x000fea0003800200 */
.L_x_1322:
[----:B------:R-:W-:-:S07]  /*19cd0*/  IADD3 R5, PT, PT, R5, 0x80, RZ ;  /* 0x0000008005057810 */ /* 0x000fce0007ffe0ff */
.L_x_1314:
[----:B------:R-:W-:Y:S05]  /*19ce0*/  BSYNC.RECONVERGENT B0 ;  /* 0x0000000000007941 */ /* 0x000fea0003800200 */
.L_x_1313:
[----:B------:R-:W4:Y:S01]  /*19cf0*/  LDCU UR6, c[0x0][0x380] ;  /* 0x00007000ff0677ac */ /* 0x000f220008000800 */
[----:B------:R-:W-:Y:S01]  /*19d00*/  BSSY.RECONVERGENT B0, `(.L_x_1333) ;  /* 0x00003bb000007945 */ /* 0x000fe20003800200 */
[----:B----4-:R-:W-:-:S13]  /*19d10*/  ISETP.GE.AND P0, PT, R5, UR6, PT ;  /* 0x0000000605007c0c */ /* 0x010fda000bf06270 */
[----:B------:R-:W-:Y:S05]  /*19d20*/  @P0 BRA `(.L_x_1334) ;  /* 0x0000003800e00947 */ /* 0x000fea0003800000 */
[----:B------:R-:W4:Y:S01]  /*19d30*/  LDCU.64 UR6, c[0x0][0x390] ;  /* 0x00007200ff0677ac */ /* 0x000f220008000a00 */
[----:B------:R-:W-:Y:S01]  /*19d40*/  IMAD.MOV.U32 R4, RZ, RZ, RZ ;  /* 0x000000ffff047224 */ /* 0x000fe200078e00ff */
[----:B------:R-:W-:Y:S01]  /*19d50*/  ISETP.NE.AND P0, PT, R2, RZ, PT ;  /* 0x000000ff0200720c */ /* 0x000fe20003f05270 */
[----:B------:R-:W5:Y:S01]  /*19d60*/  LDCU UR12, c[0x0][0x38c] ;  /* 0x00007180ff0c77ac */ /* 0x000f620008000800 */
[----:B------:R-:W0:Y:S01]  /*19d70*/  LDCU.64 UR14, c[0x0][0x4b8] ;  /* 0x00009700ff0e77ac */ /* 0x000e220008000a00 */
[----:B----4-:R-:W-:Y:S01]  /*19d80*/  IMAD.HI.U32 R6, R5, UR6, R4 ;  /* 0x0000000605067c27 */ /* 0x010fe2000f8e0004 */
[----:B------:R-:W4:Y:S04]  /*19d90*/  LDCU UR6, c[0x0][0x4c0] ;  /* 0x00009800ff0677ac */ /* 0x000f280008000800 */
[----:B------:R-:W-:-:S04]  /*19da0*/  SHF.R.U32.HI R7, RZ, UR7, R6 ;  /* 0x00000007ff077c19 */ /* 0x000fc80008011606 */
[----:B------:R-:W-:-:S05]  /*19db0*/  IADD3 R4, PT, PT, -R7, RZ, RZ ;  /* 0x000000ff07047210 */ /* 0x000fca0007ffe1ff */
[----:B-----5:R-:W-:-:S04]  /*19dc0*/  IMAD R3, R4, UR12, R5 ;  /* 0x0000000c04037c24 */ /* 0x020fc8000f8e0205 */
[C---:B0-----:R-:W-:Y:S02]  /*19dd0*/  IMAD R13, R3.reuse, UR14, RZ ;  /* 0x0000000e030d7c24 */ /* 0x041fe4000f8e02ff */
[C---:B------:R-:W-:Y:S02]  /*19de0*/  IMAD R14, R3.reuse, UR15, RZ ;  /* 0x0000000f030e7c24 */ /* 0x040fe4000f8e02ff */
[----:B----4-:R-:W-:Y:S01]  /*19df0*/  IMAD R3, R3, UR6, RZ ;  /* 0x0000000603037c24 */ /* 0x010fe2000f8e02ff */
[----:B------:R-:W-:Y:S06]  /*19e00*/  @!P0 BRA `(.L_x_1335) ;  /* 0x0000001400348947 */ /* 0x000fec0003800000 */
[----:B------:R-:W2:Y:S01]  /*19e10*/  LDCU.64 UR12, c[0x0][0x398] ;  /* 0x00007300ff0c77ac */ /* 0x000ea20008000a00 */
[----:B------:R-:W-:Y:S01]  /*19e20*/  IMAD.MOV.U32 R6, RZ, RZ, RZ ;  /* 0x000000ffff067224 */ /* 0x000fe200078e00ff */
[----:B------:R-:W-:Y:S01]  /*19e30*/  ISETP.NE.AND P0, PT, R0, 0x2, PT ;  /* 0x000000020000780c */ /* 0x000fe20003f05270 */
[----:B------:R-:W0:Y:S01]  /*19e40*/  LDCU UR6, c[0x0][0x3a0] ;  /* 0x00007400ff0677ac */ /* 0x000e220008000800 */
[----:B------:R-:W4:Y:S01]  /*19e50*/  LDCU UR7, c[0x0][0x4c4] ;  /* 0x00009880ff0777ac */ /* 0x000f220008000800 */
[----:B------:R-:W5:Y:S01]  /*19e60*/  LDCU.64 UR14, c[0x0][0x4c8] ;  /* 0x00009900ff0e77ac */ /* 0x000f620008000a00 */
[----:B--23--:R-:W-:-:S05]  /*19e70*/  IMAD.HI.U32 R8, R7, UR13, R6 ;  /* 0x0000000d07087c27 */ /* 0x00cfca000f8e0006 */
[----:B0-----:R-:W-:-:S04]  /*19e80*/  SHF.R.U32.HI R9, RZ, UR6, R8 ;  /* 0x00000006ff097c19 */ /* 0x001fc80008011608 */
        /* <DEDUP_REMOVED lines=9> */
[----:B------:R-:W2:Y:S01]  /*19f20*/  LDCU UR12, c[0x0][0x3a4] ;  /* 0x00007480ff0c77ac */ /* 0x000ea20008000800 */
[----:B------:R-:W3:Y:S01]  /*19f30*/  LDCU.64 UR14, c[0x0][0x4d0] ;  /* 0x00009a00ff0e77ac */ /* 0x000ee20008000a00 */
[----:B0-----:R-:W-:Y:S01]  /*19f40*/  IMAD.HI.U32 R6, R9, UR6, R8 ;  /* 0x0000000609067c27 */ /* 0x001fe2000f8e0008 */
[----:B------:R-:W0:Y:S04]  /*19f50*/  LDCU UR6, c[0x0][0x4d8] ;  /* 0x00009b00ff0677ac */ /* 0x000e280008000800 */
[----:B------:R-:W-:-:S04]  /*19f60*/  SHF.R.U32.HI R7, RZ, UR7, R6 ;  /* 0x00000007ff077c19 */ /* 0x000fc80008011606 */
[----:B------:R-:W-:-:S05]  /*19f70*/  IADD3 R8, PT, PT, -R7, RZ, RZ ;  /* 0x000000ff07087210 */ /* 0x000fca0007ffe1ff */
[----:B--2---:R-:W-:-:S04]  /*19f80*/  IMAD R8, R8, UR12, R9 ;  /* 0x0000000c08087c24 */ /* 0x004fc8000f8e0209 */
[C---:B---3--:R-:W-:Y:S02]  /*19f90*/  IMAD R13, R8.reuse, UR14, R13 ;  /* 0x0000000e080d7c24 */ /* 0x048fe4000f8e020d */
[C---:B------:R-:W-:Y:S02]  /*19fa0*/  IMAD R14, R8.reuse, UR15, R14 ;  /* 0x0000000f080e7c24 */ /* 0x040fe4000f8e020e */
[----:B0-----:R-:W-:Y:S01]  /*19fb0*/  IMAD R3, R8, UR6, R3 ;  /* 0x0000000608037c24 */ /* 0x001fe2000f8e0203 */
[----:B------:R-:W-:Y:S06]  /*19fc0*/  @!P0 BRA `(.L_x_1335) ;  /* 0x0000001000c48947 */ /* 0x000fec0003800000 */
[----:B------:R-:W0:Y:S01]  /*19fd0*/  LDCU.64 UR12, c[0x0][0x3b0] ;  /* 0x00007600ff0c77ac */ /* 0x000e220008000a00 */
[----:B------:R-:W-:Y:S01]  /*19fe0*/  IMAD.MOV.U32 R6, RZ, RZ, RZ ;  /* 0x000000ffff067224 */ /* 0x000fe200078e00ff */
[----:B------:R-:W-:Y:S01]  /*19ff0*/  ISETP.NE.AND P0, PT, R0, 0x4, PT ;  /* 0x000000040000780c */ /* 0x000fe20003f05270 */
[----:B------:R-:W2:Y:S01]  /*1a000*/  LDCU UR6, c[0x0][0x3b8] ;  /* 0x00007700ff0677ac */ /* 0x000ea20008000800 */
[----:B------:R-:W3:Y:S01]  /*1a010*/  LDCU UR7, c[0x0][0x4dc] ;  /* 0x00009b80ff0777ac */ /* 0x000ee20008000800 */
[----:B------:R-:W4:Y:S01]  /*1a020*/  LDCU.64 UR14, c[0x0][0x4e0] ;  /* 0x00009c00ff0e77ac */ /* 0x000f220008000a00 */
[----:B0-----:R-:W-:-:S05]  /*1a030*/  IMAD.HI.U32 R8, R7, UR13, R6 ;  /* 0x0000000d07087c27 */ /* 0x001fca000f8e0006 */
[----:B--2---:R-:W-:-:S04]  /*1a040*/  SHF.R.U32.HI R9, RZ, UR6, R8 ;  /* 0x00000006ff097c19 */ /* 0x004fc80008011608 */
[----:B------:R-:W-:-:S05]  /*1a050*/  IADD3 R6, PT, PT, -R9, RZ, RZ ;  /* 0x000000ff09067210 */ /* 0x000fca0007ffe1ff */
[----:B------:R-:W-:-:S04]  /*1a060*/  IMAD R6, R6, UR12, R7 ;  /* 0x0000000c06067c24 */ /* 0x000fc8000f8e0207 */
[C---:B---3--:R-:W-:Y:S02]  /*1a070*/  IMAD R13, R6.reuse, UR7, R13 ;  /* 0x00000007060d7c24 */ /* 0x048fe4000f8e020d */
[C---:B----4-:R-:W-:Y:S02]  /*1a080*/  IMAD R14, R6.reuse, UR14, R14 ;  /* 0x0000000e060e7c24 */ /* 0x050fe4000f8e020e */
        /* <DEDUP_REMOVED lines=268> */
[----:B------:R-:W-:Y:S01]  /*1b150*/  ISETP.NE.AND P0, PT, R0, 0x18, PT ;  /* 0x000000180000780c */ /* 0x000fe20003f05270 */
[----:B------:R-:W0:Y:S01]  /*1b160*/  LDCU.64 UR12, c[0x0][0x4a0] ;  /* 0x00009400ff0c77ac */ /* 0x000e220008000a00 */
[----:B------:R-:W-:Y:S01]  /*1b170*/  IMAD.MOV.U32 R6, RZ, RZ, RZ ;  /* 0x000000ffff067224 */ /* 0x000fe200078e00ff */
[----:B------:R-:W2:Y:S01]  /*1b180*/  LDCU UR6, c[0x0][0x4a8] ;  /* 0x00009500ff0677ac */ /* 0x000ea20008000800 */
[----:B------:R-:W3:Y:S09]  /*1b190*/  LDCU UR7, c[0x0][0x5cc] ;  /* 0x0000b980ff0777ac */ /* 0x000ef20008000800 */
[----:B------:R-:W4:Y:S01]  /*1b1a0*/  @P0 LDC.64 R10, c[0x0][0x4b0] ;  /* 0x00012c00ff0a0b82 */ /* 0x000f220000000a00 */
[----:B------:R-:W5:Y:S01]  /*1b1b0*/  LDCU.64 UR14, c[0x0][0x5d0] ;  /* 0x0000ba00ff0e77ac */ /* 0x000f620008000a00 */
[----:B0-----:R-:W-:-:S06]  /*1b1c0*/  IMAD.HI.U32 R8, R7, UR13, R6 ;  /* 0x0000000d07087c27 */ /* 0x001fcc000f8e0006 */
[----:B------:R-:W0:Y:S01]  /*1b1d0*/  @P0 LDC R15, c[0x0][0x4ac] ;  /* 0x00012b00ff0f0b82 */ /* 0x000e220000000800 */
[----:B--2---:R-:W-:Y:S02]  /*1b1e0*/  SHF.R.U32.HI R9, RZ, UR6, R8 ;  /* 0x00000006ff097c19 */ /* 0x004fe40008011608 */
[----:B------:R-:W-:-:S05]  /*1b1f0*/  @P0 MOV R8, RZ ;  /* 0x000000ff00080202 */ /* 0x000fca0000000f00 */
[----:B------:R-:W2:Y:S01]  /*1b200*/  @P0 LDC.64 R16, c[0x0][0x5d8] ;  /* 0x00017600ff100b82 */ /* 0x000ea20000000a00 */
[----:B------:R-:W-:-:S04]  /*1b210*/  IMAD.MOV R6, RZ, RZ, -R9 ;  /* 0x000000ffff067224 */ /* 0x000fc800078e0a09 */
[----:B------:R-:W-:-:S03]  /*1b220*/  IMAD R6, R6, UR12, R7 ;  /* 0x0000000c06067c24 */ /* 0x000fc6000f8e0207 */
[----:B------:R-:W1:Y:S01]  /*1b230*/  @P0 LDC R12, c[0x0][0x5e0] ;  /* 0x00017800ff0c0b82 */ /* 0x000e620000000800 */
[----:B----4-:R-:W-:-:S04]  /*1b240*/  @P0 IMAD.HI.U32 R4, R9, R10, R8 ;  /* 0x0000000a09040227 */ /* 0x010fc800078e0008 */
[C---:B---3--:R-:W-:Y:S01]  /*1b250*/  IMAD R13, R6.reuse, UR7, R13 ;  /* 0x00000007060d7c24 */ /* 0x048fe2000f8e020d */
[----:B------:R-:W-:Y:S01]  /*1b260*/  @P0 SHF.R.U32.HI R4, RZ, R11, R4 ;  /* 0x0000000bff040219 */ /* 0x000fe20000011604 */
[C---:B-----5:R-:W-:Y:S02]  /*1b270*/  IMAD R14, R6.reuse, UR14, R14 ;  /* 0x0000000e060e7c24 */ /* 0x060fe4000f8e020e */
[----:B------:R-:W-:Y:S01]  /*1b280*/  IMAD R3, R6, UR15, R3 ;  /* 0x0000000f06037c24 */ /* 0x000fe2000f8e0203 */
[----:B------:R-:W-:-:S05]  /*1b290*/  @P0 IADD3 R8, PT, PT, -R4, RZ, RZ ;  /* 0x000000ff04080210 */ /* 0x000fca0007ffe1ff */
[----:B0-----:R-:W-:-:S04]  /*1b2a0*/  @P0 IMAD R8, R15, R8, R9 ;  /* 0x000000080f080224 */ /* 0x001fc800078e0209 */
[C---:B--2---:R-:W-:Y:S02]  /*1b2b0*/  @P0 IMAD R13, R8.reuse, R16, R13 ;  /* 0x00000010080d0224 */ /* 0x044fe400078e020d */
[C---:B------:R-:W-:Y:S02]  /*1b2c0*/  @P0 IMAD R14, R8.reuse, R17, R14 ;  /* 0x00000011080e0224 */ /* 0x040fe400078e020e */
[----:B-1----:R-:W-:-:S07]  /*1b2d0*/  @P0 IMAD R3, R8, R12, R3 ;  /* 0x0000000c08030224 */ /* 0x002fce00078e0203 */
.L_x_1335:
[----:B------:R-:W0:Y:S01]  /*1b2e0*/  LDCU.64 UR6, c[0x0][0x5f8] ;  /* 0x0000bf00ff0677ac */ /* 0x000e220008000a00 */
[----:B--23--:R-:W2:Y:S01]  /*1b2f0*/  LDC.64 R10, c[0x0][0x600] ;  /* 0x00018000ff0a7b82 */ /* 0x00cea20000000a00 */
[----:B0-----:R-:W-:-:S05]  /*1b300*/  IADD3 R18, P0, PT, R3, UR6, RZ ;  /* 0x0000000603127c10 */ /* 0x001fca000ff1e0ff */
[----:B------:R-:W-:-:S06]  /*1b310*/  IMAD.X R19, RZ, RZ, UR7, P0 ;  /* 0x00000007ff137e24 */ /* 0x000fcc00080e06ff */
[----:B------:R-:W2:Y:S01]  /*1b320*/  LDG.E.64 R18, desc[UR8][R18.64] ;  /* 0x0000000812127981 */ /* 0x000ea2000c1e1b00 */
[----:B------:R-:W-:Y:S01]  /*1b330*/  BSSY.RECONVERGENT B1, `(.L_x_1336) ;  /* 0x0000022000017945 */ /* 0x000fe20003800200 */
[----:B------:R-:W-:Y:S02]  /*1b340*/  CS2R R6, SRZ ;  /* 0x0000000000067805 */ /* 0x000fe4000001ff00 */
[----:B--2---:R-:W-:-:S04]  /*1b350*/  ISETP.GT.U32.AND P0, PT, R18, R10, PT ;  /* 0x0000000a1200720c */ /* 0x004fc80003f04070 */
        /* <DEDUP_REMOVED lines=29> */
.L_x_1338:
[----:B------:R-:W-:-:S07]  /*1b530*/  MOV R4, 0x1b550 ;  /* 0x0001b55000047802 */ /* 0x000fce0000000f00 */
[----:B-1----:R-:W-:Y:S05]  /*1b540*/  CALL.REL.NOINC `($__internal_4_$__cuda_sm20_div_s64) ;  /* 0x0000014c008c7944 */ /* 0x002fea0003c00000 */
.L_x_1337:
[----:B------:R-:W-:Y:S05]  /*1b550*/  BSYNC.RECONVERGENT B1 ;  /* 0x0000000000017941 */ /* 0x000fea0003800200 */
.L_x_1336:
[----:B------:R-:W0:Y:S01]  /*1b560*/  LDC.64 R20, c[0x0][0x608] ;  /* 0x00018200ff147b82 */ /* 0x000e220000000a00 */
[----:B------:R-:W-:Y:S07]  /*1b570*/  BSSY.RECONVERGENT B1, `(.L_x_1339) ;  /* 0x000002a000017945 */ /* 0x000fee0003800200 */
[----:B------:R-:W2:Y:S01]  /*1b580*/  LDC.64 R16, c[0x0][0x600] ;  /* 0x00018000ff107b82 */ /* 0x000ea20000000a00 */
[-C--:B0-----:R-:W-:Y:S02]  /*1b590*/  IMAD R3, R7, R20.reuse, RZ ;  /* 0x0000001407037224 */ /* 0x081fe400078e02ff */
[----:B------:R-:W-:-:S04]  /*1b5a0*/  IMAD.WIDE.U32 R8, R6, R20, RZ ;  /* 0x0000001406087225 */ /* 0x000fc800078e00ff */
[----:B------:R-:W-:Y:S01]  /*1b5b0*/  IMAD R11, R6, R21, R3 ;  /* 0x00000015060b7224 */ /* 0x000fe200078e0203 */
[----:B--2---:R-:W-:-:S03]  /*1b5c0*/  IADD3 R3, P1, PT, R8, R16, RZ ;  /* 0x0000001008037210 */ /* 0x004fc60007f3e0ff */
        /* <DEDUP_REMOVED lines=32> */
.L_x_1340:
[----:B------:R-:W-:Y:S01]  /*1b7d0*/  MOV R10, R18 ;  /* 0x00000012000a7202 */ /* 0x000fe20000000f00 */
[----:B------:R-:W-:Y:S01]  /*1b7e0*/  IMAD.MOV.U32 R3, RZ, RZ, R19 ;  /* 0x000000ffff037224 */ /* 0x000fe200078e0013 */
[----:B------:R-:W-:-:S07]  /*1b7f0*/  MOV R4, 0x1b810 ;  /* 0x0001b81000047802 */ /* 0x000fce0000000f00 */
[----:B-1----:R-:W-:Y:S05]  /*1b800*/  CALL.REL.NOINC `($__internal_4_$__cuda_sm20_div_s64) ;  /* 0x0000014800dc7944 */ /* 0x002fea0003c00000 */
.L_x_1341:
[----:B------:R-:W-:Y:S05]  /*1b810*/  BSYNC.RECONVERGENT B1 ;  /* 0x0000000000017941 */ /* 0x000fea0003800200 */
.L_x_1339:
        /* <DEDUP_REMOVED lines=10> */
[----:B-1----:R-:W-:-:S04]  /*1b8c0*/  IADD3 R54, P0, PT, R13, UR6, RZ ;  /* 0x000000060d367c10 */ /* 0x002fc8000ff1e0ff */
        /* <DEDUP_REMOVED lines=200> */
.L_x_1346:
        /* <DEDUP_REMOVED lines=104> */
.L_x_1345:
[----:B------:R-:W-:Y:S05]  /*1cbd0*/  BSYNC.RECONVERGENT B2 ;  /* 0x0000000000027941 */ /* 0x000fea0003800200 */
.L_x_1344:
        /* <DEDUP_REMOVED lines=110> */
.L_x_1350:
[----:B------:R-:W-:Y:S05]  /*1d2c0*/  BSYNC.RECONVERGENT B3 ;  /* 0x0000000000037941 */ /* 0x000fea0003800200 */
.L_x_1349:
        /* <DEDUP_REMOVED lines=62> */
.L_x_1352:
[----:B------:R-:W-:Y:S05]  /*1d6b0*/  BSYNC.RECONVERGENT B3 ;  /* 0x0000000000037941 */ /* 0x000fea0003800200 */
.L_x_1351:
        /* <DEDUP_REMOVED lines=27> */
.L_x_1348:
[----:B------:R-:W-:Y:S05]  /*1d870*/  BSYNC.RECONVERGENT B2 ;  /* 0x0000000000027941 */ /* 0x000fea0003800200 */
.L_x_1347:
[----:B01--45:R0:W-:Y:S02]  /*1d880*/  STG.E.128 desc[UR8][R54.64], R32 ;  /* 0x0000002036007986 */ /* 0x0331e4000c101d08 */
.L_x_1343:
[----:B------:R-:W-:Y:S05]  /*1d890*/  BSYNC.RECONVERGENT B1 ;  /* 0x0000000000017941 */ /* 0x000fea0003800200 */
.L_x_1342:
[----:B------:R-:W-:-:S07]  /*1d8a0*/  VIADD R5, R5, 0x80 ;  /* 0x0000008005057836 */ /* 0x000fce0000000000 */
.L_x_1334:
[----:B------:R-:W-:Y:S05]  /*1d8b0*/  BSYNC.RECONVERGENT B0 ;  /* 0x0000000000007941 */ /* 0x000fea0003800200 */
.L_x_1333:
[----:B------:R-:W4:Y:S01]  /*1d8c0*/  LDCU UR6, c[0x0][0x380] ;  /* 0x00007000ff0677ac */ /* 0x000f220008000800 */
[----:B------:R-:W-:Y:S01]  /*1d8d0*/  BSSY.RECONVERGENT B0, `(.L_x_1353) ;  /* 0x00003bb000007945 */ /* 0x000fe20003800200 */
[----:B----4-:R-:W-:-:S13]  /*1d8e0*/  ISETP.GE.AND P0, PT, R5, UR6, PT ;  /* 0x0000000605007c0c */ /* 0x010fda000bf06270 */
[----:B------:R-:W-:Y:S05]  /*1d8f0*/  @P0 BRA `(.L_x_1354) ;  /* 0x0000003800e00947 */ /* 0x000fea0003800000 */
[----:B------:R-:W4:Y:S01]  /*1d900*/  LDCU.64 UR6, c[0x0][0x390] ;  /* 0x00007200ff0677ac */ /* 0x000f220008000a00 */
[----:B------:R-:W-:Y:S02]  /*1d910*/  MOV R4, RZ ;  /* 0x000000ff00047202 */ /* 0x000fe40000000f00 */
[----:B------:R-:W-:Y:S01]  /*1d920*/  ISETP.NE.AND P0, PT, R2, RZ, PT ;  /* 0x000000ff0200720c */ /* 0x000fe20003f05270 */
[----:B------:R-:W5:Y:S01]  /*1d930*/  LDCU UR12, c[0x0][0x38c] ;  /* 0x00007180ff0c77ac */ /* 0x000f620008000800 */
[----:B------:R-:W0:Y:S01]  /*1d940*/  LDCU.64 UR14, c[0x0][0x4b8] ;  /* 0x00009700ff0e77ac */ /* 0x000e220008000a00 */
        /* <DEDUP_REMOVED lines=9> */
[----:B------:R-:W2:Y:S01]  /*1d9e0*/  LDCU.64 UR12, c[0x0][0x398] ;  /* 0x00007300ff0c77ac */ /* 0x000ea20008000a00 */
[----:B------:R-:W-:Y:S01]  /*1d9f0*/  HFMA2 R6, -RZ, RZ, 0, 0 ;  /* 0x00000000ff067431 */ /* 0x000fe200000001ff */
[----:B------:R-:W-:Y:S01]  /*1da00*/  ISETP.NE.AND P0, PT, R0, 0x2, PT ;  /* 0x000000020000780c */ /* 0x000fe20003f05270 */
[----:B------:R-:W0:Y:S01]  /*1da10*/  LDCU UR6, c[0x0][0x3a0] ;  /* 0x00007400ff0677ac */ /* 0x000e220008000800 */
[----:B------:R-:W4:Y:S01]  /*1da20*/  LDCU UR7, c[0x0][0x4c4] ;  /* 0x00009880ff0777ac */ /* 0x000f220008000800 */
[----:B------:R-:W5:Y:S01]  /*1da30*/  LDCU.64 UR14, c[0x0][0x4c8] ;  /* 0x00009900ff0e77ac */ /* 0x000f620008000a00 */
[----:B--23--:R-:W-:-:S05]  /*1da40*/  IMAD.HI.U32 R8, R7, UR13, R6 ;  /* 0x0000000d07087c27 */ /* 0x00cfca000f8e0006 */
[----:B0-----:R-:W-:-:S05]  /*1da50*/  SHF.R.U32.HI R9, RZ, UR6, R8 ;  /* 0x00000006ff097c19 */ /* 0x001fca0008011608 */
[----:B------:R-:W-:-:S04]  /*1da60*/  IMAD.MOV R6, RZ, RZ, -R9 ;  /* 0x000000ffff067224 */ /* 0x000fc800078e0a09 */
        /* <DEDUP_REMOVED lines=8> */
[----:B------:R-:W2:Y:S01]  /*1daf0*/  LDCU UR12, c[0x0][0x3a4] ;  /* 0x00007480ff0c77ac */ /* 0x000ea20008000800 */
[----:B------:R-:W3:Y:S01]  /*1db00*/  LDCU.64 UR14, c[0x0][0x4d0] ;  /* 0x00009a00ff0e77ac */ /* 0x000ee20008000a00 */
[----:B0-----:R-:W-:Y:S01]  /*1db10*/  IMAD.HI.U32 R6, R9, UR6, R8 ;  /* 0x0000000609067c27 */ /* 0x001fe2000f8e0008 */
[----:B------:R-:W0:Y:S04]  /*1db20*/  LDCU UR6, c[0x0][0x4d8] ;  /* 0x00009b00ff0677ac */ /* 0x000e280008000800 */
[----:B------:R-:W-:-:S05]  /*1db30*/  SHF.R.U32.HI R7, RZ, UR7, R6 ;  /* 0x00000007ff077c19 */ /* 0x000fca0008011606 */
[----:B------:R-:W-:-:S04]  /*1db40*/  IMAD.MOV R8, RZ, RZ, -R7 ;  /* 0x000000ffff087224 */ /* 0x000fc800078e0a07 */
[----:B--2---:R-:W-:-:S04]  /*1db50*/  IMAD R8, R8, UR12, R9 ;  /* 0x0000000c08087c24 */ /* 0x004fc8000f8e0209 */
[C---:B---3--:R-:W-:Y:S02]  /*1db60*/  IMAD R13, R8.reuse, UR14, R13 ;  /* 0x0000000e080d7c24 */ /* 0x048fe4000f8e020d */
[C---:B------:R-:W-:Y:S02]  /*1db70*/  IMAD R16, R8.reuse, UR15, R16 ;  /* 0x0000000f08107c24 */ /* 0x040fe4000f8e0210 */
[----:B0-----:R-:W-:Y:S01]  /*1db80*/  IMAD R3, R8, UR6, R3 ;  /* 0x0000000608037c24 */ /* 0x001fe2000f8e0203 */
[----:B------:R-:W-:Y:S06]  /*1db90*/  @!P0 BRA `(.L_x_1355) ;  /* 0x0000001000c48947 */ /* 0x000fec0003800000 */
[----:B------:R-:W0:Y:S01]  /*1dba0*/  LDCU.64 UR12, c[0x0][0x3b0] ;  /* 0x00007600ff0c77ac */ /* 0x000e220008000a00 */
[----:B------:R-:W-:Y:S02]  /*1dbb0*/  MOV R6, RZ ;  /* 0x000000ff00067202 */ /* 0x000fe40000000f00 */
[----:B------:R-:W-:Y:S01]  /*1dbc0*/  ISETP.NE.AND P0, PT, R0, 0x4, PT ;  /* 0x000000040000780c */ /* 0x000fe20003f05270 */
[----:B------:R-:W2:Y:S01]  /*1dbd0*/  LDCU UR6, c[0x0][0x3b8] ;  /* 0x00007700ff0677ac */ /* 0x000ea20008000800 */
[----:B------:R-:W3:Y:S01]  /*1dbe0*/  LDCU UR7, c[0x0][0x4dc] ;  /* 0x00009b80ff0777ac */ /* 0x000ee20008000800 */
[----:B------:R-:W4:Y:S01]  /*1dbf0*/  LDCU.64 UR14, c[0x0][0x4e0] ;  /* 0x00009c00ff0e77ac */ /* 0x000f220008000a00 */
[----:B0-----:R-:W-:-:S05]  /*1dc00*/  IMAD.HI.U32 R8, R7, UR13, R6 ;  /* 0x0000000d07087c27 */ /* 0x001fca000f8e0006 */
[----:B--2---:R-:W-:-:S05]  /*1dc10*/  SHF.R.U32.HI R9, RZ, UR6, R8 ;  /* 0x00000006ff097c19 */ /* 0x004fca0008011608 */
[----:B------:R-:W-:-:S04]  /*1dc20*/  IMAD.MOV R6, RZ, RZ, -R9 ;  /* 0x000000ffff067224 */ /* 0x000fc800078e0a09 */
[----:B------:R-:W-:-:S04]  /*1dc30*/  IMAD R6, R6, UR12, R7 ;  /* 0x0000000c06067c24 */ /* 0x000fc8000f8e0207 */
[C---:B---3--:R-:W-:Y:S02]  /*1dc40*/  IMAD R13, R6.reuse, UR7, R13 ;  /* 0x00000007060d7c24 */ /* 0x048fe4000f8e020d */
[C---:B----4-:R-:W-:Y:S02]  /*1dc50*/  IMAD R16, R6.reuse, UR14, R16 ;  /* 0x0000000e06107c24 */ /* 0x050fe4000f8e0210 */
[----:B------:R-:W-:Y:S01]  /*1dc60*/  IMAD R3, R6, UR15, R3 ;  /* 0x0000000f06037c24 */ /* 0x000fe2000f8e0203 */
[----:B------:R-:W-:Y:S06]  /*1dc70*/  @!P0 BRA `(.L_x_1355) ;  /* 0x00000010008c8947 */ /* 0x000fec0003800000 */
[----:B------:R-:W0:Y:S01]  /*1dc80*/  LDCU.64 UR6, c[0x0][0x3c0] ;  /* 0x00007800ff0677ac */ /* 0x000e220008000a00 */
[----:B------:R-:W-:Y:S01]  /*1dc90*/  HFMA2 R8, -RZ, RZ, 0, 0 ;  /* 0x00000000ff087431 */ /* 0x000fe200000001ff */
[----:B------:R-:W-:Y:S01]  /*1dca0*/  ISETP.NE.AND P0, PT, R0, 0x5, PT ;  /* 0x000000050000780c */ /* 0x000fe20003f05270 */
[----:B------:R-:W2:Y:S01]  /*1dcb0*/  LDCU UR12, c[0x0][0x3bc] ;  /* 0x00007780ff0c77ac */ /* 0x000ea20008000800 */
[----:B------:R-:W3:Y:S02]  /*1dcc0*/  LDCU.64 UR14, c[0x0][0x4e8] ;  /* 0x00009d00ff0e77ac */ /* 0x000ee40008000a00 */
        /* <DEDUP_REMOVED lines=150> */
[----:B------:R-:W-:Y:S01]  /*1e630*/  HFMA2 R6, -RZ, RZ, 0, 0 ;  /* 0x00000000ff067431 */ /* 0x000fe200000001ff */
        /* <DEDUP_REMOVED lines=112> */
[----:B------:R-:W-:Y:S01]  /*1ed40*/  MOV R6, RZ ;  /* 0x000000ff00067202 */ /* 0x000fe20000000f00 */
[----:B------:R-:W2:Y:S01]  /*1ed50*/  LDCU UR6, c[0x0][0x4a8] ;  /* 0x00009500ff0677ac */ /* 0x000ea20008000800 */
[----:B------:R-:W3:Y:S09]  /*1ed60*/  LDCU UR7, c[0x0][0x5cc] ;  /* 0x0000b980ff0777ac */ /* 0x000ef20008000800 */
[----:B------:R-:W4:Y:S01]  /*1ed70*/  @P0 LDC.64 R10, c[0x0][0x4b0] ;  /* 0x00012c00ff0a0b82 */ /* 0x000f220000000a00 */
[----:B------:R-:W5:Y:S01]  /*1ed80*/  LDCU.64 UR14, c[0x0][0x5d0] ;  /* 0x0000ba00ff0e77ac */ /* 0x000f620008000a00 */
[----:B0-----:R-:W-:-:S06]  /*1ed90*/  IMAD.HI.U32 R8, R7, UR13, R6 ;  /* 0x0000000d07087c27 */ /* 0x001fcc000f8e0006 */
[----:B------:R-:W0:Y:S01]  /*1eda0*/  @P0 LDC R15, c[0x0][0x4ac] ;  /* 0x00012b00ff0f0b82 */ /* 0x000e220000000800 */
[----:B--2---:R-:W-:Y:S01]  /*1edb0*/  SHF.R.U32.HI R9, RZ, UR6, R8 ;  /* 0x00000006ff097c19 */ /* 0x004fe20008011608 */
[----:B------:R-:W-:-:S03]  /*1edc0*/  @P0 IMAD.MOV.U32 R8, RZ, RZ, RZ ;  /* 0x000000ffff080224 */ /* 0x000fc600078e00ff */
[----:B------:R-:W-:-:S03]  /*1edd0*/  IADD3 R6, PT, PT, -R9, RZ, RZ ;  /* 0x000000ff09067210 */ /* 0x000fc60007ffe1ff */
[----:B------:R-:W2:Y:S02]  /*1ede0*/  @P0 LDC.64 R18, c[0x0][0x5d8] ;  /* 0x00017600ff120b82 */ /* 0x000ea40000000a00 */
[----:B------:R-:W-:-:S06]  /*1edf0*/  IMAD R6, R6, UR12, R7 ;  /* 0x0000000c06067c24 */ /* 0x000fcc000f8e0207 */
        /* <DEDUP_REMOVED lines=11> */
.L_x_1355:
        /* <DEDUP_REMOVED lines=37> */
.L_x_1358:
[----:B------:R-:W-:-:S07]  /*1f100*/  MOV R4, 0x1f120 ;  /* 0x0001f12000047802 */ /* 0x000fce0000000f00 */
[----:B-1----:R-:W-:Y:S05]  /*1f110*/  CALL.REL.NOINC `($__internal_4_$__cuda_sm20_div_s64) ;  /* 0x0000011000987944 */ /* 0x002fea0003c00000 */
.L_x_1357:
[----:B------:R-:W-:Y:S05]  /*1f120*/  BSYNC.RECONVERGENT B1 ;  /* 0x0000000000017941 */ /* 0x000fea0003800200 */
.L_x_1356:
[----:B------:R-:W0:Y:S01]  /*1f130*/  LDC.64 R20, c[0x0][0x608] ;  /* 0x00018200ff147b82 */ /* 0x000e220000000a00 */
[----:B------:R-:W-:Y:S07]  /*1f140*/  BSSY.RECONVERGENT B1, `(.L_x_1359) ;  /* 0x000002a000017945 */ /* 0x000fee0003800200 */
[----:B------:R-:W2:Y:S01]  /*1f150*/  LDC.64 R18, c[0x0][0x600] ;  /* 0x00018000ff127b82 */ /* 0x000ea20000000a00 */
[-C--:B0-----:R-:W-:Y:S02]  /*1f160*/  IMAD R3, R7, R20.reuse, RZ ;  /* 0x0000001407037224 */ /* 0x081fe400078e02ff */
[----:B------:R-:W-:-:S04]  /*1f170*/  IMAD.WIDE.U32 R8, R6, R20, RZ ;  /* 0x0000001406087225 */ /* 0x000fc800078e00ff */
[----:B------:R-:W-:Y:S01]  /*1f180*/  IMAD R11, R6, R21, R3 ;  /* 0x00000015060b7224 */ /* 0x000fe200078e0203 */
[----:B--2---:R-:W-:-:S04]  /*1f190*/  IADD3 R3, P1, PT, R8, R18, RZ ;  /* 0x0000001208037210 */ /* 0x004fc80007f3e0ff */
[----:B------:R-:W-:Y:S02]  /*1f1a0*/  IADD3 R4, PT, PT, R9, R11, RZ ;  /* 0x0000000b09047210 */ /* 0x000fe40007ffe0ff */
[----:B------:R-:W-:Y:S02]  /*1f1b0*/  ISETP.GE.U32.AND P0, PT, R14, R3, PT ;  /* 0x000000030e00720c */ /* 0x000fe40003f06070 */
[----:B------:R-:W-:Y:S02]  /*1f1c0*/  IADD3.X R3, PT, PT, R4, R19, RZ, P1, !PT ;  /* 0x0000001304037210 */ /* 0x000fe40000ffe4ff */
[----:B------:R-:W-:Y:S02]  /*1f1d0*/  ISETP.GT.U32.AND P1, PT, R8, R14, PT ;  /* 0x0000000e0800720c */ /* 0x000fe40003f24070 */
[C---:B------:R-:W-:Y:S02]  /*1f1e0*/  ISETP.GE.AND.EX P0, PT, R15.reuse, R3, PT, P0 ;  /* 0x000000030f00720c */ /* 0x040fe40003f06300 */
[----:B------:R-:W-:-:S02]  /*1f1f0*/  LOP3.LUT R3, R15, R21, RZ, 0xfc, !PT ;  /* 0x000000150f037212 */ /* 0x000fc400078efcff */
[----:B------:R-:W-:-:S04]  /*1f200*/  ISETP.GT.OR.EX P0, PT, R4, R15, P0, P1 ;  /* 0x0000000f0400720c */ /* 0x000fc80000704710 */
[----:B------:R-:W-:Y:S02]  /*1f210*/  SEL R9, RZ, 0x1, !P0 ;  /* 0x00000001ff097807 */ /* 0x000fe40004000000 */
[----:B------:R-:W-:Y:S02]  /*1f220*/  ISETP.NE.U32.AND P0, PT, R3, RZ, PT ;  /* 0x000000ff0300720c */ /* 0x000fe40003f05070 */
[----:B------:R-:W-:-:S05]  /*1f230*/  IADD3 R18, P1, PT, R6, R9, RZ ;  /* 0x0000000906127210 */ /* 0x000fca0007f3e0ff */
[----:B------:R-:W-:-:S06]  /*1f240*/  IMAD.X R19, RZ, RZ, R7, P1 ;  /* 0x000000ffff137224 */ /* 0x000fcc00008e0607 */
[----:B------:R-:W-:Y:S05]  /*1f250*/  @P0 BRA `(.L_x_1360) ;  /* 0x0000000000500947 */ /* 0x000fea0003800000 */
[----:B------:R-:W0:Y:S01]  /*1f260*/  I2F.U32.RP R4, R20 ;  /* 0x0000001400047306 */ /* 0x000e220000209000 */
[----:B------:R-:W-:Y:S01]  /*1f270*/  IMAD.MOV.U32 R6, RZ, RZ, RZ ;  /* 0x000000ffff067224 */ /* 0x000fe200078e00ff */
[----:B------:R-:W-:-:S06]  /*1f280*/  ISETP.NE.U32.AND P2, PT, R20, RZ, PT ;  /* 0x000000ff1400720c */ /* 0x000fcc0003f45070 */
[----:B0-----:R-:W0:Y:S02]  /*1f290*/  MUFU.RCP R4, R4 ;  /* 0x0000000400047308 */ /* 0x001e240000001000 */
[----:B0-----:R-:W-:-:S06]  /*1f2a0*/  IADD3 R7, PT, PT, R4, 0xffffffe, RZ ;  /* 0x0ffffffe04077810 */ /* 0x001fcc0007ffe0ff */
[----:B------:R-:W0:Y:S02]  /*1f2b0*/  F2I.FTZ.U32.TRUNC.NTZ R7, R7 ;  /* 0x0000000700077305 */ /* 0x000e24000021f000 */
[----:B0-----:R-:W-:-:S05]  /*1f2c0*/  IADD3 R3, PT, PT, RZ, -R7, RZ ;  /* 0x80000007ff037210 */ /* 0x001fca0007ffe0ff */
[----:B------:R-:W-:-:S04]  /*1f2d0*/  IMAD R3, R3, R20, RZ ;  /* 0x0000001403037224 */ /* 0x000fc800078e02ff */
[----:B------:R-:W-:Y:S01]  /*1f2e0*/  IMAD.HI.U32 R3, R7, R3, R6 ;  /* 0x0000000307037227 */ /* 0x000fe200078e0006 */
[----:B------:R-:W-:-:S05]  /*1f2f0*/  MOV R7, RZ ;  /* 0x000000ff00077202 */ /* 0x000fca0000000f00 */
[----:B------:R-:W-:-:S05]  /*1f300*/  IMAD.HI.U32 R6, R3, R14, RZ ;  /* 0x0000000e03067227 */ /* 0x000fca00078e00ff */
[----:B------:R-:W-:-:S05]  /*1f310*/  IADD3 R3, PT, PT, -R6, RZ, RZ ;  /* 0x000000ff06037210 */ /* 0x000fca0007ffe1ff */
        /* <DEDUP_REMOVED lines=8> */
.L_x_1360:
[----:B------:R-:W-:Y:S01]  /*1f3a0*/  IMAD.MOV.U32 R10, RZ, RZ, R14 ;  /* 0x000000ffff0a7224 */ /* 0x000fe200078e000e */
[----:B------:R-:W-:Y:S02]  /*1f3b0*/  MOV R3, R15 ;  /* 0x0000000f00037202 */ /* 0x000fe40000000f00 */
[----:B------:R-:W-:-:S07]  /*1f3c0*/  MOV R4, 0x1f3e0 ;  /* 0x0001f3e000047802 */ /* 0x000fce0000000f00 */
[----:B-1----:R-:W-:Y:S05]  /*1f3d0*/  CALL.REL.NOINC `($__internal_4_$__cuda_sm20_div_s64) ;  /* 0x0000010c00e87944 */ /* 0x002fea0003c00000 */
.L_x_1361:
[----:B------:R-:W-:Y:S05]  /*1f3e0*/  BSYNC.RECONVERGENT B1 ;  /* 0x0000000000017941 */ /* 0x000fea0003800200 */
.L_x_1359:
        /* <DEDUP_REMOVED lines=28> */
[----:B------:R-:W-:-:S03]  /*1f5b0*/  IADD3 R44, P2, PT, R18, 0x2, RZ ;  /* 0x00000002122c7810 */ /* 0x000fc60007f5e0ff */
[----:B------:R-:W-:Y:S01]  /*1f5c0*/  IMAD.X R4, RZ, RZ, ~R19, P1 ;  /* 0x000000ffff047224 */ /* 0x000fe200008e0e13 */
[C---:B------:R-:W-:Y:S02]  /*1f5d0*/  IADD3 R30, P3, PT, R18.reuse, 0x3, RZ ;  /* 0x00000003121e7810 */ /* 0x040fe40007f7e0ff */
[-C--:B------:R-:W-:Y:S02]  /*1f5e0*/  IADD3.X R39, PT, PT, RZ, R19.reuse, RZ, P2, !PT ;  /* 0x00000013ff277210 */ /* 0x080fe400017fe4ff */
[-C--:B------:R-:W-:Y:S02]  /*1f5f0*/  IADD3.X R10, PT, PT, RZ, R19.reuse, RZ, P3, !PT ;  /* 0x00000013ff0a7210 */ /* 0x080fe40001ffe4ff */
[C---:B------:R-:W-:Y:S01]  /*1f600*/  IADD3 R8, P4, PT, R18.reuse, 0x4, RZ ;  /* 0x0000000412087810 */ /* 0x040fe20007f9e0ff */
[----:B0-----:R-:W-:Y:S01]  /*1f610*/  IMAD R3, R19, UR6, RZ ;  /* 0x0000000613037c24 */ /* 0x001fe2000f8e02ff */
[----:B------:R-:W-:Y:S02]  /*1f620*/  USHF.L.U32 UR14, UR6, 0x7, URZ ;  /* 0x00000007060e7899 */ /* 0x000fe400080006ff */
[----:B------:R-:W-:Y:S01]  /*1f630*/  IMAD.WIDE.U32 R6, R18, UR6, RZ ;  /* 0x0000000612067c25 */ /* 0x000fe2000f8e00ff */
[----:B------:R-:W-:-:S02]  /*1f640*/  IADD3.X R43, PT, PT, RZ, R19, RZ, P4, !PT ;  /* 0x00000013ff2b7210 */ /* 0x000fc400027fe4ff */
[----:B------:R-:W-:Y:S01]  /*1f650*/  IADD3 R23, P3, PT, RZ, -R8, RZ ;  /* 0x80000008ff177210 */ /* 0x000fe20007f7e0ff */
[----:B------:R-:W-:Y:S01]  /*1f660*/  IMAD R3, R18, UR7, R3 ;  /* 0x0000000712037c24 */ /* 0x000fe2000f8e0203 */
[----:B------:R-:W-:Y:S01]  /*1f670*/  IADD3 R31, P1, PT, R6, UR6, RZ ;  /* 0x00000006061f7c10 */ /* 0x000fe2000ff3e0ff */
[----:B-1----:R-:W-:Y:S01]  /*1f680*/  IMAD.WIDE.U32 R20, R26, UR12, RZ ;  /* 0x0000000c1a147c25 */ /* 0x002fe2000f8e00ff */
[C---:B------:R-:W-:Y:S02]  /*1f690*/  SHF.L.U32 R13, R6.reuse, 0x4, RZ ;  /* 0x00000004060d7819 */ /* 0x040fe400000006ff */
[----:B------:R-:W-:Y:S02]  /*1f6a0*/  IADD3 R9, PT, PT, R7, R3, RZ ;  /* 0x0000000307097210 */ /* 0x000fe40007ffe0ff */
[----:B------:R-:W-:Y:S02]  /*1f6b0*/  IADD3 R7, P2, PT, RZ, -R44, RZ ;  /* 0x8000002cff077210 */ /* 0x000fe40007f5e0ff */
[----:B------:R-:W-:Y:S01]  /*1f6c0*/  SHF.L.U64.HI R3, R6, 0x4, R9 ;  /* 0x0000000406037819 */ /* 0x000fe20000010209 */
[----:B------:R-:W-:Y:S01]  /*1f6d0*/  IMAD R6, R4, UR12, RZ ;  /* 0x0000000c04067c24 */ /* 0x000fe2000f8e02ff */
[----:B------:R-:W-:Y:S01]  /*1f6e0*/  IADD3.X R24, PT, PT, RZ, ~R43, RZ, P3, !PT ;  /* 0x8000002bff187210 */ /* 0x000fe20001ffe4ff */
[----:B------:R-:W-:Y:S01]  /*1f6f0*/  IMAD.X R4, RZ, RZ, ~R39, P2 ;  /* 0x000000ffff047224 */ /* 0x000fe200010e0e27 */
[----:B------:R-:W-:Y:S01]  /*1f700*/  IADD3 R11, P2, PT, RZ, -R30, RZ ;  /* 0x8000001eff0b7210 */ /* 0x000fe20007f5e0ff */
[----:B------:R-:W-:Y:S01]  /*1f710*/  IMAD R17, R41, UR13, R6 ;  /* 0x0000000d29117c24 */ /* 0x000fe2000f8e0206 */
[----:B------:R-:W-:Y:S01]  /*1f720*/  IADD3.X R9, PT, PT, R9, UR7, RZ, P1, !PT ;  /* 0x0000000709097c10 */ /* 0x000fe20008ffe4ff */
[----:B------:R-:W-:Y:S01]  /*1f730*/  IMAD R4, R4, UR12, RZ ;  /* 0x0000000c04047c24 */ /* 0x000fe2000f8e02ff */
[----:B------:R-:W-:Y:S01]  /*1f740*/  IADD3.X R22, PT, PT, RZ, ~R10, RZ, P2, !PT ;  /* 0x8000000aff167210 */ /* 0x000fe200017fe4ff */
[----:B------:R-:W-:-:S04]  /*1f750*/  IMAD.WIDE.U32 R40, R41, UR12, R14 ;  /* 0x0000000c29287c25 */ /* 0x000fc8000f8e000e */
[----:B------:R-:W-:Y:S02]  /*1f760*/  IMAD R25, R7, UR13, R4 ;  /* 0x0000000d07197c24 */ /* 0x000fe4000f8e0204 */
[----:B------:R-:W-:Y:S02]  /*1f770*/  IMAD.IADD R17, R41, 0x1, R17 ;  /* 0x0000000129117824 */ /* 0x000fe400078e0211 */
[----:B------:R-:W-:-:S04]  /*1f780*/  IMAD.WIDE.U32 R6, R7, UR12, R14 ;  /* 0x0000000c07067c25 */ /* 0x000fc8000f8e000e */
[-C--:B------:R-:W-:Y:S01]  /*1f790*/  IMAD R17, R17, R26.reuse, RZ ;  /* 0x0000001a11117224 */ /* 0x080fe200078e02ff */
[----:B------:R-:W-:Y:S01]  /*1f7a0*/  IADD3 R7, PT, PT, R7, R25, RZ ;  /* 0x0000001907077210 */ /* 0x000fe20007ffe0ff */
[----:B------:R-:W-:Y:S02]  /*1f7b0*/  IMAD R4, R26, UR13, RZ ;  /* 0x0000000d1a047c24 */ /* 0x000fe4000f8e02ff */
[----:B------:R-:W-:Y:S01]  /*1f7c0*/  IMAD R25, R40, R27, R17 ;  /* 0x0000001b28197224 */ /* 0x000fe200078e0211 */
[----:B------:R-:W-:Y:S01]  /*1f7d0*/  LEA R17, P2, -R20, UR14, 0x7 ;  /* 0x0000000e14117c11 */ /* 0x000fe2000f8439ff */
[----:B------:R-:W-:-:S04]  /*1f7e0*/  IMAD.WIDE.U32 R40, R40, R26, RZ ;  /* 0x0000001a28287225 */ /* 0x000fc800078e00ff */
[----:B------:R-:W-:Y:S01]  /*1f7f0*/  IMAD R29, R27, UR12, R4 ;  /* 0x0000000c1b1d7c24 */ /* 0x000fe2000f8e0204 */
[----:B------:R-:W-:Y:S01]  /*1f800*/  LEA R13, P4, R40, R13, 0x4 ;  /* 0x0000000d280d7211 */ /* 0x000fe200078820ff */
[-C--:B------:R-:W-:Y:S01]  /*1f810*/  IMAD R7, R7, R26.reuse, RZ ;  /* 0x0000001a07077224 */ /* 0x080fe200078e02ff */
[----:B------:R-:W-:Y:S01]  /*1f820*/  IADD3 R4, PT, PT, R41, R25, RZ ;  /* 0x0000001929047210 */ /* 0x000fe20007ffe0ff */
[----:B------:R-:W-:Y:S02]  /*1f830*/  IMAD.IADD R29, R21, 0x1, R29 ;  /* 0x00000001151d7824 */ /* 0x000fe400078e021d */
[----:B------:R-:W-:Y:S01]  /*1f840*/  IMAD R21, R6, R27, R7 ;  /* 0x0000001b06157224 */ /* 0x000fe200078e0207 */
[----:B------:R-:W-:Y:S01]  /*1f850*/  LEA.HI.X R40, R40, R3, R4, 0x4, P4 ;  /* 0x0000000328287211 */ /* 0x000fe200020f2404 */
[----:B------:R-:W-:Y:S01]  /*1f860*/  IMAD.WIDE.U32 R6, R6, R26, RZ ;  /* 0x0000001a06067225 */ /* 0x000fe200078e00ff */
[----:B------:R-:W-:Y:S02]  /*1f870*/  SHF.L.U64.HI R12, R20, 0x7, R29 ;  /* 0x00000007140c7819 */ /* 0x000fe4000001021d */
[----:B------:R-:W-:Y:S01]  /*1f880*/  IADD3 R37, P4, PT, R18, 0x5, RZ ;  /* 0x0000000512257810 */ /* 0x000fe20007f9e0ff */
[----:B------:R-:W-:-:S02]  /*1f890*/  IMAD R22, R22, UR12, RZ ;  /* 0x0000000c16167c24 */ /* 0x000fc4000f8e02ff */
[----:B------:R-:W-:Y:S01]  /*1f8a0*/  IMAD.IADD R3, R7, 0x1, R21 ;  /* 0x0000000107037824 */ /* 0x000fe200078e0215 */
[----:B------:R-:W-:Y:S01]  /*1f8b0*/  IADD3 R7, P5, PT, R18, 0x6, RZ ;  /* 0x0000000612077810 */ /* 0x000fe20007fbe0ff */
[C---:B------:R-:W-:Y:S02]  /*1f8c0*/  IMAD R25, R11.reuse, UR13, R22 ;  /* 0x0000000d0b197c24 */ /* 0x040fe4000f8e0216 */
[----:B------:R-:W-:Y:S01]  /*1f8d0*/  IMAD.WIDE.U32 R20, R11, UR12, R14 ;  /* 0x0000000c0b147c25 */ /* 0x000fe2000f8e000e */
[----:B------:R-:W-:Y:S02]  /*1f8e0*/  IADD3.X R38, PT, PT, RZ, R19, RZ, P5, !PT ;  /* 0x00000013ff267210 */ /* 0x000fe40002ffe4ff */
[----:B------:R-:W-:Y:S01]  /*1f8f0*/  SHF.L.U32 R11, R6, 0x4, RZ ;  /* 0x00000004060b7819 */ /* 0x000fe200000006ff */
[----:B------:R-:W-:Y:S01]  /*1f900*/  IMAD R4, R24, UR12, RZ ;  /* 0x0000000c18047c24 */ /* 0x000fe2000f8e02ff */
[----:B------:R-:W-:Y:S01]  /*1f910*/  IADD3 R21, PT, PT, R21, R25, RZ ;  /* 0x0000001915157210 */ /* 0x000fe20007ffe0ff */
[----:B------:R-:W-:Y:S01]  /*1f920*/  IMAD.X R41, RZ, RZ, R19, P4 ;  /* 0x000000ffff297224 */ /* 0x000fe200020e0613 */
[----:B------:R-:W-:Y:S01]  /*1f930*/  IADD3 R25, P4, PT, RZ, -R37, RZ ;  /* 0x80000025ff197210 */ /* 0x000fe20007f9e0ff */
[C---:B------:R-:W-:Y:S01]  /*1f940*/  IMAD R29, R23.reuse, UR13, R4 ;  /* 0x0000000d171d7c24 */ /* 0x040fe2000f8e0204 */
[----:B------:R-:W-:Y:S01]  /*1f950*/  IADD3 R4, P3, PT, R18, 0x7, RZ ;  /* 0x0000000712047810 */ /* 0x000fe20007f7e0ff */
[----:B------:R-:W-:Y:S01]  /*1f960*/  IMAD.WIDE.U32 R22, R23, UR12, R14 ;  /* 0x0000000c17167c25 */ /* 0x000fe2000f8e000e */
[----:B------:R-:W-:-:S02]  /*1f970*/  IADD3.X R24, PT, PT, RZ, ~R41, RZ, P4, !PT ;  /* 0x80000029ff187210 */ /* 0x000fc400027fe4ff */
[----:B------:R-:W-:Y:S01]  /*1f980*/  SHF.L.U64.HI R3, R6, 0x4, R3 ;  /* 0x0000000406037819 */ /* 0x000fe20000010203 */
[----:B------:R-:W-:Y:S01]  /*1f990*/  IMAD R21, R21, R26, RZ ;  /* 0x0000001a15157224 */ /* 0x000fe200078e02ff */
[----:B------:R-:W-:Y:S01]  /*1f9a0*/  IADD3 R23, PT, PT, R23, R29, RZ ;  /* 0x0000001d17177210 */ /* 0x000fe20007ffe0ff */
[----:B------:R-:W-:Y:S01]  /*1f9b0*/  IMAD.X R42, RZ, RZ, R19, P3 ;  /* 0x000000ffff2a7224 */ /* 0x000fe200018e0613 */
[----:B------:R-:W-:Y:S01]  /*1f9c0*/  IADD3 R29, P5, PT, RZ, -R7, RZ ;  /* 0x80000007ff1d7210 */ /* 0x000fe20007fbe0ff */
[C---:B------:R-:W-:Y:S01]  /*1f9d0*/  IMAD R45, R20.reuse, R27, R21 ;  /* 0x0000001b142d7224 */ /* 0x040fe200078e0215 */
[----:B------:R-:W-:Y:S01]  /*1f9e0*/  IADD3 R51, P3, PT, RZ, -R4, RZ ;  /* 0x80000004ff337210 */ /* 0x000fe20007f7e0ff */
[----:B------:R-:W-:Y:S01]  /*1f9f0*/  IMAD.WIDE.U32 R20, R20, R26, RZ ;  /* 0x0000001a14147225 */ /* 0x000fe200078e00ff */
[----:B------:R-:W-:-:S03]  /*1fa00*/  IADD3.X R28, PT, PT, RZ, ~R38, RZ, P5, !PT ;  /* 0x80000026ff1c7210 */ /* 0x000fc60002ffe4ff */
[-C--:B------:R-:W-:Y:S01]  /*1fa10*/  IMAD R23, R23, R26.reuse, RZ ;  /* 0x0000001a17177224 */ /* 0x080fe200078e02ff */
[----:B------:R-:W-:Y:S01]  /*1fa20*/  IADD3 R21, PT, PT, R21, R45, RZ ;  /* 0x0000002d15157210 */ /* 0x000fe20007ffe0ff */
[----:B------:R-:W-:Y:S02]  /*1fa30*/  IMAD.SHL.U32 R6, R20, 0x10, RZ ;  /* 0x0000001014067824 */ /* 0x000fe400078e00ff */
[----:B------:R-:W-:Y:S01]  /*1fa40*/  IMAD R47, R22, R27, R23 ;  /* 0x0000001b162f7224 */ /* 0x000fe200078e0217 */
[----:B------:R-:W-:Y:S01]  /*1fa50*/  SHF.L.U64.HI R46, R20, 0x4, R21 ;  /* 0x00000004142e7819 */ /* 0x000fe20000010215 */
[----:B------:R-:W-:-:S04]  /*1fa60*/  IMAD.WIDE.U32 R22, R22, R26, RZ ;  /* 0x0000001a16167225 */ /* 0x000fc800078e00ff */
[----:B------:R-:W-:Y:S01]  /*1fa70*/  IMAD R20, R24, UR12, RZ ;  /* 0x0000000c18147c24 */ /* 0x000fe2000f8e02ff */
[----:B------:R-:W-:Y:S01]  /*1fa80*/  IADD3 R47, PT, PT, R23, R47, RZ ;  /* 0x0000002f172f7210 */ /* 0x000fe20007ffe0ff */
[----:B------:R-:W-:Y:S01]  /*1fa90*/  IMAD R28, R28, UR12, RZ ;  /* 0x0000000c1c1c7c24 */ /* 0x000fe2000f8e02ff */
[C---:B------:R-:W-:Y:S01]  /*1faa0*/  SHF.L.U32 R45, R22.reuse, 0x4, RZ ;  /* 0x00000004162d7819 */ /* 0x040fe200000006ff */
[C---:B------:R-:W-:Y:S01]  /*1fab0*/  IMAD R53, R25.reuse, UR13, R20 ;  /* 0x0000000d19357c24 */ /* 0x040fe2000f8e0214 */
[----:B------:R-:W-:Y:S01]  /*1fac0*/  SHF.L.U64.HI R47, R22, 0x4, R47 ;  /* 0x00000004162f7819 */ /* 0x000fe2000001022f */
[----:B------:R-:W-:Y:S01]  /*1fad0*/  IMAD.WIDE.U32 R24, R25, UR12, R14 ;  /* 0x0000000c19187c25 */ /* 0x000fe2000f8e000e */
[----:B------:R-:W0:Y:S03]  /*1fae0*/  LDC.64 R22, c[0x0][0x608] ;  /* 0x00018200ff167b82 */ /* 0x000e260000000a00 */
[----:B------:R-:W-:Y:S01]  /*1faf0*/  IMAD.X R21, RZ, RZ, ~R42, P3 ;  /* 0x000000ffff157224 */ /* 0x000fe200018e0e2a */
[----:B------:R-:W-:Y:S01]  /*1fb00*/  IADD3 R53, PT, PT, R25, R53, RZ ;  /* 0x0000003519357210 */ /* 0x000fe20007ffe0ff */
[----:B------:R-:W-:-:S02]  /*1fb10*/  IMAD R57, R29, UR13, R28 ;  /* 0x0000000d1d397c24 */ /* 0x000fc4000f8e021c */
[----:B------:R-:W-:-:S04]  /*1fb20*/  IMAD.WIDE.U32 R28, R29, UR12, R14 ;  /* 0x0000000c1d1c7c25 */ /* 0x000fc8000f8e000e */
[----:B------:R-:W-:Y:S02]  /*1fb30*/  IMAD R20, R21, UR12, RZ ;  /* 0x0000000c15147c24 */ /* 0x000fe4000f8e02ff */
[----:B------:R-:W-:Y:S02]  /*1fb40*/  IMAD.IADD R25, R29, 0x1, R57 ;  /* 0x000000011d197824 */ /* 0x000fe400078e0239 */
[----:B------:R-:W-:Y:S02]  /*1fb50*/  IMAD R53, R53, R26, RZ ;  /* 0x0000001a35357224 */ /* 0x000fe400078e02ff */
[C---:B------:R-:W-:Y:S02]  /*1fb60*/  IMAD R59, R51.reuse, UR13, R20 ;  /* 0x0000000d333b7c24 */ /* 0x040fe4000f8e0214 */
[----:B------:R-:W-:-:S04]  /*1fb70*/  IMAD.WIDE.U32 R20, R51, UR12, R14 ;  /* 0x0000000c33147c25 */ /* 0x000fc8000f8e000e */
[-C--:B------:R-:W-:Y:S01]  /*1fb80*/  IMAD R29, R25, R26.reuse, RZ ;  /* 0x0000001a191d7224 */ /* 0x080fe200078e02ff */
[----:B------:R-:W-:Y:S01]  /*1fb90*/  IADD3 R21, PT, PT, R21, R59, RZ ;  /* 0x0000003b15157210 */ /* 0x000fe20007ffe0ff */
[C---:B------:R-:W-:Y:S02]  /*1fba0*/  IMAD R53, R24.reuse, R27, R53 ;  /* 0x0000001b18357224 */ /* 0x040fe400078e0235 */
[----:B------:R-:W-:-:S04]  /*1fbb0*/  IMAD.WIDE.U32 R24, R24, R26, RZ ;  /* 0x0000001a18187225 */ /* 0x000fc800078e00ff */
[C---:B------:R-:W-:Y:S01]  /*1fbc0*/  IMAD R51, R28.reuse, R27, R29 ;  /* 0x0000001b1c337224 */ /* 0x040fe200078e021d */
[----:B------:R-:W-:Y:S01]  /*1fbd0*/  IADD3 R53, PT, PT, R25, R53, RZ ;  /* 0x0000003519357210 */ /* 0x000fe20007ffe0ff */
[----:B------:R-:W-:Y:S01]  /*1fbe0*/  IMAD.WIDE.U32 R28, R28, R26, RZ ;  /* 0x0000001a1c1c7225 */ /* 0x000fe200078e00ff */
[----:B------:R-:W-:-:S03]  /*1fbf0*/  SHF.L.U32 R50, R24, 0x4, RZ ;  /* 0x0000000418327819 */ /* 0x000fc600000006ff */
[-C--:B------:R-:W-:Y:S02]  /*1fc00*/  IMAD R21, R21, R26.reuse, RZ ;  /* 0x0000001a15157224 */ /* 0x080fe400078e02ff */
[----:B------:R-:W-:Y:S01]  /*1fc10*/  IMAD.IADD R51, R29, 0x1, R51 ;  /* 0x000000011d337824 */ /* 0x000fe200078e0233 */
[----:B------:R-:W-:Y:S01]  /*1fc20*/  SHF.L.U64.HI R29, R24, 0x4, R53 ;  /* 0x00000004181d7819 */ /* 0x000fe20000010235 */
[----:B------:R-:W-:Y:S02]  /*1fc30*/  IMAD R53, R19, UR12, RZ ;  /* 0x0000000c13357c24 */ /* 0x000fe4000f8e02ff */
[----:B------:R-:W-:Y:S01]  /*1fc40*/  IMAD R25, R20, R27, R21 ;  /* 0x0000001b14197224 */ /* 0x000fe200078e0215 */
[----:B------:R-:W-:Y:S01]  /*1fc50*/  SHF.L.U64.HI R51, R28, 0x4, R51 ;  /* 0x000000041c337819 */ /* 0x000fe20000010233 */
[----:B------:R-:W-:Y:S01]  /*1fc60*/  IMAD.WIDE.U32 R20, R20, R26, RZ ;  /* 0x0000001a14147225 */ /* 0x000fe200078e00ff */
[----:B------:R-:W-:-:S03]  /*1fc70*/  SHF.L.U32 R28, R28, 0x4, RZ ;  /* 0x000000041c1c7819 */ /* 0x000fc600000006ff */
[----:B0-----:R-:W-:Y:S01]  /*1fc80*/  IMAD.WIDE.U32 R22, R18, UR12, R22 ;  /* 0x0000000c12167c25 */ /* 0x001fe2000f8e0016 */
[----:B------:R-:W-:-:S03]  /*1fc90*/  SHF.L.U32 R52, R20, 0x4, RZ ;  /* 0x0000000414347819 */ /* 0x000fc600000006ff */
[----:B------:R-:W-:Y:S01]  /*1fca0*/  IMAD R57, R18, UR13, R53 ;  /* 0x0000000d12397c24 */ /* 0x000fe2000f8e0235 */
[----:B------:R-:W0:Y:S01]  /*1fcb0*/  LDCU.64 UR12, c[0x0][0x5f0] ;  /* 0x0000be00ff0c77ac */ /* 0x000e220008000a00 */
[----:B------:R-:W-:Y:S02]  /*1fcc0*/  IMAD.IADD R25, R21, 0x1, R25 ;  /* 0x0000000115197824 */ /* 0x000fe400078e0219 */
[----:B------:R-:W-:Y:S01]  /*1fcd0*/  IMAD R21, R39, UR6, RZ ;  /* 0x0000000627157c24 */ /* 0x000fe2000f8e02ff */
[----:B------:R-:W-:Y:S01]  /*1fce0*/  IADD3 R57, PT, PT, R23, R57, RZ ;  /* 0x0000003917397210 */ /* 0x000fe20007ffe0ff */
[----:B------:R-:W-:Y:S01]  /*1fcf0*/  IMAD R23, R10, UR6, RZ ;  /* 0x000000060a177c24 */ /* 0x000fe2000f8e02ff */
[----:B------:R-:W-:Y:S01]  /*1fd00*/  SHF.L.U64.HI R53, R20, 0x4, R25 ;  /* 0x0000000414357819 */ /* 0x000fe20000010219 */
[----:B------:R-:W-:Y:S01]  /*1fd10*/  IMAD R25, R43, UR6, RZ ;  /* 0x000000062b197c24 */ /* 0x000fe2000f8e02ff */
[----:B------:R-:W-:Y:S01]  /*1fd20*/  IADD3 R39, P3, PT, R14, -R22, RZ ;  /* 0x800000160e277210 */ /* 0x000fe20007f7e0ff */
[----:B------:R-:W-:-:S02]  /*1fd30*/  IMAD R43, R44, UR7, R21 ;  /* 0x000000072c2b7c24 */ /* 0x000fc4000f8e0215 */
[----:B------:R-:W-:Y:S01]  /*1fd40*/  IMAD.WIDE.U32 R20, R44, UR6, RZ ;  /* 0x000000062c147c25 */ /* 0x000fe2000f8e00ff */
[----:B------:R-:W-:-:S03]  /*1fd50*/  IADD3.X R57, PT, PT, R15, ~R57, RZ, P3, !PT ;  /* 0x800000390f397210 */ /* 0x000fc60001ffe4ff */
[C---:B------:R-:W-:Y:S02]  /*1fd60*/  IMAD R59, R30.reuse, UR7, R23 ;  /* 0x000000071e3b7c24 */ /* 0x040fe4000f8e0217 */
[----:B------:R-:W-:-:S04]  /*1fd70*/  IMAD.WIDE.U32 R22, R30, UR6, RZ ;  /* 0x000000061e167c25 */ /* 0x000fc8000f8e00ff */
[C---:B------:R-:W-:Y:S01]  /*1fd80*/  IMAD R61, R8.reuse, UR7, R25 ;  /* 0x00000007083d7c24 */ /* 0x040fe2000f8e0219 */
[----:B------:R-:W-:Y:S01]  /*1fd90*/  IADD3 R23, PT, PT, R23, R59, RZ ;  /* 0x0000003b17177210 */ /* 0x000fe20007ffe0ff */
[----:B------:R-:W-:-:S04]  /*1fda0*/  IMAD.WIDE.U32 R24, R8, UR6, RZ ;  /* 0x0000000608187c25 */ /* 0x000fc8000f8e00ff */
[----:B------:R-:W-:Y:S01]  /*1fdb0*/  IMAD.IADD R10, R21, 0x1, R43 ;  /* 0x00000001150a7824 */ /* 0x000fe200078e022b */
[----:B------:R-:W-:Y:S01]  /*1fdc0*/  LEA R21, P3, R20, R11, 0x4 ;  /* 0x0000000b14157211 */ /* 0x000fe200078620ff */
[----:B------:R-:W-:Y:S01]  /*1fdd0*/  IMAD.IADD R8, R25, 0x1, R61 ;  /* 0x0000000119087824 */ /* 0x000fe200078e023d */
        /* <DEDUP_REMOVED lines=10> */
[----:B------:R-:W-:Y:S01]  /*1fe80*/  IMAD R23, R37, UR7, R6 ;  /* 0x0000000725177c24 */ /* 0x000fe2000f8e0206 */
[----:B------:R-:W-:Y:S01]  /*1fe90*/  IADD3 R3, PT, PT, R27, R3, RZ ;  /* 0x000000031b037210 */ /* 0x000fe20007ffe0ff */
[----:B------:R-:W-:Y:S01]  /*1fea0*/  IMAD.WIDE.U32 R38, R37, UR6, RZ ;  /* 0x0000000625267c25 */ /* 0x000fe2000f8e00ff */
[C---:B------:R-:W-:Y:S02]  /*1feb0*/  SHF.L.U32 R10, R26.reuse, 0x4, RZ ;  /* 0x000000041a0a7819 */ /* 0x040fe400000006ff */
[----:B------:R-:W-:Y:S01]  /*1fec0*/  SHF.L.U64.HI R46, R26, 0x4, R3 ;  /* 0x000000041a2e7819 */ /* 0x000fe20000010203 */
[----:B------:R-:W-:Y:S01]  /*1fed0*/  IMAD R37, R42, UR6, RZ ;  /* 0x000000062a257c24 */ /* 0x000fe2000f8e02ff */
[----:B------:R-:W-:Y:S01]  /*1fee0*/  LEA R47, P1, R31, R10, 0x4 ;  /* 0x0000000a1f2f7211 */ /* 0x000fe200078220ff */
[C---:B------:R-:W-:Y:S01]  /*1fef0*/  IMAD R25, R7.reuse, UR7, R8 ;  /* 0x0000000707197c24 */ /* 0x040fe2000f8e0208 */
[----:B------:R-:W-:Y:S01]  /*1ff00*/  LEA R3, P3, R38, R50, 0x4 ;  /* 0x0000003226037211 */ /* 0x000fe200078620ff */
[----:B------:R-:W-:Y:S01]  /*1ff10*/  IMAD.WIDE.U32 R6, R7, UR6, RZ ;  /* 0x0000000607067c25 */ /* 0x000fe2000f8e00ff */
[----:B------:R-:W-:-:S02]  /*1ff20*/  LEA.HI.X R46, R31, R46, R9, 0x4, P1 ;  /* 0x0000002e1f2e7211 */ /* 0x000fc400008f2409 */
[----:B------:R-:W-:Y:S01]  /*1ff30*/  IADD3 R47, P6, PT, R16, R47, RZ ;  /* 0x0000002f102f7210 */ /* 0x000fe20007fde0ff */
[C---:B------:R-:W-:Y:S01]  /*1ff40*/  IMAD.WIDE.U32 R42, R4.reuse, UR6, RZ ;  /* 0x00000006042a7c25 */ /* 0x040fe2000f8e00ff */
[----:B------:R-:W-:Y:S01]  /*1ff50*/  USHF.L.U64.HI UR6, UR6, 0x7, UR7 ;  /* 0x0000000706067899 */ /* 0x000fe20008010207 */
[----:B------:R-:W-:Y:S02]  /*1ff60*/  IADD3 R44, PT, PT, R7, R25, RZ ;  /* 0x00000019072c7210 */ /* 0x000fe40007ffe0ff */
[----:B------:R-:W-:Y:S01]  /*1ff70*/  IMAD R37, R4, UR7, R37 ;  /* 0x0000000704257c24 */ /* 0x000fe2000f8e0225 */
[----:B------:R-:W-:Y:S01]  /*1ff80*/  IADD3.X R46, PT, PT, RZ, R46, RZ, P6, !PT ;  /* 0x0000002eff2e7210 */ /* 0x000fe200037fe4ff */
[----:B------:R-:W-:Y:S01]  /*1ff90*/  IMAD.IADD R8, R39, 0x1, R23 ;  /* 0x0000000127087824 */ /* 0x000fe200078e0217 */
[----:B------:R-:W-:Y:S02]  /*1ffa0*/  IADD3.X R12, PT, PT, ~R12, UR6, RZ, P2, !PT ;  /* 0x000000060c0c7c10 */ /* 0x000fe400097fe5ff */
[----:B------:R-:W-:-:S02]  /*1ffb0*/  IADD3 R4, PT, PT, R43, R37, RZ ;  /* 0x000000252b047210 */ /* 0x000fc40007ffe0ff */
[----:B------:R-:W-:Y:S02]  /*1ffc0*/  IADD3 R7, P2, PT, R16, R21, RZ ;  /* 0x0000001510077210 */ /* 0x000fe40007f5e0ff */
[----:B------:R-:W-:Y:S02]  /*1ffd0*/  LEA R37, P4, R6, R28, 0x4 ;  /* 0x0000001c06257211 */ /* 0x000fe400078820ff */
[----:B------:R-:W-:Y:S01]  /*1ffe0*/  LEA R39, P5, R42, R52, 0x4 ;  /* 0x000000342a277211 */ /* 0x000fe200078a20ff */
[----:B0-----:R-:W-:Y:S01]  /*1fff0*/  IMAD.U32 R52, RZ, RZ, UR12 ;  /* 0x0000000cff347e24 */ /* 0x001fe2000f8e00ff */
[----:B------:R-:W-:Y:S01]  /*20000*/  LEA.HI.X R29, R38, R29, R8, 0x4, P3 ;  /* 0x0000001d261d7211 */ /* 0x000fe200018f2408 */
[----:B------:R-:W-:Y:S01]  /*20010*/  IMAD.X R38, RZ, RZ, R20, P2 ;  /* 0x000000ffff267224 */ /* 0x000fe200010e0614 */
[----:B------:R-:W-:Y:S02]  /*20020*/  LEA.HI.X R44, R6, R51, R44, 0x4, P4 ;  /* 0x00000033062c7211 */ /* 0x000fe400020f242c */
[----:B------:R-:W-:-:S02]  /*20030*/  LEA.HI.X R53, R42, R53, R4, 0x4, P5 ;  /* 0x000000352a357211 */ /* 0x000fc400028f2404 */
[C---:B------:R-:W-:Y:S02]  /*20040*/  IADD3 R4, P4, PT, R16.reuse, R45, RZ ;  /* 0x0000002d10047210 */ /* 0x040fe40007f9e0ff */
[C---:B------:R-:W-:Y:S02]  /*20050*/  IADD3 R39, P2, PT, R16.reuse, R39, RZ ;  /* 0x0000002710277210 */ /* 0x040fe40007f5e0ff */
[C---:B------:R-:W-:Y:S01]  /*20060*/  IADD3 R13, P1, PT, R16.reuse, R13, RZ ;  /* 0x0000000d100d7210 */ /* 0x040fe20007f3e0ff */
[----:B------:R-:W-:Y:S01]  /*20070*/  IMAD.X R42, RZ, RZ, R24, P4 ;  /* 0x000000ffff2a7224 */ /* 0x000fe200020e0618 */
[C---:B------:R-:W-:Y:S01]  /*20080*/  IADD3 R6, P3, PT, R16.reuse, R11, RZ ;  /* 0x0000000b10067210 */ /* 0x040fe20007f7e0ff */
[----:B------:R-:W-:Y:S01]  /*20090*/  IMAD.X R45, RZ, RZ, R53, P2 ;  /* 0x000000ffff2d7224 */ /* 0x000fe200010e0635 */
[C---:B------:R-:W-:Y:S02]  /*200a0*/  IADD3 R3, P5, PT, R16.reuse, R3, RZ ;  /* 0x0000000310037210 */ /* 0x040fe40007fbe0ff */
[----:B------:R-:W-:-:S02]  /*200b0*/  IADD3 R37, P6, PT, R16, R37, RZ ;  /* 0x0000002510257210 */ /* 0x000fc40007fde0ff */
[----:B------:R-:W-:Y:S02]  /*200c0*/  MOV R51, UR13 ;  /* 0x0000000d00337c02 */ /* 0x000fe40008000f00 */
[----:B------:R-:W-:Y:S02]  /*200d0*/  LOP3.LUT R50, R48, 0xfffffff8, RZ, 0xc0, !PT ;  /* 0xfffffff830327812 */ /* 0x000fe400078ec0ff */
[----:B------:R-:W-:Y:S02]  /*200e0*/  IADD3.X R40, PT, PT, RZ, R40, RZ, P1, !PT ;  /* 0x00000028ff287210 */ /* 0x000fe40000ffe4ff */
[----:B------:R-:W-:Y:S02]  /*200f0*/  IADD3.X R41, PT, PT, RZ, R22, RZ, P3, !PT ;  /* 0x00000016ff297210 */ /* 0x000fe40001ffe4ff */
[----:B------:R-:W-:Y:S02]  /*20100*/  IADD3.X R43, PT, PT, RZ, R29, RZ, P5, !PT ;  /* 0x0000001dff2b7210 */ /* 0x000fe40002ffe4ff */
[----:B------:R-:W-:-:S07]  /*20110*/  IADD3.X R44, PT, PT, RZ, R44, RZ, P6, !PT ;  /* 0x0000002cff2c7210 */ /* 0x000fce00037fe4ff */
.L_x_1366:
[C---:B------:R-:W-:Y:S02]  /*20120*/  IADD3 R28, P1, PT, R52.reuse, R13, RZ ;  /* 0x0000000d341c7210 */ /* 0x040fe40007f3e0ff */
[C---:B------:R-:W-:Y:S02]  /*20130*/  IADD3 R22, P2, PT, R52.reuse, R47, RZ ;  /* 0x0000002f34167210 */ /* 0x040fe40007f5e0ff */
[C---:B------:R-:W-:Y:S02]  /*20140*/  IADD3 R26, P3, PT, R52.reuse, R7, RZ ;  /* 0x00000007341a7210 */ /* 0x040fe40007f7e0ff */
[C---:B------:R-:W-:Y:S02]  /*20150*/  IADD3.X R29, PT, PT, R51.reuse, R40, RZ, P1, !PT ;  /* 0x00000028331d7210 */ /* 0x040fe40000ffe4ff */
[C---:B------:R-:W-:Y:S01]  /*20160*/  IADD3.X R23, PT, PT, R51.reuse, R46, RZ, P2, !PT ;  /* 0x0000002e33177210 */ /* 0x040fe200017fe4ff */
[----:B------:R-:W-:Y:S02]  /*20170*/  IMAD.X R27, R51, 0x1, R38, P3 ;  /* 0x00000001331b7824 */ /* 0x000fe400018e0626 */
[----:B------:R0:W2:Y:S04]  /*20180*/  LDG.E.128 R8, desc[UR8][R28.64] ;  /* 0x000000081c087981 */ /* 0x0000a8000c1e1d00 */
[----:B------:R-:W3:Y:S04]  /*20190*/  LDG.E.128 R20, desc[UR8][R22.64] ;  /* 0x0000000816147981 */ /* 0x000ee8000c1e1d00 */
[----:B------:R-:W4:Y:S01]  /*201a0*/  LDG.E.128 R24, desc[UR8][R26.64] ;  /* 0x000000081a187981 */ /* 0x000f22000c1e1d00 */
[----:B------:R-:W-:-:S02]  /*201b0*/  IADD3 R60, P1, PT, R52, R6, RZ ;  /* 0x00000006343c7210 */ /* 0x000fc40007f3e0ff */
[----:B0-----:R-:W-:Y:S02]  /*201c0*/  IADD3 R28, P4, PT, R52, R37, RZ ;  /* 0x00000025341c7210 */ /* 0x001fe40007f9e0ff */
[C---:B------:R-:W-:Y:S02]  /*201d0*/  IADD3.X R61, PT, PT, R51.reuse, R41, RZ, P1, !PT ;  /* 0x00000029333d7210 */ /* 0x040fe40000ffe4ff */
        /* <DEDUP_REMOVED lines=92> */
.L_x_1365:
[----:B------:R-:W-:Y:S05]  /*207a0*/  BSYNC.RECONVERGENT B2 ;  /* 0x0000000000027941 */ /* 0x000fea0003800200 */
.L_x_1364:
        /* <DEDUP_REMOVED lines=24> */
[C---:B------:R-:W-:Y:S02]  /*20930*/  IMAD R17, R18.reuse, UR13, R17 ;  /* 0x0000000d12117c24 */ /* 0x040fe4000f8e0211 */
[----:B---3--:R-:W-:Y:S02]  /*20940*/  IMAD R9, R11, UR14, RZ ;  /* 0x0000000e0b097c24 */ /* 0x008fe4000f8e02ff */
[----:B-1----:R-:W-:Y:S01]  /*20950*/  IMAD.WIDE.U32 R12, R18, UR6, R12 ;  /* 0x00000006120c7c25 */ /* 0x002fe2000f8e000c */
[----:B------:R-:W-:-:S03]  /*20960*/  IADD3 R7, PT, PT, R7, R17, RZ ;  /* 0x0000001107077210 */ /* 0x000fc60007ffe0ff */
[----:B------:R-:W-:Y:S01]  /*20970*/  IMAD R17, R19, UR6, RZ ;  /* 0x0000000613117c24 */ /* 0x000fe2000f8e02ff */
[----:B------:R-:W-:Y:S01]  /*20980*/  IADD3 R21, P5, PT, R12, UR6, RZ ;  /* 0x000000060c157c10 */ /* 0x000fe2000ffbe0ff */
[----:B------:R-:W-:Y:S01]  /*20990*/  IMAD.WIDE.U32 R10, R8, UR14, R6 ;  /* 0x0000000e080a7c25 */ /* 0x000fe2000f8e0006 */
[----:B------:R-:W-:Y:S02]  /*209a0*/  IADD3 R23, P6, PT, R14, -R12, RZ ;  /* 0x8000000c0e177210 */ /* 0x000fe40007fde0ff */
[----:B------:R-:W-:Y:S01]  /*209b0*/  IADD3 R6, P1, PT, R6, UR12, RZ ;  /* 0x0000000c06067c10 */ /* 0x000fe2000ff3e0ff */
[----:B------:R-:W-:Y:S01]  /*209c0*/  IMAD R9, R8, UR15, R9 ;  /* 0x0000000f08097c24 */ /* 0x000fe2000f8e0209 */
[----:B------:R-:W-:Y:S01]  /*209d0*/  LEA R8, P2, R10, R16, 0x4 ;  /* 0x000000100a087211 */ /* 0x000fe200078420ff */
[----:B------:R-:W-:Y:S01]  /*209e0*/  IMAD R17, R18, UR7, R17 ;  /* 0x0000000712117c24 */ /* 0x000fe2000f8e0211 */
[----:B------:R-:W-:Y:S01]  /*209f0*/  IADD3.X R7, PT, PT, R7, UR13, RZ, P1, !PT ;  /* 0x0000000d07077c10 */ /* 0x000fe20008ffe4ff */
[----:B------:R-:W-:-:S03]  /*20a00*/  IMAD.IADD R9, R9, 0x1, R11 ;  /* 0x0000000109097824 */ /* 0x000fc600078e020b */
[----:B------:R-:W-:Y:S02]  /*20a10*/  IADD3 R11, PT, PT, R13, R17, RZ ;  /* 0x000000110d0b7210 */ /* 0x000fe40007ffe0ff */
[C---:B------:R-:W-:Y:S02]  /*20a20*/  IADD3 R17, P3, P4, R14.reuse, -UR6, -R21 ;  /* 0x800000060e117c10 */ /* 0x040fe4000fc7e815 */
[----:B------:R-:W-:Y:S02]  /*20a30*/  IADD3.X R13, PT, PT, R11, UR7, RZ, P5, !PT ;  /* 0x000000070b0d7c10 */ /* 0x000fe4000affe4ff */
[----:B------:R-:W-:Y:S02]  /*20a40*/  IADD3.X R11, PT, PT, R15, ~R11, RZ, P6, !PT ;  /* 0x8000000b0f0b7210 */ /* 0x000fe400037fe4ff */
[----:B------:R-:W-:Y:S02]  /*20a50*/  IADD3 R21, P5, PT, R14, -R21, RZ ;  /* 0x800000150e157210 */ /* 0x000fe40007fbe0ff */
[----:B------:R-:W-:Y:S01]  /*20a60*/  LEA.HI.X R9, R10, R3, R9, 0x4, P2 ;  /* 0x000000030a097211 */ /* 0x000fe200010f2409 */
[----:B------:R-:W-:Y:S01]  /*20a70*/  IMAD R22, R11, UR14, RZ ;  /* 0x0000000e0b167c24 */ /* 0x000fe2000f8e02ff */
[----:B------:R-:W-:-:S02]  /*20a80*/  IADD3 R10, P2, PT, R6, UR12, RZ ;  /* 0x0000000c060a7c10 */ /* 0x000fc4000ff5e0ff */
[C-C-:B------:R-:W-:Y:S01]  /*20a90*/  IADD3.X R20, PT, PT, R15.reuse, ~UR7, ~R13.reuse, P3, P4 ;  /* 0x800000070f147c10 */ /* 0x140fe20009fe8c0d */
[----:B------:R-:W-:Y:S01]  /*20aa0*/  IMAD.X R13, R15, 0x1, ~R13, P5 ;  /* 0x000000010f0d7824 */ /* 0x000fe200028e0e0d */
        /* <DEDUP_REMOVED lines=13> */
[----:B------:R-:W-:Y:S02]  /*20b80*/  IADD3 R17, PT, PT, R25, R7, RZ ;  /* 0x0000000719117210 */ /* 0x000fe40007ffe0ff */
[-C--:B------:R-:W-:Y:S01]  /*20b90*/  LEA R24, P2, R10, R16.reuse, 0x4 ;  /* 0x000000100a187211 */ /* 0x080fe200078420ff */
[----:B------:R-:W-:Y:S01]  /*20ba0*/  IMAD.IADD R7, R13, 0x1, R21 ;  /* 0x000000010d077824 */ /* 0x000fe200078e0215 */
[----:B------:R-:W-:Y:S02]  /*20bb0*/  LEA R28, P3, R12, R16, 0x4 ;  /* 0x000000100c1c7211 */ /* 0x000fe400078620ff */
[-C--:B------:R-:W-:Y:S02]  /*20bc0*/  LEA.HI.X R23, R6, R3.reuse, R17, 0x4, P1 ;  /* 0x0000000306177211 */ /* 0x080fe400008f2411 */
[----:B------:R-:W-:-:S02]  /*20bd0*/  LEA.HI.X R25, R10, R3, R11, 0x4, P2 ;  /* 0x000000030a197211 */ /* 0x000fc400010f240b */
[----:B------:R-:W-:Y:S01]  /*20be0*/  LEA.HI.X R29, R12, R3, R7, 0x4, P3 ;  /* 0x000000030c1d7211 */ /* 0x000fe200018f2407 */
[----:B------:R-:W2:Y:S04]  /*20bf0*/  LDG.E.128 R8, desc[UR8][R8.64] ;  /* 0x0000000808087981 */ /* 0x000ea8000c1e1d00 */
[----:B------:R-:W3:Y:S04]  /*20c00*/  LDG.E.128 R20, desc[UR8][R22.64] ;  /* 0x0000000816147981 */ /* 0x000ee8000c1e1d00 */
[----:B------:R-:W4:Y:S04]  /*20c10*/  LDG.E.128 R24, desc[UR8][R24.64] ;  /* 0x0000000818187981 */ /* 0x000f28000c1e1d00 */
[----:B------:R-:W4:Y:S01]  /*20c20*/  LDG.E.128 R28, desc[UR8][R28.64] ;  /* 0x000000081c1c7981 */ /* 0x000f22000c1e1d00 */
[----:B------:R-:W-:-:S04]  /*20c30*/  IADD3 R18, P1, PT, R18, 0x4, RZ ;  /* 0x0000000412127810 */ /* 0x000fc80007f3e0ff */
[----:B------:R-:W-:Y:S01]  /*20c40*/  IADD3.X R19, PT, PT, RZ, R19, RZ, P1, !PT ;  /* 0x00000013ff137210 */ /* 0x000fe20000ffe4ff */
        /* <DEDUP_REMOVED lines=36> */
.L_x_1370:
[----:B------:R-:W-:Y:S05]  /*20e90*/  BSYNC.RECONVERGENT B3 ;  /* 0x0000000000037941 */ /* 0x000fea0003800200 */
.L_x_1369:
        /* <DEDUP_REMOVED lines=19> */
[C---:B------:R-:W-:Y:S02]  /*20fd0*/  IMAD R21, R18.reuse, UR13, R17 ;  /* 0x0000000d12157c24 */ /* 0x040fe4000f8e0211 */
[----:B------:R-:W-:-:S04]  /*20fe0*/  IMAD.WIDE.U32 R8, R18, UR12, RZ ;  /* 0x0000000c12087c25 */ /* 0x000fc8000f8e00ff */
[----:B------:R-:W-:Y:S01]  /*20ff0*/  IMAD R17, R13, UR7, R4 ;  /* 0x000000070d117c24 */ /* 0x000fe2000f8e0204 */
[----:B------:R-:W-:Y:S01]  /*21000*/  IADD3 R9, PT, PT, R9, R21, RZ ;  /* 0x0000001509097210 */ /* 0x000fe20007ffe0ff */
[----:B------:R-:W-:Y:S01]  /*21010*/  IMAD.WIDE.U32 R6, R13, UR6, R14 ;  /* 0x000000060d067c25 */ /* 0x000fe2000f8e000e */
[----:B------:R-:W-:Y:S02]  /*21020*/  IADD3 R13, P1, PT, R14, -R10, RZ ;  /* 0x8000000a0e0d7210 */ /* 0x000fe40007f3e0ff */
[----:B------:R-:W-:Y:S01]  /*21030*/  IADD3 R10, P2, PT, R8, UR12, RZ ;  /* 0x0000000c080a7c10 */ /* 0x000fe2000ff5e0ff */
[----:B------:R-:W-:Y:S01]  /*21040*/  IMAD.IADD R23, R11, 0x1, R23 ;  /* 0x000000010b177824 */ /* 0x000fe200078e0217 */
[----:B------:R-:W-:Y:S02]  /*21050*/  IADD3 R17, PT, PT, R7, R17, RZ ;  /* 0x0000001107117210 */ /* 0x000fe40007ffe0ff */
[----:B------:R-:W-:Y:S01]  /*21060*/  IADD3.X R11, PT, PT, R9, UR13, RZ, P2, !PT ;  /* 0x0000000d090b7c10 */ /* 0x000fe200097fe4ff */
[----:B------:R-:W-:-:S02]  /*21070*/  IMAD.X R23, R15, 0x1, ~R23, P1 ;  /* 0x000000010f177824 */ /* 0x000fc400008e0e17 */
        /* <DEDUP_REMOVED lines=9> */
[----:B------:R-:W-:Y:S02]  /*21110*/  LEA.HI.X R7, R8, R3, R17, 0x4, P1 ;  /* 0x0000000308077211 */ /* 0x000fe400008f2411 */
[----:B------:R-:W-:-:S04]  /*21120*/  IADD3 R13, PT, PT, R13, R11, RZ ;  /* 0x0000000b0d0d7210 */ /* 0x000fc80007ffe0ff */
[----:B------:R-:W-:Y:S02]  /*21130*/  LEA.HI.X R13, R10, R3, R13, 0x4, P2 ;  /* 0x000000030a0d7211 */ /* 0x000fe400010f240d */
        /* <DEDUP_REMOVED lines=20> */
.L_x_1372:
[----:B------:R-:W-:Y:S05]  /*21280*/  BSYNC.RECONVERGENT B3 ;  /* 0x0000000000037941 */ /* 0x000fea0003800200 */
.L_x_1371:
[----:B------:R-:W-:Y:S05]  /*21290*/  @P0 BRA `(.L_x_1368) ;  /* 0x0000000000680947 */ /* 0x000fea0003800000 */
[----:B------:R-:W3:Y:S01]  /*212a0*/  LDCU.64 UR6, c[0x0][0x608] ;  /* 0x0000c100ff0677ac */ /* 0x000ee20008000a00 */
[----:B------:R-:W-:Y:S01]  /*212b0*/  IADD3 R7, P0, PT, RZ, -R18, RZ ;  /* 0x80000012ff077210 */ /* 0x000fe20007f1e0ff */
[----:B------:R-:W0:Y:S03]  /*212c0*/  LDCU.64 UR12, c[0x0][0x618] ;  /* 0x0000c300ff0c77ac */ /* 0x000e260008000a00 */
[----:B------:R-:W-:Y:S01]  /*212d0*/  IADD3.X R4, PT, PT, RZ, ~R19, RZ, P0, !PT ;  /* 0x80000013ff047210 */ /* 0x000fe200007fe4ff */
[----:B------:R-:W1:Y:S04]  /*212e0*/  LDCU.64 UR14, c[0x0][0x620] ;  /* 0x0000c400ff0e77ac */ /* 0x000e680008000a00 */
[----:B---3--:R-:W-:-:S02]  /*212f0*/  IMAD R4, R4, UR6, RZ ;  /* 0x0000000604047c24 */ /* 0x008fc4000f8e02ff */
[----:B------:R-:W-:-:S04]  /*21300*/  IMAD.WIDE.U32 R14, R7, UR6, R14 ;  /* 0x00000006070e7c25 */ /* 0x000fc8000f8e000e */
[----:B0-----:R-:W-:Y:S02]  /*21310*/  IMAD R19, R19, UR12, RZ ;  /* 0x0000000c13137c24 */ /* 0x001fe4000f8e02ff */
[----:B------:R-:W-:Y:S02]  /*21320*/  IMAD R7, R7, UR7, R4 ;  /* 0x0000000707077c24 */ /* 0x000fe4000f8e0204 */
[C---:B--2---:R-:W-:Y:S02]  /*21330*/  IMAD R9, R18.reuse, UR13, R19 ;  /* 0x0000000d12097c24 */ /* 0x044fe4000f8e0213 */
[----:B------:R-:W-:Y:S01]  /*21340*/  IMAD.WIDE.U32 R18, R18, UR12, RZ ;  /* 0x0000000c12127c25 */ /* 0x000fe2000f8e00ff */
[----:B------:R-:W-:-:S03]  /*21350*/  IADD3 R4, PT, PT, R15, R7, RZ ;  /* 0x000000070f047210 */ /* 0x000fc60007ffe0ff */
[----:B------:R-:W-:Y:S02]  /*21360*/  IMAD.IADD R19, R19, 0x1, R9 ;  /* 0x0000000113137824 */ /* 0x000fe400078e0209 */
[----:B-1----:R-:W-:Y:S02]  /*21370*/  IMAD R9, R4, UR14, RZ ;  /* 0x0000000e04097c24 */ /* 0x002fe4000f8e02ff */
[----:B------:R-:W-:-:S04]  /*21380*/  IMAD.WIDE.U32 R6, R14, UR14, R18 ;  /* 0x0000000e0e067c25 */ /* 0x000fc8000f8e0012 */
[----:B------:R-:W-:Y:S01]  /*21390*/  IMAD R9, R14, UR15, R9 ;  /* 0x0000000f0e097c24 */ /* 0x000fe2000f8e0209 */
[----:B------:R-:W-:-:S04]  /*213a0*/  LEA R8, P0, R6, R16, 0x4 ;  /* 0x0000001006087211 */ /* 0x000fc800078020ff */
        /* <DEDUP_REMOVED lines=9> */
.L_x_1368:
[----:B------:R-:W-:Y:S05]  /*21440*/  BSYNC.RECONVERGENT B2 ;  /* 0x0000000000027941 */ /* 0x000fea0003800200 */
.L_x_1367:
[----:B01--45:R0:W-:Y:S02]  /*21450*/  STG.E.128 desc[UR8][R54.64], R32 ;  /* 0x0000002036007986 */ /* 0x0331e4000c101d08 */
.L_x_1363:
[----:B------:R-:W-:Y:S05]  /*21460*/  BSYNC.RECONVERGENT B1 ;  /* 0x0000000000017941 */ /* 0x000fea0003800200 */
.L_x_1362:
[----:B------:R-:W-:-:S07]  /*21470*/  IADD3 R5, PT, PT, R5, 0x80, RZ ;  /* 0x0000008005057810 */ /* 0x000fce0007ffe0ff */
.L_x_1354:
[----:B------:R-:W-:Y:S05]  /*21480*/  BSYNC.RECONVERGENT B0 ;  /* 0x0000000000007941 */ /* 0x000fea0003800200 */
.L_x_1353:
        /* <DEDUP_REMOVED lines=19> */
[----:B------:R-:W-:Y:S02]  /*215c0*/  MOV R6, RZ ;  /* 0x000000ff00067202 */ /* 0x000fe40000000f00 */
        /* <DEDUP_REMOVED lines=306> */
[----:B------:R-:W-:Y:S01]  /*228f0*/  ISETP.NE.AND P0, PT, R0, 0x18, PT ;  /* 0x000000180000780c */ /* 0x000fe20003f05270 */
[----:B------:R-:W0:Y:S01]  /*22900*/  LDCU.64 UR12, c[0x0][0x4a0] ;  /* 0x00009400ff0c77ac */ /* 0x000e220008000a00 */
[----:B------:R-:W-:Y:S01]  /*22910*/  HFMA2 R6, -RZ, RZ, 0, 0 ;  /* 0x00000000ff067431 */ /* 0x000fe200000001ff */
        /* <DEDUP_REMOVED lines=22> */
.L_x_1375:
[----:B------:R-:W0:Y:S01]  /*22a80*/  LDCU.64 UR6, c[0x0][0x5f8] ;  /* 0x0000bf00ff0677ac */ /* 0x000e220008000a00 */
[----:B--23--:R-:W2:Y:S01]  /*22a90*/  LDC.64 R10, c[0x0][0x600] ;  /* 0x00018000ff0a7b82 */ /* 0x00cea20000000a00 */
[----:B0-----:R-:W-:-:S04]  /*22aa0*/  IADD3 R14, P0, PT, R3, UR6, RZ ;  /* 0x00000006030e7c10 */ /* 0x001fc8000ff1e0ff */
[----:B------:R-:W-:-:S06]  /*22ab0*/  IADD3.X R15, PT, PT, RZ, UR7, RZ, P0, !PT ;  /* 0x00000007ff0f7c10 */ /* 0x000fcc00087fe4ff */
[----:B------:R-:W2:Y:S01]  /*22ac0*/  LDG.E.64 R14, desc[UR8][R14.64] ;  /* 0x000000080e0e7981 */ /* 0x000ea2000c1e1b00 */
[----:B------:R-:W-:Y:S01]  /*22ad0*/  BSSY.RECONVERGENT B1, `(.L_x_1376) ;  /* 0x0000022000017945 */ /* 0x000fe20003800200 */
[----:B------:R-:W-:Y:S02]  /*22ae0*/  CS2R R6, SRZ ;  /* 0x0000000000067805 */ /* 0x000fe4000001ff00 */
[----:B--2---:R-:W-:-:S04]  /*22af0*/  ISETP.GT.U32.AND P0, PT, R14, R10, PT ;  /* 0x0000000a0e00720c */ /* 0x004fc80003f04070 */
        /* <DEDUP_REMOVED lines=29> */
.L_x_1378:
[----:B------:R-:W-:-:S07]  /*22cd0*/  MOV R4, 0x22cf0 ;  /* 0x00022cf000047802 */ /* 0x000fce0000000f00 */
[----:B-1----:R-:W-:Y:S05]  /*22ce0*/  CALL.REL.NOINC `($__internal_4_$__cuda_sm20_div_s64) ;  /* 0x000000d400a47944 */ /* 0x002fea0003c00000 */
.L_x_1377:
[----:B------:R-:W-:Y:S05]  /*22cf0*/  BSYNC.RECONVERGENT B1 ;  /* 0x0000000000017941 */ /* 0x000fea0003800200 */
.L_x_1376:
        /* <DEDUP_REMOVED lines=19> */
[----:B------:R-:W0:Y:S01]  /*22e30*/  I2F.U32.RP R4, R20 ;  /* 0x0000001400047306 */ /* 0x000e220000209000 */
[----:B------:R-:W-:Y:S02]  /*22e40*/  MOV R6, RZ ;  /* 0x000000ff00067202 */ /* 0x000fe40000000f00 */
[----:B------:R-:W-:-:S05]  /*22e50*/  ISETP.NE.U32.AND P2, PT, R20, RZ, PT ;  /* 0x000000ff1400720c */ /* 0x000fca0003f45070 */
[----:B0-----:R-:W0:Y:S02]  /*22e60*/  MUFU.RCP R4, R4 ;  /* 0x0000000400047308 */ /* 0x001e240000001000 */
[----:B0-----:R-:W-:-:S06]  /*22e70*/  VIADD R7, R4, 0xffffffe ;  /* 0x0ffffffe04077836 */ /* 0x001fcc0000000000 */
[----:B------:R-:W0:Y:S02]  /*22e80*/  F2I.FTZ.U32.TRUNC.NTZ R7, R7 ;  /* 0x0000000700077305 */ /* 0x000e24000021f000 */
[----:B0-----:R-:W-:-:S05]  /*22e90*/  IADD3 R3, PT, PT, RZ, -R7, RZ ;  /* 0x80000007ff037210 */ /* 0x001fca0007ffe0ff */
[----:B------:R-:W-:-:S04]  /*22ea0*/  IMAD R3, R3, R20, RZ ;  /* 0x0000001403037224 */ /* 0x000fc800078e02ff */
[----:B------:R-:W-:-:S04]  /*22eb0*/  IMAD.HI.U32 R3, R7, R3, R6 ;  /* 0x0000000307037227 */ /* 0x000fc800078e0006 */
[----:B------:R-:W-:Y:S02]  /*22ec0*/  HFMA2 R7, -RZ, RZ, 0, 0 ;  /* 0x00000000ff077431 */ /* 0x000fe400000001ff */
[----:B------:R-:W-:-:S04]  /*22ed0*/  IMAD.HI.U32 R6, R3, R14, RZ ;  /* 0x0000000e03067227 */ /* 0x000fc800078e00ff */
[----:B------:R-:W-:-:S04]  /*22ee0*/  IMAD.MOV R3, RZ, RZ, -R6 ;  /* 0x000000ffff037224 */ /* 0x000fc800078e0a06 */
[----:B------:R-:W-:-:S05]  /*22ef0*/  IMAD R3, R20, R3, R14 ;  /* 0x0000000314037224 */ /* 0x000fca00078e020e */
[----:B------:R-:W-:-:S13]  /*22f00*/  ISETP.GE.U32.AND P0, PT, R3, R20, PT ;  /* 0x000000140300720c */ /* 0x000fda0003f06070 */
[-C--:B------:R-:W-:Y:S02]  /*22f10*/  @P0 IADD3 R3, PT, PT, R3, -R20.reuse, RZ ;  /* 0x8000001403030210 */ /* 0x080fe40007ffe0ff */
[----:B------:R-:W-:Y:S02]  /*22f20*/  @P0 IADD3 R6, PT, PT, R6, 0x1, RZ ;  /* 0x0000000106060810 */ /* 0x000fe40007ffe0ff */
[----:B------:R-:W-:-:S13]  /*22f30*/  ISETP.GE.U32.AND P1, PT, R3, R20, PT ;  /* 0x000000140300720c */ /* 0x000fda0003f26070 */
[----:B------:R-:W-:Y:S01]  /*22f40*/  @P1 VIADD R6, R6, 0x1 ;  /* 0x0000000106061836 */ /* 0x000fe20000000000 */
[----:B------:R-:W-:Y:S01]  /*22f50*/  @!P2 LOP3.LUT R6, RZ, R20, RZ, 0x33, !PT ;  /* 0x00000014ff06a212 */ /* 0x000fe200078e33ff */
[----:B------:R-:W-:Y:S06]  /*22f60*/  BRA `(.L_x_1381) ;  /* 0x0000000000107947 */ /* 0x000fec0003800000 */
.L_x_1380:
[----:B------:R-:W-:Y:S01]  /*22f70*/  MOV R10, R14 ;  /* 0x0000000e000a7202 */ /* 0x000fe20000000f00 */
[----:B------:R-:W-:Y:S01]  /*22f80*/  IMAD.MOV.U32 R3, RZ, RZ, R15 ;  /* 0x000000ffff037224 */ /* 0x000fe200078e000f */
[----:B------:R-:W-:-:S07]  /*22f90*/  MOV R4, 0x22fb0 ;  /* 0x00022fb000047802 */ /* 0x000fce0000000f00 */
[----:B-1----:R-:W-:Y:S05]  /*22fa0*/  CALL.REL.NOINC `($__internal_4_$__cuda_sm20_div_s64) ;  /* 0x000000d000f47944 */ /* 0x002fea0003c00000 */
.L_x_1381:
[----:B------:R-:W-:Y:S05]  /*22fb0*/  BSYNC.RECONVERGENT B1 ;  /* 0x0000000000017941 */ /* 0x000fea0003800200 */
.L_x_1379:
        /* <DEDUP_REMOVED lines=29> */
[-C--:B------:R-:W-:Y:S02]  /*23190*/  IADD3.X R4, PT, PT, RZ, ~R19.reuse, RZ, P1, !PT ;  /* 0x80000013ff047210 */ /* 0x080fe40000ffe4ff */
[----:B------:R-:W-:Y:S02]  /*231a0*/  IADD3.X R39, PT, PT, RZ, R19, RZ, P2, !PT ;  /* 0x00000013ff277210 */ /* 0x000fe400017fe4ff */
[C---:B------:R-:W-:Y:S02]  /*231b0*/  IADD3 R30, P3, PT, R18.reuse, 0x3, RZ ;  /* 0x00000003121e7810 */ /* 0x040fe40007f7e0ff */
[----:B------:R-:W-:-:S03]  /*231c0*/  IADD3 R8, P4, PT, R18, 0x4, RZ ;  /* 0x0000000412087810 */ /* 0x000fc60007f9e0ff */
[----:B------:R-:W-:Y:S01]  /*231d0*/  IMAD.X R10, RZ, RZ, R19, P3 ;  /* 0x000000ffff0a7224 */ /* 0x000fe200018e0613 */
[----:B------:R-:W-:Y:S02]  /*231e0*/  IADD3.X R43, PT, PT, RZ, R19, RZ, P4, !PT ;  /* 0x00000013ff2b7210 */ /* 0x000fe400027fe4ff */
[----:B------:R-:W-:Y:S01]  /*231f0*/  IADD3 R23, P3, PT, RZ, -R8, RZ ;  /* 0x80000008ff177210 */ /* 0x000fe20007f7e0ff */
[----:B0-----:R-:W-:Y:S01]  /*23200*/  IMAD R3, R19, UR6, RZ ;  /* 0x0000000613037c24 */ /* 0x001fe2000f8e02ff */
[----:B------:R-:W-:Y:S02]  /*23210*/  USHF.L.U32 UR14, UR6, 0x7, URZ ;  /* 0x00000007060e7899 */ /* 0x000fe400080006ff */
[----:B------:R-:W-:Y:S01]  /*23220*/  IMAD.WIDE.U32 R6, R18, UR6, RZ ;  /* 0x0000000612067c25 */ /* 0x000fe2000f8e00ff */
[----:B------:R-:W-:-:S03]  /*23230*/  IADD3.X R24, PT, PT, RZ, ~R43, RZ, P3, !PT ;  /* 0x8000002bff187210 */ /* 0x000fc60001ffe4ff */
[----:B------:R-:W-:Y:S01]  /*23240*/  IMAD R3, R18, UR7, R3 ;  /* 0x0000000712037c24 */ /* 0x000fe2000f8e0203 */
[C---:B------:R-:W-:Y:S01]  /*23250*/  IADD3 R31, P1, PT, R6.reuse, UR6, RZ ;  /* 0x00000006061f7c10 */ /* 0x040fe2000ff3e0ff */
[----:B------:R-:W-:Y:S02]  /*23260*/  IMAD.SHL.U32 R13, R6, 0x10, RZ ;  /* 0x00000010060d7824 */ /* 0x000fe400078e00ff */
        /* <DEDUP_REMOVED lines=21> */
[----:B------:R-:W-:Y:S01]  /*233c0*/  IMAD.WIDE.U32 R40, R40, R26, RZ ;  /* 0x0000001a28287225 */ /* 0x000fe200078e00ff */
[----:B------:R-:W-:-:S03]  /*233d0*/  IADD3 R29, PT, PT, R21, R29, RZ ;  /* 0x0000001d151d7210 */ /* 0x000fc60007ffe0ff */
        /* <DEDUP_REMOVED lines=8> */
[----:B------:R-:W-:Y:S01]  /*23460*/  IMAD R22, R22, UR12, RZ ;  /* 0x0000000c16167c24 */ /* 0x000fe2000f8e02ff */
[----:B------:R-:W-:Y:S01]  /*23470*/  IADD3 R3, PT, PT, R7, R21, RZ ;  /* 0x0000001507037210 */ /* 0x000fe20007ffe0ff */
[----:B------:R-:W-:Y:S01]  /*23480*/  IMAD.WIDE.U32 R20, R11, UR12, R14 ;  /* 0x0000000c0b147c25 */ /* 0x000fe2000f8e000e */
[----:B------:R-:W-:-:S02]  /*23490*/  IADD3 R7, P5, PT, R18, 0x6, RZ ;  /* 0x0000000612077810 */ /* 0x000fc40007fbe0ff */
[-C--:B------:R-:W-:Y:S01]  /*234a0*/  IADD3.X R41, PT, PT, RZ, R19.reuse, RZ, P4, !PT ;  /* 0x00000013ff297210 */ /* 0x080fe200027fe4ff */
[----:B------:R-:W-:Y:S01]  /*234b0*/  IMAD R25, R11, UR13, R22 ;  /* 0x0000000d0b197c24 */ /* 0x000fe2000f8e0216 */
[----:B------:R-:W-:Y:S01]  /*234c0*/  IADD3.X R38, PT, PT, RZ, R19, RZ, P5, !PT ;  /* 0x00000013ff267210 */ /* 0x000fe20002ffe4ff */
[----:B------:R-:W-:Y:S01]  /*234d0*/  IMAD R4, R24, UR12, RZ ;  /* 0x0000000c18047c24 */ /* 0x000fe2000f8e02ff */
[C---:B------:R-:W-:Y:S01]  /*234e0*/  SHF.L.U64.HI R3, R6.reuse, 0x4, R3 ;  /* 0x0000000406037819 */ /* 0x040fe20000010203 */
[----:B------:R-:W-:Y:S01]  /*234f0*/  IMAD.SHL.U32 R11, R6, 0x10, RZ ;  /* 0x00000010060b7824 */ /* 0x000fe200078e00ff */
[----:B------:R-:W-:Y:S01]  /*23500*/  IADD3 R21, PT, PT, R21, R25, RZ ;  /* 0x0000001915157210 */ /* 0x000fe20007ffe0ff */
[C---:B------:R-:W-:Y:S01]  /*23510*/  IMAD R29, R23.reuse, UR13, R4 ;  /* 0x0000000d171d7c24 */ /* 0x040fe2000f8e0204 */
[----:B------:R-:W-:Y:S01]  /*23520*/  IADD3 R25, P4, PT, RZ, -R37, RZ ;  /* 0x80000025ff197210 */ /* 0x000fe20007f9e0ff */
[----:B------:R-:W-:Y:S01]  /*23530*/  IMAD.WIDE.U32 R22, R23, UR12, R14 ;  /* 0x0000000c17167c25 */ /* 0x000fe2000f8e000e */
[----:B------:R-:W-:-:S02]  /*23540*/  IADD3 R4, P3, PT, R18, 0x7, RZ ;  /* 0x0000000712047810 */ /* 0x000fc40007f7e0ff */
[----:B------:R-:W-:Y:S01]  /*23550*/  IADD3.X R24, PT, PT, RZ, ~R41, RZ, P4, !PT ;  /* 0x80000029ff187210 */ /* 0x000fe200027fe4ff */
[----:B------:R-:W-:Y:S01]  /*23560*/  IMAD R21, R21, R26, RZ ;  /* 0x0000001a15157224 */ /* 0x000fe200078e02ff */
[----:B------:R-:W-:Y:S01]  /*23570*/  IADD3.X R42, PT, PT, RZ, R19, RZ, P3, !PT ;  /* 0x00000013ff2a7210 */ /* 0x000fe20001ffe4ff */
[----:B------:R-:W-:Y:S01]  /*23580*/  IMAD.IADD R23, R23, 0x1, R29 ;  /* 0x0000000117177824 */ /* 0x000fe200078e021d */
[----:B------:R-:W-:Y:S01]  /*23590*/  IADD3 R29, P5, PT, RZ, -R7, RZ ;  /* 0x80000007ff1d7210 */ /* 0x000fe20007fbe0ff */
[C---:B------:R-:W-:Y:S01]  /*235a0*/  IMAD R45, R20.reuse, R27, R21 ;  /* 0x0000001b142d7224 */ /* 0x040fe200078e0215 */
[----:B------:R-:W-:Y:S01]  /*235b0*/  IADD3 R51, P3, PT, RZ, -R4, RZ ;  /* 0x80000004ff337210 */ /* 0x000fe20007f7e0ff */
[----:B------:R-:W-:-:S04]  /*235c0*/  IMAD.WIDE.U32 R20, R20, R26, RZ ;  /* 0x0000001a14147225 */ /* 0x000fc800078e00ff */
[----:B------:R-:W-:Y:S01]  /*235d0*/  IMAD.IADD R21, R21, 0x1, R45 ;  /* 0x0000000115157824 */ /* 0x000fe200078e022d */
[C---:B------:R-:W-:Y:S01]  /*235e0*/  SHF.L.U32 R6, R20.reuse, 0x4, RZ ;  /* 0x0000000414067819 */ /* 0x040fe200000006ff */
[----:B------:R-:W-:Y:S02]  /*235f0*/  IMAD R23, R23, R26, RZ ;  /* 0x0000001a17177224 */ /* 0x000fe400078e02ff */
[----:B------:R-:W-:Y:S01]  /*23600*/  IMAD.X R28, RZ, RZ, ~R38, P5 ;  /* 0x000000ffff1c7224 */ /* 0x000fe200028e0e26 */
[----:B------:R-:W-:Y:S01]  /*23610*/  SHF.L.U64.HI R46, R20, 0x4, R21 ;  /* 0x00000004142e7819 */ /* 0x000fe20000010215 */
[C---:B------:R-:W-:Y:S01]  /*23620*/  IMAD R47, R22.reuse, R27, R23 ;  /* 0x0000001b162f7224 */ /* 0x040fe200078e0217 */
[----:B------:R-:W-:Y:S01]  /*23630*/  IADD3.X R21, PT, PT, RZ, ~R42, RZ, P3, !PT ;  /* 0x8000002aff157210 */ /* 0x000fe20001ffe4ff */
[----:B------:R-:W-:-:S04]  /*23640*/  IMAD.WIDE.U32 R22, R22, R26, RZ ;  /* 0x0000001a16167225 */ /* 0x000fc800078e00ff */
[----:B------:R-:W-:Y:S01]  /*23650*/  IMAD R20, R24, UR12, RZ ;  /* 0x0000000c18147c24 */ /* 0x000fe2000f8e02ff */
[----:B------:R-:W-:Y:S01]  /*23660*/  IADD3 R47, PT, PT, R23, R47, RZ ;  /* 0x0000002f172f7210 */ /* 0x000fe20007ffe0ff */
[----:B------:R-:W-:Y:S02]  /*23670*/  IMAD R28, R28, UR12, RZ ;  /* 0x0000000c1c1c7c24 */ /* 0x000fe4000f8e02ff */
[C---:B------:R-:W-:Y:S01]  /*23680*/  IMAD R53, R25.reuse, UR13, R20 ;  /* 0x0000000d19357c24 */ /* 0x040fe2000f8e0214 */
[----:B------:R-:W-:Y:S01]  /*23690*/  SHF.L.U64.HI R47, R22, 0x4, R47 ;  /* 0x00000004162f7819 */ /* 0x000fe2000001022f */
[----:B------:R-:W-:-:S04]  /*236a0*/  IMAD.WIDE.U32 R24, R25, UR12, R14 ;  /* 0x0000000c19187c25 */ /* 0x000fc8000f8e000e */
[----:B------:R-:W-:Y:S01]  /*236b0*/  IMAD R57, R29, UR13, R28 ;  /* 0x0000000d1d397c24 */ /* 0x000fe2000f8e021c */
[----:B------:R-:W-:Y:S01]  /*236c0*/  IADD3 R53, PT, PT, R25, R53, RZ ;  /* 0x0000003519357210 */ /* 0x000fe20007ffe0ff */
[----:B------:R-:W-:-:S04]  /*236d0*/  IMAD.WIDE.U32 R28, R29, UR12, R14 ;  /* 0x0000000c1d1c7c25 */ /* 0x000fc8000f8e000e */
[----:B------:R-:W-:Y:S01]  /*236e0*/  IMAD.SHL.U32 R45, R22, 0x10, RZ ;  /* 0x00000010162d7824 */ /* 0x000fe200078e00ff */
[----:B------:R-:W-:Y:S01]  /*236f0*/  IADD3 R25, PT, PT, R29, R57, RZ ;  /* 0x000000391d197210 */ /* 0x000fe20007ffe0ff */
[----:B------:R-:W0:Y:S01]  /*23700*/  LDC.64 R22, c[0x0][0x608] ;  /* 0x00018200ff167b82 */ /* 0x000e220000000a00 */
        /* <DEDUP_REMOVED lines=9> */
[C---:B------:R-:W-:Y:S02]  /*237a0*/  IMAD R51, R28.reuse, R27, R29 ;  /* 0x0000001b1c337224 */ /* 0x040fe400078e021d */
[----:B------:R-:W-:-:S04]  /*237b0*/  IMAD.WIDE.U32 R28, R28, R26, RZ ;  /* 0x0000001a1c1c7225 */ /* 0x000fc800078e00ff */
[-C--:B------:R-:W-:Y:S01]  /*237c0*/  IMAD R21, R21, R26.reuse, RZ ;  /* 0x0000001a15157224 */ /* 0x080fe200078e02ff */
[----:B------:R-:W-:Y:S01]  /*237d0*/  IADD3 R51, PT, PT, R29, R51, RZ ;  /* 0x000000331d337210 */ /* 0x000fe20007ffe0ff */
[----:B0-----:R-:W-:Y:S01]  /*237e0*/  IMAD.WIDE.U32 R22, R18, UR12, R22 ;  /* 0x0000000c12167c25 */ /* 0x001fe2000f8e0016 */
[----:B------:R-:W-:Y:S02]  /*237f0*/  SHF.L.U64.HI R29, R24, 0x4, R53 ;  /* 0x00000004181d7819 */ /* 0x000fe40000010235 */
[----:B------:R-:W-:Y:S01]  /*23800*/  SHF.L.U64.HI R51, R28, 0x4, R51 ;  /* 0x000000041c337819 */ /* 0x000fe20000010233 */
[----:B------:R-:W-:Y:S01]  /*23810*/  IMAD R25, R20, R27, R21 ;  /* 0x0000001b14197224 */ /* 0x000fe200078e0215 */
[----:B------:R-:W-:Y:S01]  /*23820*/  SHF.L.U32 R28, R28, 0x4, RZ ;  /* 0x000000041c1c7819 */ /* 0x000fe200000006ff */
[----:B------:R-:W-:Y:S02]  /*23830*/  IMAD R53, R19, UR12, RZ ;  /* 0x0000000c13357c24 */ /* 0x000fe4000f8e02ff */
[----:B------:R-:W-:-:S04]  /*23840*/  IMAD.WIDE.U32 R20, R20, R26, RZ ;  /* 0x0000001a14147225 */ /* 0x000fc800078e00ff */
[----:B------:R-:W-:Y:S01]  /*23850*/  IMAD R57, R18, UR13, R53 ;  /* 0x0000000d12397c24 */ /* 0x000fe2000f8e0235 */
[----:B------:R-:W-:Y:S01]  /*23860*/  IADD3 R25, PT, PT, R21, R25, RZ ;  /* 0x0000001915197210 */ /* 0x000fe20007ffe0ff */
[----:B------:R-:W-:Y:S01]  /*23870*/  IMAD R21, R39, UR6, RZ ;  /* 0x0000000627157c24 */ /* 0x000fe2000f8e02ff */
[----:B------:R-:W-:Y:S01]  /*23880*/  IADD3 R39, P3, PT, R14, -R22, RZ ;  /* 0x800000160e277210 */ /* 0x000fe20007f7e0ff */
[----:B------:R-:W-:Y:S01]  /*23890*/  IMAD.SHL.U32 R52, R20, 0x10, RZ ;  /* 0x0000001014347824 */ /* 0x000fe200078e00ff */
[----:B------:R-:W-:Y:S01]  /*238a0*/  IADD3 R57, PT, PT, R23, R57, RZ ;  /* 0x0000003917397210 */ /* 0x000fe20007ffe0ff */
[----:B------:R-:W-:Y:S01]  /*238b0*/  IMAD R23, R10, UR6, RZ ;  /* 0x000000060a177c24 */ /* 0x000fe2000f8e02ff */
[----:B------:R-:W-:Y:S01]  /*238c0*/  SHF.L.U64.HI R53, R20, 0x4, R25 ;  /* 0x0000000414357819 */ /* 0x000fe20000010219 */
[----:B------:R-:W-:Y:S01]  /*238d0*/  IMAD R25, R43, UR6, RZ ;  /* 0x000000062b197c24 */ /* 0x000fe2000f8e02ff */
[----:B------:R-:W-:Y:S01]  /*238e0*/  IADD3.X R57, PT, PT, R15, ~R57, RZ, P3, !PT ;  /* 0x800000390f397210 */ /* 0x000fe20001ffe4ff */
[C---:B------:R-:W-:Y:S01]  /*238f0*/  IMAD R43, R44.reuse, UR7, R21 ;  /* 0x000000072c2b7c24 */ /* 0x040fe2000f8e0215 */
[----:B------:R-:W0:Y:S01]  /*23900*/  LDCU.64 UR12, c[0x0][0x5f0] ;  /* 0x0000be00ff0c77ac */ /* 0x000e220008000a00 */
[----:B------:R-:W-:-:S04]  /*23910*/  IMAD.WIDE.U32 R20, R44, UR6, RZ ;  /* 0x000000062c147c25 */ /* 0x000fc8000f8e00ff */
[C---:B------:R-:W-:Y:S01]  /*23920*/  IMAD R59, R30.reuse, UR7, R23 ;  /* 0x000000071e3b7c24 */ /* 0x040fe2000f8e0217 */
[----:B------:R-:W-:Y:S01]  /*23930*/  IADD3 R10, PT, PT, R21, R43, RZ ;  /* 0x0000002b150a7210 */ /* 0x000fe20007ffe0ff */
[----:B------:R-:W-:Y:S01]  /*23940*/  IMAD.WIDE.U32 R22, R30, UR6, RZ ;  /* 0x000000061e167c25 */ /* 0x000fe2000f8e00ff */
[----:B------:R-:W-:-:S03]  /*23950*/  LEA R21, P3, R20, R11, 0x4 ;  /* 0x0000000b14157211 */ /* 0x000fc600078620ff */
[----:B------:R-:W-:Y:S01]  /*23960*/  IMAD.SHL.U32 R50, R24, 0x10, RZ ;  /* 0x0000001018327824 */ /* 0x000fe200078e00ff */
[----:B------:R-:W-:Y:S01]  /*23970*/  LEA R11, P4, R22, R6, 0x4 ;  /* 0x00000006160b7211 */ /* 0x000fe200078820ff */
[----:B------:R-:W-:Y:S01]  /*23980*/  IMAD R61, R8, UR7, R25 ;  /* 0x00000007083d7c24 */ /* 0x000fe2000f8e0219 */
[----:B------:R-:W-:Y:S01]  /*23990*/  LEA.HI.X R20, R20, R3, R10, 0x4, P3 ;  /* 0x0000000314147211 */ /* 0x000fe200018f240a */
[----:B------:R-:W-:-:S04]  /*239a0*/  IMAD.WIDE.U32 R24, R8, UR6, RZ ;  /* 0x0000000608187c25 */ /* 0x000fc8000f8e00ff */
[-C--:B------:R-:W-:Y:S01]  /*239b0*/  IMAD R6, R57, R26.reuse, RZ ;  /* 0x0000001a39067224 */ /* 0x080fe200078e02ff */
[----:B------:R-:W-:Y:S01]  /*239c0*/  IADD3 R8, PT, PT, R25, R61, RZ ;  /* 0x0000003d19087210 */ /* 0x000fe20007ffe0ff */
[----:B------:R-:W-:Y:S01]  /*239d0*/  IMAD.IADD R23, R23, 0x1, R59 ;  /* 0x0000000117177824 */ /* 0x000fe200078e023b */
[C---:B------:R-:W-:Y:S01]  /*239e0*/  LEA R45, P5, R24.reuse, R45, 0x4 ;  /* 0x0000002d182d7211 */ /* 0x040fe200078a20ff */
[----:B------:R-:W-:Y:S02]  /*239f0*/  IMAD R3, R39, R27, R6 ;  /* 0x0000001b27037224 */ /* 0x000fe400078e0206 */
[----:B------:R-:W-:Y:S01]  /*23a00*/  IMAD R6, R41, UR6, RZ ;  /* 0x0000000629067c24 */ /* 0x000fe2000f8e02ff */
[----:B------:R-:W-:Y:S01]  /*23a10*/  LEA.HI.X R24, R24, R47, R8, 0x4, P5 ;  /* 0x0000002f18187211 */ /* 0x000fe200028f2408 */
[----:B------:R-:W-:Y:S01]  /*23a20*/  IMAD.WIDE.U32 R26, R39, R26, RZ ;  /* 0x0000001a271a7225 */ /* 0x000fe200078e00ff */
[----:B------:R-:W-:-:S03]  /*23a30*/  LEA.HI.X R22, R22, R46, R23, 0x4, P4 ;  /* 0x0000002e16167211 */ /* 0x000fc600020f2417 */
[----:B------:R-:W-:Y:S01]  /*23a40*/  IMAD R8, R38, UR6, RZ ;  /* 0x0000000626087c24 */ /* 0x000fe2000f8e02ff */
[----:B------:R-:W-:Y:S01]  /*23a50*/  SHF.L.U32 R10, R26, 0x4, RZ ;  /* 0x000000041a0a7819 */ /* 0x000fe200000006ff */
[C---:B------:R-:W-:Y:S02]  /*23a60*/  IMAD R23, R37.reuse, UR7, R6 ;  /* 0x0000000725177c24 */ /* 0x040fe4000f8e0206 */
[----:B------:R-:W-:Y:S01]  /*23a70*/  IMAD.WIDE.U32 R38, R37, UR6, RZ ;  /* 0x0000000625267c25 */ /* 0x000fe2000f8e00ff */
[----:B------:R-:W-:-:S03]  /*23a80*/  LEA R47, P1, R31, R10, 0x4 ;  /* 0x0000000a1f2f7211 */ /* 0x000fc600078220ff */
[----:B------:R-:W-:Y:S01]  /*23a90*/  IMAD R37, R42, UR6, RZ ;  /* 0x000000062a257c24 */ /* 0x000fe2000f8e02ff */
[----:B------:R-:W-:Y:S01]  /*23aa0*/  IADD3 R47, P6, PT, R16, R47, RZ ;  /* 0x0000002f102f7210 */ /* 0x000fe20007fde0ff */
[----:B------:R-:W-:Y:S01]  /*23ab0*/  IMAD R25, R7, UR7, R8 ;  /* 0x0000000707197c24 */ /* 0x000fe2000f8e0208 */
[----:B------:R-:W-:Y:S01]  /*23ac0*/  IADD3 R8, PT, PT, R39, R23, RZ ;  /* 0x0000001727087210 */ /* 0x000fe20007ffe0ff */
[----:B------:R-:W-:Y:S02]  /*23ad0*/  IMAD.IADD R3, R27, 0x1, R3 ;  /* 0x000000011b037824 */ /* 0x000fe400078e0203 */
[----:B------:R-:W-:-:S03]  /*23ae0*/  IMAD.WIDE.U32 R6, R7, UR6, RZ ;  /* 0x0000000607067c25 */ /* 0x000fc6000f8e00ff */
[----:B------:R-:W-:Y:S01]  /*23af0*/  SHF.L.U64.HI R46, R26, 0x4, R3 ;  /* 0x000000041a2e7819 */ /* 0x000fe20000010203 */
[----:B------:R-:W-:Y:S01]  /*23b00*/  IMAD.WIDE.U32 R42, R4, UR6, RZ ;  /* 0x00000006042a7c25 */ /* 0x000fe2000f8e00ff */
[----:B------:R-:W-:Y:S01]  /*23b10*/  USHF.L.U64.HI UR6, UR6, 0x7, UR7 ;  /* 0x0000000706067899 */ /* 0x000fe20008010207 */
[----:B------:R-:W-:Y:S02]  /*23b20*/  LEA R3, P3, R38, R50, 0x4 ;  /* 0x0000003226037211 */ /* 0x000fe400078620ff */
[----:B------:R-:W-:Y:S01]  /*23b30*/  IMAD R37, R4, UR7, R37 ;  /* 0x0000000704257c24 */ /* 0x000fe2000f8e0225 */
[----:B------:R-:W-:Y:S01]  /*23b40*/  LEA R39, P5, R42, R52, 0x4 ;  /* 0x000000342a277211 */ /* 0x000fe200078a20ff */
[----:B------:R-:W-:Y:S01]  /*23b50*/  IMAD.IADD R44, R7, 0x1, R25 ;  /* 0x00000001072c7824 */ /* 0x000fe200078e0219 */
[----:B------:R-:W-:Y:S02]  /*23b60*/  IADD3.X R12, PT, PT, ~R12, UR6, RZ, P2, !PT ;  /* 0x000000060c0c7c10 */ /* 0x000fe400097fe5ff */
[----:B------:R-:W-:-:S02]  /*23b70*/  IADD3 R4, PT, PT, R43, R37, RZ ;  /* 0x000000252b047210 */ /* 0x000fc40007ffe0ff */
[----:B------:R-:W-:Y:S02]  /*23b80*/  LEA R37, P4, R6, R28, 0x4 ;  /* 0x0000001c06257211 */ /* 0x000fe400078820ff */
[----:B------:R-:W-:Y:S02]  /*23b90*/  LEA.HI.X R46, R31, R46, R9, 0x4, P1 ;  /* 0x0000002e1f2e7211 */ /* 0x000fe400008f2409 */
[----:B------:R-:W-:Y:S02]  /*23ba0*/  IADD3 R7, P2, PT, R16, R21, RZ ;  /* 0x0000001510077210 */ /* 0x000fe40007f5e0ff */
[----:B------:R-:W-:Y:S02]  /*23bb0*/  LEA.HI.X R29, R38, R29, R8, 0x4, P3 ;  /* 0x0000001d261d7211 */ /* 0x000fe400018f2408 */
[----:B------:R-:W-:Y:S02]  /*23bc0*/  LEA.HI.X R53, R42, R53, R4, 0x4, P5 ;  /* 0x000000352a357211 */ /* 0x000fe400028f2404 */
[----:B------:R-:W-:Y:S01]  /*23bd0*/  LEA.HI.X R44, R6, R51, R44, 0x4, P4 ;  /* 0x00000033062c7211 */ /* 0x000fe200020f242c */
[----:B0-----:R-:W-:Y:S01]  /*23be0*/  IMAD.U32 R51, RZ, RZ, UR13 ;  /* 0x0000000dff337e24 */ /* 0x001fe2000f8e00ff */
[----:B------:R-:W-:-:S02]  /*23bf0*/  IADD3 R13, P1, PT, R16, R13, RZ ;  /* 0x0000000d100d7210 */ /* 0x000fc40007f3e0ff */
[C---:B------:R-:W-:Y:S02]  /*23c00*/  IADD3 R3, P5, PT, R16.reuse, R3, RZ ;  /* 0x0000000310037210 */ /* 0x040fe40007fbe0ff */
[----:B------:R-:W-:Y:S01]  /*23c10*/  IADD3.X R46, PT, PT, RZ, R46, RZ, P6, !PT ;  /* 0x0000002eff2e7210 */ /* 0x000fe200037fe4ff */
[----:B------:R-:W-:Y:S01]  /*23c20*/  IMAD.X R40, RZ, RZ, R40, P1 ;  /* 0x000000ffff287224 */ /* 0x000fe200008e0628 */
[----:B------:R-:W-:Y:S01]  /*23c30*/  IADD3.X R38, PT, PT, RZ, R20, RZ, P2, !PT ;  /* 0x00000014ff267210 */ /* 0x000fe200017fe4ff */
[----:B------:R-:W-:Y:S01]  /*23c40*/  IMAD.X R43, RZ, RZ, R29, P5 ;  /* 0x000000ffff2b7224 */ /* 0x000fe200028e061d */
[C---:B------:R-:W-:Y:S02]  /*23c50*/  IADD3 R6, P3, PT, R16.reuse, R11, RZ ;  /* 0x0000000b10067210 */ /* 0x040fe40007f7e0ff */
[C---:B------:R-:W-:Y:S02]  /*23c60*/  IADD3 R4, P4, PT, R16.reuse, R45, RZ ;  /* 0x0000002d10047210 */ /* 0x040fe40007f9e0ff */
[----:B------:R-:W-:-:S02]  /*23c70*/  IADD3 R37, P6, PT, R16, R37, RZ ;  /* 0x0000002510257210 */ /* 0x000fc40007fde0ff */
[----:B------:R-:W-:Y:S02]  /*23c80*/  IADD3 R39, P2, PT, R16, R39, RZ ;  /* 0x0000002710277210 */ /* 0x000fe40007f5e0ff */
[----:B------:R-:W-:Y:S02]  /*23c90*/  MOV R52, UR12 ;  /* 0x0000000c00347c02 */ /* 0x000fe40008000f00 */
[----:B------:R-:W-:Y:S02]  /*23ca0*/  LOP3.LUT R50, R48, 0xfffffff8, RZ, 0xc0, !PT ;  /* 0xfffffff830327812 */ /* 0x000fe400078ec0ff */
[----:B------:R-:W-:Y:S02]  /*23cb0*/  IADD3.X R41, PT, PT, RZ, R22, RZ, P3, !PT ;  /* 0x00000016ff297210 */ /* 0x000fe40001ffe4ff */
[----:B------:R-:W-:Y:S02]  /*23cc0*/  IADD3.X R42, PT, PT, RZ, R24, RZ, P4, !PT ;  /* 0x00000018ff2a7210 */ /* 0x000fe400027fe4ff */
[----:B------:R-:W-:-:S02]  /*23cd0*/  IADD3.X R44, PT, PT, RZ, R44, RZ, P6, !PT ;  /* 0x0000002cff2c7210 */ /* 0x000fc400037fe4ff */
[----:B------:R-:W-:-:S07]  /*23ce0*/  IADD3.X R45, PT, PT, RZ, R53, RZ, P2, !PT ;  /* 0x00000035ff2d7210 */ /* 0x000fce00017fe4ff */
.L_x_1386:
[C---:B------:R-:W-:Y:S02]  /*23cf0*/  IADD3 R28, P1, PT, R52.reuse, R13, RZ ;  /* 0x0000000d341c7210 */ /* 0x040fe40007f3e0ff */
[C---:B------:R-:W-:Y:S02]  /*23d00*/  IADD3 R22, P2, PT, R52.reuse, R47, RZ ;  /* 0x0000002f34167210 */ /* 0x040fe40007f5e0ff */
[C---:B------:R-:W-:Y:S01]  /*23d10*/  IADD3 R26, P3, PT, R52.reuse, R7, RZ ;  /* 0x00000007341a7210 */ /* 0x040fe20007f7e0ff */
[C---:B------:R-:W-:Y:S01]  /*23d20*/  IMAD.X R29, R51.reuse, 0x1, R40, P1 ;  /* 0x00000001331d7824 */ /* 0x040fe200008e0628 */
[C---:B------:R-:W-:Y:S02]  /*23d30*/  IADD3.X R23, PT, PT, R51.reuse, R46, RZ, P2, !PT ;  /* 0x0000002e33177210 */ /* 0x040fe400017fe4ff */
[----:B------:R-:W-:Y:S02]  /*23d40*/  IADD3.X R27, PT, PT, R51, R38, RZ, P3, !PT ;  /* 0x00000026331b7210 */ /* 0x000fe40001ffe4ff */
[----:B------:R0:W2:Y:S04]  /*23d50*/  LDG.E.128 R8, desc[UR8][R28.64] ;  /* 0x000000081c087981 */ /* 0x0000a8000c1e1d00 */
[----:B------:R-:W3:Y:S04]  /*23d60*/  LDG.E.128 R20, desc[UR8][R22.64] ;  /* 0x0000000816147981 */ /* 0x000ee8000c1e1d00 */
[----:B------:R-:W4:Y:S01]  /*23d70*/  LDG.E.128 R24, desc[UR8][R26.64] ;  /* 0x000000081a187981 */ /* 0x000f22000c1e1d00 */
[----:B------:R-:W-:-:S02]  /*23d80*/  IADD3 R60, P1, PT, R52, R6, RZ ;  /* 0x00000006343c7210 */ /* 0x000fc40007f3e0ff */
[----:B0-----:R-:W-:-:S03]  /*23d90*/  IADD3 R28, P4, PT, R52, R37, RZ ;  /* 0x00000025341c7210 */ /* 0x001fc60007f9e0ff */
[C---:B------:R-:W-:Y:S02]  /*23da0*/  IMAD.X R61, R51.reuse, 0x1, R41, P1 ;  /* 0x00000001333d7824 */ /* 0x040fe400008e0629 */
        /* <DEDUP_REMOVED lines=92> */
.L_x_1385:
[----:B------:R-:W-:Y:S05]  /*24370*/  BSYNC.RECONVERGENT B2 ;  /* 0x0000000000027941 */ /* 0x000fea0003800200 */
.L_x_1384:
        /* <DEDUP_REMOVED lines=29> */
[----:B------:R-:W-:Y:S01]  /*24550*/  IMAD R17, R19, UR6, RZ ;  /* 0x0000000613117c24 */ /* 0x000fe2000f8e02ff */
[----:B------:R-:W-:Y:S01]  /*24560*/  IADD3 R23, P6, PT, R14, -R12, RZ ;  /* 0x8000000c0e177210 */ /* 0x000fe20007fde0ff */
[----:B------:R-:W-:Y:S01]  /*24570*/  IMAD.WIDE.U32 R10, R8, UR14, R6 ;  /* 0x0000000e080a7c25 */ /* 0x000fe2000f8e0006 */
[----:B------:R-:W-:-:S03]  /*24580*/  IADD3 R6, P1, PT, R6, UR12, RZ ;  /* 0x0000000c06067c10 */ /* 0x000fc6000ff3e0ff */
[----:B------:R-:W-:Y:S01]  /*24590*/  IMAD R9, R8, UR15, R9 ;  /* 0x0000000f08097c24 */ /* 0x000fe2000f8e0209 */
[----:B------:R-:W-:Y:S01]  /*245a0*/  LEA R8, P2, R10, R16, 0x4 ;  /* 0x000000100a087211 */ /* 0x000fe200078420ff */
[----:B------:R-:W-:Y:S01]  /*245b0*/  IMAD R17, R18, UR7, R17 ;  /* 0x0000000712117c24 */ /* 0x000fe2000f8e0211 */
[----:B------:R-:W-:Y:S02]  /*245c0*/  IADD3.X R7, PT, PT, R7, UR13, RZ, P1, !PT ;  /* 0x0000000d07077c10 */ /* 0x000fe40008ffe4ff */
[----:B------:R-:W-:Y:S01]  /*245d0*/  IADD3 R9, PT, PT, R9, R11, RZ ;  /* 0x0000000b09097210 */ /* 0x000fe20007ffe0ff */
[----:B------:R-:W-:Y:S01]  /*245e0*/  IMAD.IADD R11, R13, 0x1, R17 ;  /* 0x000000010d0b7824 */ /* 0x000fe200078e0211 */
[----:B------:R-:W-:Y:S02]  /*245f0*/  IADD3 R17, P3, P4, R14, -UR6, -R21 ;  /* 0x800000060e117c10 */ /* 0x000fe4000fc7e815 */
[----:B------:R-:W-:Y:S02]  /*24600*/  LEA.HI.X R9, R10, R3, R9, 0x4, P2 ;  /* 0x000000030a097211 */ /* 0x000fe400010f2409 */
[----:B------:R-:W-:-:S02]  /*24610*/  IADD3.X R13, PT, PT, R11, UR7, RZ, P5, !PT ;  /* 0x000000070b0d7c10 */ /* 0x000fc4000affe4ff */
[----:B------:R-:W-:Y:S02]  /*24620*/  IADD3.X R11, PT, PT, R15, ~R11, RZ, P6, !PT ;  /* 0x8000000b0f0b7210 */ /* 0x000fe400037fe4ff */
[----:B------:R-:W-:Y:S02]  /*24630*/  IADD3 R21, P5, PT, R14, -R21, RZ ;  /* 0x800000150e157210 */ /* 0x000fe40007fbe0ff */
[----:B------:R-:W-:Y:S01]  /*24640*/  IADD3 R10, P2, PT, R6, UR12, RZ ;  /* 0x0000000c060a7c10 */ /* 0x000fe2000ff5e0ff */
[----:B------:R-:W-:Y:S01]  /*24650*/  IMAD R22, R11, UR14, RZ ;  /* 0x0000000e0b167c24 */ /* 0x000fe2000f8e02ff */
[C---:B------:R-:W-:Y:S02]  /*24660*/  IADD3.X R20, PT, PT, R15.reuse, ~UR7, ~R13, P3, P4 ;  /* 0x800000070f147c10 */ /* 0x040fe40009fe8c0d */
[----:B------:R-:W-:Y:S01]  /*24670*/  IADD3.X R13, PT, PT, R15, ~R13, RZ, P5, !PT ;  /* 0x8000000d0f0d7210 */ /* 0x000fe20002ffe4ff */
[----:B------:R-:W-:Y:S01]  /*24680*/  IMAD R25, R23, UR15, R22 ;  /* 0x0000000f17197c24 */ /* 0x000fe2000f8e0216 */
[----:B------:R-:W-:Y:S01]  /*24690*/  IADD3 R12, P1, PT, R10, UR12, RZ ;  /* 0x0000000c0a0c7c10 */ /* 0x000fe2000ff3e0ff */
[----:B------:R-:W-:Y:S01]  /*246a0*/  IMAD R20, R20, UR14, RZ ;  /* 0x0000000e14147c24 */ /* 0x000fe2000f8e02ff */
[----:B------:R-:W-:Y:S01]  /*246b0*/  IADD3.X R11, PT, PT, R7, UR13, RZ, P2, !PT ;  /* 0x0000000d070b7c10 */ /* 0x000fe200097fe4ff */
[----:B------:R-:W-:-:S02]  /*246c0*/  IMAD R22, R13, UR14, RZ ;  /* 0x0000000e0d167c24 */ /* 0x000fc4000f8e02ff */
[----:B------:R-:W-:Y:S01]  /*246d0*/  IMAD.WIDE.U32 R6, R23, UR14, R6 ;  /* 0x0000000e17067c25 */ /* 0x000fe2000f8e0006 */
[----:B------:R-:W-:-:S03]  /*246e0*/  IADD3.X R13, PT, PT, R11, UR13, RZ, P1, !PT ;  /* 0x0000000d0b0d7c10 */ /* 0x000fc60008ffe4ff */
        /* <DEDUP_REMOVED lines=55> */
.L_x_1390:
[----:B------:R-:W-:Y:S05]  /*24a60*/  BSYNC.RECONVERGENT B3 ;  /* 0x0000000000037941 */ /* 0x000fea0003800200 */
.L_x_1389:
        /* <DEDUP_REMOVED lines=20> */
[----:B------:R-:W-:Y:S01]  /*24bb0*/  IMAD.WIDE.U32 R8, R18, UR12, RZ ;  /* 0x0000000c12087c25 */ /* 0x000fe2000f8e00ff */
[----:B------:R-:W-:-:S03]  /*24bc0*/  IADD3 R23, PT, PT, R11, R23, RZ ;  /* 0x000000170b177210 */ /* 0x000fc60007ffe0ff */
[C---:B------:R-:W-:Y:S02]  /*24bd0*/  IMAD R17, R13.reuse, UR7, R4 ;  /* 0x000000070d117c24 */ /* 0x040fe4000f8e0204 */
[----:B------:R-:W-:Y:S01]  /*24be0*/  IMAD.WIDE.U32 R6, R13, UR6, R14 ;  /* 0x000000060d067c25 */ /* 0x000fe2000f8e000e */
[----:B------:R-:W-:Y:S02]  /*24bf0*/  IADD3 R13, P1, PT, R14, -R10, RZ ;  /* 0x8000000a0e0d7210 */ /* 0x000fe40007f3e0ff */
[----:B------:R-:W-:Y:S01]  /*24c00*/  IADD3 R10, P2, PT, R8, UR12, RZ ;  /* 0x0000000c080a7c10 */ /* 0x000fe2000ff5e0ff */
[----:B------:R-:W-:Y:S01]  /*24c10*/  IMAD.IADD R9, R9, 0x1, R21 ;  /* 0x0000000109097824 */ /* 0x000fe200078e0215 */
[----:B------:R-:W-:Y:S02]  /*24c20*/  IADD3 R17, PT, PT, R7, R17, RZ ;  /* 0x0000001107117210 */ /* 0x000fe40007ffe0ff */
[----:B------:R-:W-:Y:S02]  /*24c30*/  IADD3.X R23, PT, PT, R15, ~R23, RZ, P1, !PT ;  /* 0x800000170f177210 */ /* 0x000fe40000ffe4ff */
[----:B------:R-:W-:Y:S01]  /*24c40*/  IADD3.X R11, PT, PT, R9, UR13, RZ, P2, !PT ;  /* 0x0000000d090b7c10 */ /* 0x000fe200097fe4ff */
[----:B----4-:R-:W-:-:S02]  /*24c50*/  IMAD R17, R17, UR14, RZ ;  /* 0x0000000e11117c24 */ /* 0x010fc4000f8e02ff */
[----:B------:R-:W-:Y:S02]  /*24c60*/  IMAD R4, R23, UR14, RZ ;  /* 0x0000000e17047c24 */ /* 0x000fe4000f8e02ff */
        /* <DEDUP_REMOVED lines=30> */
.L_x_1392:
[----:B------:R-:W-:Y:S05]  /*24e50*/  BSYNC.RECONVERGENT B3 ;  /* 0x0000000000037941 */ /* 0x000fea0003800200 */
.L_x_1391:
[----:B------:R-:W-:Y:S05]  /*24e60*/  @P0 BRA `(.L_x_1388) ;  /* 0x0000000000680947 */ /* 0x000fea0003800000 */
[----:B------:R-:W3:Y:S01]  /*24e70*/  LDCU.64 UR6, c[0x0][0x608] ;  /* 0x0000c100ff0677ac */ /* 0x000ee20008000a00 */
[----:B------:R-:W-:Y:S01]  /*24e80*/  IADD3 R7, P0, PT, RZ, -R18, RZ ;  /* 0x80000012ff077210 */ /* 0x000fe20007f1e0ff */
[----:B------:R-:W0:Y:S04]  /*24e90*/  LDCU.64 UR12, c[0x0][0x618] ;  /* 0x0000c300ff0c77ac */ /* 0x000e280008000a00 */
[----:B------:R-:W-:Y:S01]  /*24ea0*/  IMAD.X R4, RZ, RZ, ~R19, P0 ;  /* 0x000000ffff047224 */ /* 0x000fe200000e0e13 */
[----:B------:R-:W1:Y:S03]  /*24eb0*/  LDCU.64 UR14, c[0x0][0x620] ;  /* 0x0000c400ff0e77ac */ /* 0x000e660008000a00 */
[----:B---3--:R-:W-:-:S02]  /*24ec0*/  IMAD R4, R4, UR6, RZ ;  /* 0x0000000604047c24 */ /* 0x008fc4000f8e02ff */
[----:B------:R-:W-:-:S04]  /*24ed0*/  IMAD.WIDE.U32 R14, R7, UR6, R14 ;  /* 0x00000006070e7c25 */ /* 0x000fc8000f8e000e */
[----:B0-----:R-:W-:Y:S02]  /*24ee0*/  IMAD R19, R19, UR12, RZ ;  /* 0x0000000c13137c24 */ /* 0x001fe4000f8e02ff */
[----:B------:R-:W-:Y:S02]  /*24ef0*/  IMAD R7, R7, UR7, R4 ;  /* 0x0000000707077c24 */ /* 0x000fe4000f8e0204 */
[C---:B--2---:R-:W-:Y:S02]  /*24f00*/  IMAD R9, R18.reuse, UR13, R19 ;  /* 0x0000000d12097c24 */ /* 0x044fe4000f8e0213 */
[----:B------:R-:W-:Y:S01]  /*24f10*/  IMAD.WIDE.U32 R18, R18, UR12, RZ ;  /* 0x0000000c12127c25 */ /* 0x000fe2000f8e00ff */
[----:B------:R-:W-:-:S04]  /*24f20*/  IADD3 R4, PT, PT, R15, R7, RZ ;  /* 0x000000070f047210 */ /* 0x000fc80007ffe0ff */
[----:B------:R-:W-:Y:S01]  /*24f30*/  IADD3 R19, PT, PT, R19, R9, RZ ;  /* 0x0000000913137210 */ /* 0x000fe20007ffe0ff */
[----:B-1----:R-:W-:Y:S02]  /*24f40*/  IMAD R9, R4, UR14, RZ ;  /* 0x0000000e04097c24 */ /* 0x002fe4000f8e02ff */
        /* <DEDUP_REMOVED lines=12> */
.L_x_1388:
[----:B------:R-:W-:Y:S05]  /*25010*/  BSYNC.RECONVERGENT B2 ;  /* 0x0000000000027941 */ /* 0x000fea0003800200 */
.L_x_1387:
[----:B01--45:R0:W-:Y:S02]  /*25020*/  STG.E.128 desc[UR8][R54.64], R32 ;  /* 0x0000002036007986 */ /* 0x0331e4000c101d08 */
.L_x_1383:
[----:B------:R-:W-:Y:S05]  /*25030*/  BSYNC.RECONVERGENT B1 ;  /* 0x0000000000017941 */ /* 0x000fea0003800200 */
.L_x_1382:
[----:B------:R-:W-:-:S07]  /*25040*/  IADD3 R5, PT, PT, R5, 0x80, RZ ;  /* 0x0000008005057810 */ /* 0x000fce0007ffe0ff */
.L_x_1374:
[----:B------:R-:W-:Y:S05]  /*25050*/  BSYNC.RECONVERGENT B0 ;  /* 0x0000000000007941 */ /* 0x000fea0003800200 */
.L_x_1373:
        /* <DEDUP_REMOVED lines=336> */
[----:B------:R-:W-:Y:S02]  /*26560*/  @P0 MOV R8, RZ ;  /* 0x000000ff00080202 */ /* 0x000fe40000000f00 */
        /* <DEDUP_REMOVED lines=8> */
[----:B------:R-:W-:Y:S02]  /*265f0*/  IMAD R3, R6, UR15, R3 ;  /* 0x0000000f06037c24 */ /* 0x000fe4000f8e0203 */
[----:B------:R-:W-:-:S04]  /*26600*/  @P0 IMAD.MOV R8, RZ, RZ, -R4 ;  /* 0x000000ffff080224 */ /* 0x000fc800078e0a04 */
[----:B0-----:R-:W-:-:S04]  /*26610*/  @P0 IMAD R8, R15, R8, R9 ;  /* 0x000000080f080224 */ /* 0x001fc800078e0209 */
[C---:B--2---:R-:W-:Y:S02]  /*26620*/  @P0 IMAD R13, R8.reuse, R18, R13 ;  /* 0x00000012080d0224 */ /* 0x044fe400078e020d */
[C---:B------:R-:W-:Y:S02]  /*26630*/  @P0 IMAD R16, R8.reuse, R19, R16 ;  /* 0x0000001308100224 */ /* 0x040fe400078e0210 */
[----:B-1----:R-:W-:-:S07]  /*26640*/  @P0 IMAD R3, R8, R12, R3 ;  /* 0x0000000c08030224 */ /* 0x002fce00078e0203 */
.L_x_1395:
        /* <DEDUP_REMOVED lines=17> */
[----:B------:R-:W-:Y:S01]  /*26760*/  MOV R6, RZ ;  /* 0x000000ff00067202 */ /* 0x000fe20000000f00 */
        /* <DEDUP_REMOVED lines=19> */
.L_x_1398:
[----:B------:R-:W-:-:S07]  /*268a0*/  MOV R4, 0x268c0 ;  /* 0x000268c000047802 */ /* 0x000fce0000000f00 */
[----:B-1----:R-:W-:Y:S05]  /*268b0*/  CALL.REL.NOINC `($__internal_4_$__cuda_sm20_div_s64) ;  /* 0x0000009800b07944 */ /* 0x002fea0003c00000 */
.L_x_1397:
[----:B------:R-:W-:Y:S05]  /*268c0*/  BSYNC.RECONVERGENT B1 ;  /* 0x0000000000017941 */ /* 0x000fea0003800200 */
.L_x_1396:
        /* <DEDUP_REMOVED lines=29> */
[----:B------:R-:W-:-:S05]  /*26aa0*/  IMAD.HI.U32 R6, R3, R14, RZ ;  /* 0x0000000e03067227 */ /* 0x000fca00078e00ff */
[----:B------:R-:W-:-:S05]  /*26ab0*/  IADD3 R3, PT, PT, -R6, RZ, RZ ;  /* 0x000000ff06037210 */ /* 0x000fca0007ffe1ff */
[----:B------:R-:W-:-:S05]  /*26ac0*/  IMAD R3, R20, R3, R14 ;  /* 0x0000000314037224 */ /* 0x000fca00078e020e */
[----:B------:R-:W-:-:S13]  /*26ad0*/  ISETP.GE.U32.AND P0, PT, R3, R20, PT ;  /* 0x000000140300720c */ /* 0x000fda0003f06070 */
[----:B------:R-:W-:Y:S01]  /*26ae0*/  @P0 IMAD.IADD R3, R3, 0x1, -R20 ;  /* 0x0000000103030824 */ /* 0x000fe200078e0a14 */
[----:B------:R-:W-:-:S04]  /*26af0*/  @P0 IADD3 R6, PT, PT, R6, 0x1, RZ ;  /* 0x0000000106060810 */ /* 0x000fc80007ffe0ff */
[----:B------:R-:W-:-:S13]  /*26b00*/  ISETP.GE.U32.AND P1, PT, R3, R20, PT ;  /* 0x000000140300720c */ /* 0x000fda0003f26070 */
[----:B------:R-:W-:Y:S02]  /*26b10*/  @P1 IADD3 R6, PT, PT, R6, 0x1, RZ ;  /* 0x0000000106061810 */ /* 0x000fe40007ffe0ff */
[----:B------:R-:W-:Y:S01]  /*26b20*/  @!P2 LOP3.LUT R6, RZ, R20, RZ, 0x33, !PT ;  /* 0x00000014ff06a212 */ /* 0x000fe200078e33ff */
[----:B------:R-:W-:Y:S06]  /*26b30*/  BRA `(.L_x_1401) ;  /* 0x0000000000107947 */ /* 0x000fec0003800000 */
.L_x_1400:
[----:B------:R-:W-:Y:S02]  /*26b40*/  MOV R10, R14 ;  /* 0x0000000e000a7202 */ /* 0x000fe40000000f00 */
[----:B------:R-:W-:Y:S02]  /*26b50*/  MOV R3, R15 ;  /* 0x0000000f00037202 */ /* 0x000fe40000000f00 */
[----:B------:R-:W-:-:S07]  /*26b60*/  MOV R4, 0x26b80 ;  /* 0x00026b8000047802 */ /* 0x000fce0000000f00 */
[----:B-1----:R-:W-:Y:S05]  /*26b70*/  CALL.REL.NOINC `($__internal_4_$__cuda_sm20_div_s64) ;  /* 0x0000009800007944 */ /* 0x002fea0003c00000 */
.L_x_1401:
[----:B------:R-:W-:Y:S05]  /*26b80*/  BSYNC.RECONVERGENT B1 ;  /* 0x0000000000017941 */ /* 0x000fea0003800200 */
.L_x_1399:
        /* <DEDUP_REMOVED lines=10> */
[----:B-1----:R-:W-:-:S05]  /*26c30*/  IADD3 R54, P0, PT, R13, UR6, RZ ;  /* 0x000000060d367c10 */ /* 0x002fca000ff1e0ff */
[----:B------:R-:W-:-:S05]  /*26c40*/  IMAD.X R55, RZ, RZ, UR7, P0 ;  /* 0x00000007ff377e24 */ /* 0x000fca00080e06ff */
[----:B------:R0:W5:Y:S01]  /*26c50*/  LDG.E.128 R32, desc[UR8][R54.64] ;  /* 0x0000000836207981 */ /* 0x000162000c1e1d00 */
        /* <DEDUP_REMOVED lines=16> */
[----:B------:R-:W-:Y:S02]  /*26d60*/  IADD3.X R4, PT, PT, RZ, ~R19, RZ, P1, !PT ;  /* 0x80000013ff047210 */ /* 0x000fe40000ffe4ff */
[C---:B------:R-:W-:Y:S01]  /*26d70*/  IADD3 R30, P3, PT, R18.reuse, 0x3, RZ ;  /* 0x00000003121e7810 */ /* 0x040fe20007f7e0ff */
[----:B------:R-:W-:Y:S01]  /*26d80*/  IMAD.X R39, RZ, RZ, R19, P2 ;  /* 0x000000ffff277224 */ /* 0x000fe200010e0613 */
[----:B------:R-:W-:-:S02]  /*26d90*/  IADD3 R8, P4, PT, R18, 0x4, RZ ;  /* 0x0000000412087810 */ /* 0x000fc40007f9e0ff */
[----:B------:R-:W-:Y:S02]  /*26da0*/  IADD3.X R10, PT, PT, RZ, R19, RZ, P3, !PT ;  /* 0x00000013ff0a7210 */ /* 0x000fe40001ffe4ff */
[----:B------:R-:W-:Y:S01]  /*26db0*/  IADD3 R23, P3, PT, RZ, -R8, RZ ;  /* 0x80000008ff177210 */ /* 0x000fe20007f7e0ff */
[----:B------:R-:W-:Y:S02]  /*26dc0*/  IMAD.X R43, RZ, RZ, R19, P4 ;  /* 0x000000ffff2b7224 */ /* 0x000fe400020e0613 */
[----:B0-----:R-:W-:Y:S01]  /*26dd0*/  IMAD R3, R19, UR6, RZ ;  /* 0x0000000613037c24 */ /* 0x001fe2000f8e02ff */
[----:B------:R-:W-:Y:S02]  /*26de0*/  USHF.L.U32 UR14, UR6, 0x7, URZ ;  /* 0x00000007060e7899 */ /* 0x000fe400080006ff */
[----:B------:R-:W-:-:S04]  /*26df0*/  IMAD.WIDE.U32 R6, R18, UR6, RZ ;  /* 0x0000000612067c25 */ /* 0x000fc8000f8e00ff */
[----:B------:R-:W-:Y:S01]  /*26e00*/  IMAD R3, R18, UR7, R3 ;  /* 0x0000000712037c24 */ /* 0x000fe2000f8e0203 */
[----:B------:R-:W-:Y:S01]  /*26e10*/  IADD3 R31, P1, PT, R6, UR6, RZ ;  /* 0x00000006061f7c10 */ /* 0x000fe2000ff3e0ff */
[----:B-1----:R-:W-:Y:S01]  /*26e20*/  IMAD.WIDE.U32 R20, R26, UR12, RZ ;  /* 0x0000000c1a147c25 */ /* 0x002fe2000f8e00ff */
[----:B------:R-:W-:-:S03]  /*26e30*/  SHF.L.U32 R13, R6, 0x4, RZ ;  /* 0x00000004060d7819 */ /* 0x000fc600000006ff */
[----:B------:R-:W-:Y:S01]  /*26e40*/  IMAD.IADD R9, R7, 0x1, R3 ;  /* 0x0000000107097824 */ /* 0x000fe200078e0203 */
[----:B------:R-:W-:Y:S01]  /*26e50*/  IADD3 R7, P2, PT, RZ, -R44, RZ ;  /* 0x8000002cff077210 */ /* 0x000fe20007f5e0ff */
[----:B------:R-:W-:-:S03]  /*26e60*/  IMAD.X R24, RZ, RZ, ~R43, P3 ;  /* 0x000000ffff187224 */ /* 0x000fc600018e0e2b */
[----:B------:R-:W-:Y:S01]  /*26e70*/  SHF.L.U64.HI R3, R6, 0x4, R9 ;  /* 0x0000000406037819 */ /* 0x000fe20000010209 */
[----:B------:R-:W-:Y:S01]  /*26e80*/  IMAD R6, R4, UR12, RZ ;  /* 0x0000000c04067c24 */ /* 0x000fe2000f8e02ff */
[----:B------:R-:W-:Y:S02]  /*26e90*/  IADD3.X R4, PT, PT, RZ, ~R39, RZ, P2, !PT ;  /* 0x80000027ff047210 */ /* 0x000fe400017fe4ff */
[----:B------:R-:W-:Y:S01]  /*26ea0*/  IADD3 R11, P2, PT, RZ, -R30, RZ ;  /* 0x8000001eff0b7210 */ /* 0x000fe20007f5e0ff */
[----:B------:R-:W-:Y:S01]  /*26eb0*/  IMAD R17, R41, UR13, R6 ;  /* 0x0000000d29117c24 */ /* 0x000fe2000f8e0206 */
[----:B------:R-:W-:Y:S01]  /*26ec0*/  IADD3.X R9, PT, PT, R9, UR7, RZ, P1, !PT ;  /* 0x0000000709097c10 */ /* 0x000fe20008ffe4ff */
[----:B------:R-:W-:Y:S01]  /*26ed0*/  IMAD.WIDE.U32 R40, R41, UR12, R14 ;  /* 0x0000000c29287c25 */ /* 0x000fe2000f8e000e */
[----:B------:R-:W-:-:S03]  /*26ee0*/  IADD3.X R22, PT, PT, RZ, ~R10, RZ, P2, !PT ;  /* 0x8000000aff167210 */ /* 0x000fc600017fe4ff */
[----:B------:R-:W-:Y:S01]  /*26ef0*/  IMAD R4, R4, UR12, RZ ;  /* 0x0000000c04047c24 */ /* 0x000fe2000f8e02ff */
[----:B------:R-:W-:Y:S01]  /*26f00*/  IADD3 R17, PT, PT, R41, R17, RZ ;  /* 0x0000001129117210 */ /* 0x000fe20007ffe0ff */
[----:B------:R-:W-:Y:S02]  /*26f10*/  IMAD R22, R22, UR12, RZ ;  /* 0x0000000c16167c24 */ /* 0x000fe4000f8e02ff */
[C---:B------:R-:W-:Y:S02]  /*26f20*/  IMAD R25, R7.reuse, UR13, R4 ;  /* 0x0000000d07197c24 */ /* 0x040fe4000f8e0204 */
[----:B------:R-:W-:-:S04]  /*26f30*/  IMAD.WIDE.U32 R6, R7, UR12, R14 ;  /* 0x0000000c07067c25 */ /* 0x000fc8000f8e000e */
[----:B------:R-:W-:Y:S02]  /*26f40*/  IMAD R4, R26, UR13, RZ ;  /* 0x0000000d1a047c24 */ /* 0x000fe4000f8e02ff */
[-C--:B------:R-:W-:Y:S02]  /*26f50*/  IMAD R17, R17, R26.reuse, RZ ;  /* 0x0000001a11117224 */ /* 0x080fe400078e02ff */
[----:B------:R-:W-:Y:S02]  /*26f60*/  IMAD.IADD R7, R7, 0x1, R25 ;  /* 0x0000000107077824 */ /* 0x000fe400078e0219 */
[----:B------:R-:W-:Y:S02]  /*26f70*/  IMAD R29, R27, UR12, R4 ;  /* 0x0000000c1b1d7c24 */ /* 0x000fe4000f8e0204 */
[----:B------:R-:W-:Y:S01]  /*26f80*/  IMAD R25, R40, R27, R17 ;  /* 0x0000001b28197224 */ /* 0x000fe200078e0211 */
[----:B------:R-:W-:Y:S01]  /*26f90*/  LEA R17, P2, -R20, UR14, 0x7 ;  /* 0x0000000e14117c11 */ /* 0x000fe2000f8439ff */
[----:B------:R-:W-:Y:S01]  /*26fa0*/  IMAD.WIDE.U32 R40, R40, R26, RZ ;  /* 0x0000001a28287225 */ /* 0x000fe200078e00ff */
[----:B------:R-:W-:-:S03]  /*26fb0*/  IADD3 R29, PT, PT, R21, R29, RZ ;  /* 0x0000001d151d7210 */ /* 0x000fc60007ffe0ff */
[-C--:B------:R-:W-:Y:S01]  /*26fc0*/  IMAD R7, R7, R26.reuse, RZ ;  /* 0x0000001a07077224 */ /* 0x080fe200078e02ff */
[----:B------:R-:W-:Y:S02]  /*26fd0*/  LEA R13, P4, R40, R13, 0x4 ;  /* 0x0000000d280d7211 */ /* 0x000fe400078820ff */
[----:B------:R-:W-:Y:S01]  /*26fe0*/  IADD3 R4, PT, PT, R41, R25, RZ ;  /* 0x0000001929047210 */ /* 0x000fe20007ffe0ff */
[----:B------:R-:W-:Y:S01]  /*26ff0*/  IMAD R21, R6, R27, R7 ;  /* 0x0000001b06157224 */ /* 0x000fe200078e0207 */
[----:B------:R-:W-:Y:S01]  /*27000*/  SHF.L.U64.HI R12, R20, 0x7, R29 ;  /* 0x00000007140c7819 */ /* 0x000fe2000001021d */
[----:B------:R-:W-:Y:S01]  /*27010*/  IMAD.WIDE.U32 R6, R6, R26, RZ ;  /* 0x0000001a06067225 */ /* 0x000fe200078e00ff */
[----:B------:R-:W-:Y:S02]  /*27020*/  LEA.HI.X R40, R40, R3, R4, 0x4, P4 ;  /* 0x0000000328287211 */ /* 0x000fe400020f2404 */
[C---:B------:R-:W-:Y:S01]  /*27030*/  IADD3 R37, P4, PT, R18.reuse, 0x5, RZ ;  /* 0x0000000512257810 */ /* 0x040fe20007f9e0ff */
[----:B------:R-:W-:Y:S01]  /*27040*/  IMAD R25, R11, UR13, R22 ;  /* 0x0000000d0b197c24 */ /* 0x000fe2000f8e0216 */
[----:B------:R-:W-:Y:S01]  /*27050*/  IADD3 R3, PT, PT, R7, R21, RZ ;  /* 0x0000001507037210 */ /* 0x000fe20007ffe0ff */
[----:B------:R-:W-:Y:S01]  /*27060*/  IMAD.WIDE.U32 R20, R11, UR12, R14 ;  /* 0x0000000c0b147c25 */ /* 0x000fe2000f8e000e */
[----:B------:R-:W-:-:S02]  /*27070*/  IADD3 R7, P5, PT, R18, 0x6, RZ ;  /* 0x0000000612077810 */ /* 0x000fc40007fbe0ff */
[----:B------:R-:W-:Y:S01]  /*27080*/  IADD3.X R41, PT, PT, RZ, R19, RZ, P4, !PT ;  /* 0x00000013ff297210 */ /* 0x000fe200027fe4ff */
[----:B------:R-:W-:Y:S01]  /*27090*/  IMAD R4, R24, UR12, RZ ;  /* 0x0000000c18047c24 */ /* 0x000fe2000f8e02ff */
[----:B------:R-:W-:Y:S01]  /*270a0*/  SHF.L.U32 R11, R6, 0x4, RZ ;  /* 0x00000004060b7819 */ /* 0x000fe200000006ff */
[----:B------:R-:W-:Y:S01]  /*270b0*/  IMAD.IADD R21, R21, 0x1, R25 ;  /* 0x0000000115157824 */ /* 0x000fe200078e0219 */
[----:B------:R-:W-:Y:S01]  /*270c0*/  IADD3 R25, P4, PT, RZ, -R37, RZ ;  /* 0x80000025ff197210 */ /* 0x000fe20007f9e0ff */
[C---:B------:R-:W-:Y:S01]  /*270d0*/  IMAD R29, R23.reuse, UR13, R4 ;  /* 0x0000000d171d7c24 */ /* 0x040fe2000f8e0204 */
[----:B------:R-:W-:Y:S01]  /*270e0*/  IADD3 R4, P3, PT, R18, 0x7, RZ ;  /* 0x0000000712047810 */ /* 0x000fe20007f7e0ff */
[----:B------:R-:W-:Y:S01]  /*270f0*/  IMAD.WIDE.U32 R22, R23, UR12, R14 ;  /* 0x0000000c17167c25 */ /* 0x000fe2000f8e000e */
[----:B------:R-:W-:Y:S02]  /*27100*/  SHF.L.U64.HI R3, R6, 0x4, R3 ;  /* 0x0000000406037819 */ /* 0x000fe40000010203 */
[----:B------:R-:W-:Y:S01]  /*27110*/  IADD3.X R42, PT, PT, RZ, R19, RZ, P3, !PT ;  /* 0x00000013ff2a7210 */ /* 0x000fe20001ffe4ff */
        /* <DEDUP_REMOVED lines=10> */
[----:B------:R-:W-:Y:S01]  /*271c0*/  IMAD.X R24, RZ, RZ, ~R41, P4 ;  /* 0x000000ffff187224 */ /* 0x000fe200020e0e29 */
[----:B------:R-:W-:Y:S01]  /*271d0*/  SHF.L.U32 R6, R20, 0x4, RZ ;  /* 0x0000000414067819 */ /* 0x000fe200000006ff */
[----:B------:R-:W-:Y:S01]  /*271e0*/  IMAD R47, R22, R27, R23 ;  /* 0x0000001b162f7224 */ /* 0x000fe200078e0217 */
[----:B------:R-:W-:Y:S01]  /*271f0*/  SHF.L.U64.HI R46, R20, 0x4, R21 ;  /* 0x00000004142e7819 */ /* 0x000fe20000010215 */
[----:B------:R-:W-:Y:S01]  /*27200*/  IMAD.WIDE.U32 R22, R22, R26, RZ ;  /* 0x0000001a16167225 */ /* 0x000fe200078e00ff */
[----:B------:R-:W-:-:S03]  /*27210*/  IADD3.X R21, PT, PT, RZ, ~R42, RZ, P3, !PT ;  /* 0x8000002aff157210 */ /* 0x000fc60001ffe4ff */
[----:B------:R-:W-:Y:S01]  /*27220*/  IMAD R20, R24, UR12, RZ ;  /* 0x0000000c18147c24 */ /* 0x000fe2000f8e02ff */
[----:B------:R-:W-:Y:S01]  /*27230*/  SHF.L.U32 R45, R22, 0x4, RZ ;  /* 0x00000004162d7819 */ /* 0x000fe200000006ff */
[----:B------:R-:W-:Y:S02]  /*27240*/  IMAD R28, R28, UR12, RZ ;  /* 0x0000000c1c1c7c24 */ /* 0x000fe4000f8e02ff */
[----:B------:R-:W-:Y:S02]  /*27250*/  IMAD.IADD R47, R23, 0x1, R47 ;  /* 0x00000001172f7824 */ /* 0x000fe400078e022f */
[C---:B------:R-:W-:Y:S02]  /*27260*/  IMAD R53, R25.reuse, UR13, R20 ;  /* 0x0000000d19357c24 */ /* 0x040fe4000f8e0214 */
[----:B------:R-:W-:Y:S01]  /*27270*/  IMAD.WIDE.U32 R24, R25, UR12, R14 ;  /* 0x0000000c19187c25 */ /* 0x000fe2000f8e000e */
[----:B------:R-:W-:Y:S02]  /*27280*/  SHF.L.U64.HI R47, R22, 0x4, R47 ;  /* 0x00000004162f7819 */ /* 0x000fe4000001022f */
[----:B------:R-:W0:Y:S01]  /*27290*/  LDC.64 R22, c[0x0][0x608] ;  /* 0x00018200ff167b82 */ /* 0x000e220000000a00 */
[----:B------:R-:W-:-:S02]  /*272a0*/  IMAD R57, R29, UR13, R28 ;  /* 0x0000000d1d397c24 */ /* 0x000fc4000f8e021c */
[----:B------:R-:W-:-:S04]  /*272b0*/  IMAD.WIDE.U32 R28, R29, UR12, R14 ;  /* 0x0000000c1d1c7c25 */ /* 0x000fc8000f8e000e */
        /* <DEDUP_REMOVED lines=10> */
[----:B------:R-:W-:Y:S01]  /*27360*/  IMAD R51, R28, R27, R29 ;  /* 0x0000001b1c337224 */ /* 0x000fe200078e021d */
[----:B------:R-:W-:Y:S01]  /*27370*/  SHF.L.U32 R50, R24, 0x4, RZ ;  /* 0x0000000418327819 */ /* 0x000fe200000006ff */
[----:B------:R-:W-:-:S04]  /*27380*/  IMAD.WIDE.U32 R28, R28, R26, RZ ;  /* 0x0000001a1c1c7225 */ /* 0x000fc800078e00ff */
[----:B------:R-:W-:Y:S01]  /*27390*/  IMAD.IADD R53, R25, 0x1, R53 ;  /* 0x0000000119357824 */ /* 0x000fe200078e0235 */
[----:B------:R-:W-:Y:S01]  /*273a0*/  IADD3 R51, PT, PT, R29, R51, RZ ;  /* 0x000000331d337210 */ /* 0x000fe20007ffe0ff */
[-C--:B------:R-:W-:Y:S02]  /*273b0*/  IMAD R21, R21, R26.reuse, RZ ;  /* 0x0000001a15157224 */ /* 0x080fe400078e02ff */
[----:B0-----:R-:W-:Y:S01]  /*273c0*/  IMAD.WIDE.U32 R22, R18, UR12, R22 ;  /* 0x0000000c12167c25 */ /* 0x001fe2000f8e0016 */
[----:B------:R-:W-:Y:S02]  /*273d0*/  SHF.L.U64.HI R29, R24, 0x4, R53 ;  /* 0x00000004181d7819 */ /* 0x000fe40000010235 */
[----:B------:R-:W-:Y:S01]  /*273e0*/  SHF.L.U64.HI R51, R28, 0x4, R51 ;  /* 0x000000041c337819 */ /* 0x000fe20000010233 */
[C---:B------:R-:W-:Y:S02]  /*273f0*/  IMAD R25, R20.reuse, R27, R21 ;  /* 0x0000001b14197224 */ /* 0x040fe400078e0215 */
[----:B------:R-:W-:-:S04]  /*27400*/  IMAD.WIDE.U32 R20, R20, R26, RZ ;  /* 0x0000001a14147225 */ /* 0x000fc800078e00ff */
[----:B------:R-:W-:Y:S01]  /*27410*/  IMAD R53, R19, UR12, RZ ;  /* 0x0000000c13357c24 */ /* 0x000fe2000f8e02ff */
[----:B------:R-:W-:Y:S01]  /*27420*/  IADD3 R25, PT, PT, R21, R25, RZ ;  /* 0x0000001915197210 */ /* 0x000fe20007ffe0ff */
[----:B------:R-:W-:Y:S01]  /*27430*/  IMAD R21, R39, UR6, RZ ;  /* 0x0000000627157c24 */ /* 0x000fe2000f8e02ff */
[----:B------:R-:W-:Y:S01]  /*27440*/  SHF.L.U32 R52, R20, 0x4, RZ ;  /* 0x0000000414347819 */ /* 0x000fe200000006ff */
[----:B------:R-:W-:Y:S01]  /*27450*/  IMAD R57, R18, UR13, R53 ;  /* 0x0000000d12397c24 */ /* 0x000fe2000f8e0235 */
[----:B------:R-:W-:Y:S01]  /*27460*/  SHF.L.U64.HI R53, R20, 0x4, R25 ;  /* 0x0000000414357819 */ /* 0x000fe20000010219 */
[----:B------:R-:W-:Y:S01]  /*27470*/  IMAD R25, R43, UR6, RZ ;  /* 0x000000062b197c24 */ /* 0x000fe2000f8e02ff */
[----:B------:R-:W-:Y:S01]  /*27480*/  IADD3 R39, P3, PT, R14, -R22, RZ ;  /* 0x800000160e277210 */ /* 0x000fe20007f7e0ff */
[----:B------:R-:W-:Y:S01]  /*27490*/  IMAD.IADD R57, R23, 0x1, R57 ;  /* 0x0000000117397824 */ /* 0x000fe200078e0239 */
[----:B------:R-:W0:Y:S01]  /*274a0*/  LDCU.64 UR12, c[0x0][0x5f0] ;  /* 0x0000be00ff0c77ac */ /* 0x000e220008000a00 */
[----:B------:R-:W-:-:S02]  /*274b0*/  IMAD R23, R10, UR6, RZ ;  /* 0x000000060a177c24 */ /* 0x000fc4000f8e02ff */
[C---:B------:R-:W-:Y:S02]  /*274c0*/  IMAD R43, R44.reuse, UR7, R21 ;  /* 0x000000072c2b7c24 */ /* 0x040fe4000f8e0215 */
[----:B------:R-:W-:-:S04]  /*274d0*/  IMAD.WIDE.U32 R20, R44, UR6, RZ ;  /* 0x000000062c147c25 */ /* 0x000fc8000f8e00ff */
[C---:B------:R-:W-:Y:S01]  /*274e0*/  IMAD R59, R30.reuse, UR7, R23 ;  /* 0x000000071e3b7c24 */ /* 0x040fe2000f8e0217 */
[----:B------:R-:W-:Y:S01]  /*274f0*/  IADD3 R10, PT, PT, R21, R43, RZ ;  /* 0x0000002b150a7210 */ /* 0x000fe20007ffe0ff */
[----:B------:R-:W-:-:S04]  /*27500*/  IMAD.WIDE.U32 R22, R30, UR6, RZ ;  /* 0x000000061e167c25 */ /* 0x000fc8000f8e00ff */
[----:B------:R-:W-:Y:S01]  /*27510*/  IMAD R61, R8, UR7, R25 ;  /* 0x00000007083d7c24 */ /* 0x000fe2000f8e0219 */
[----:B------:R-:W-:Y:S01]  /*27520*/  IADD3 R23, PT, PT, R23, R59, RZ ;  /* 0x0000003b17177210 */ /* 0x000fe20007ffe0ff */
[----:B------:R-:W-:Y:S01]  /*27530*/  IMAD.X R57, R15, 0x1, ~R57, P3 ;  /* 0x000000010f397824 */ /* 0x000fe200018e0e39 */
[----:B------:R-:W-:Y:S01]  /*27540*/  LEA R21, P3, R20, R11, 0x4 ;  /* 0x0000000b14157211 */ /* 0x000fe200078620ff */
[----:B------:R-:W-:Y:S01]  /*27550*/  IMAD.WIDE.U32 R24, R8, UR6, RZ ;  /* 0x0000000608187c25 */ /* 0x000fe2000f8e00ff */
[----:B------:R-:W-:Y:S02]  /*27560*/  LEA R11, P4, R22, R6, 0x4 ;  /* 0x00000006160b7211 */ /* 0x000fe400078820ff */
[----:B------:R-:W-:Y:S01]  /*27570*/  LEA.HI.X R20, R20, R3, R10, 0x4, P3 ;  /* 0x0000000314147211 */ /* 0x000fe200018f240a */
[----:B------:R-:W-:Y:S01]  /*27580*/  IMAD R6, R57, R26, RZ ;  /* 0x0000001a39067224 */ /* 0x000fe200078e02ff */
[----:B------:R-:W-:Y:S01]  /*27590*/  IADD3 R8, PT, PT, R25, R61, RZ ;  /* 0x0000003d19087210 */ /* 0x000fe20007ffe0ff */
[----:B------:R-:W-:Y:S01]  /*275a0*/  IMAD.SHL.U32 R28, R28, 0x10, RZ ;  /* 0x000000101c1c7824 */ /* 0x000fe200078e00ff */
[----:B------:R-:W-:Y:S01]  /*275b0*/  LEA R45, P5, R24, R45, 0x4 ;  /* 0x0000002d182d7211 */ /* 0x000fe200078a20ff */
        /* <DEDUP_REMOVED lines=10> */
[----:B------:R-:W-:Y:S01]  /*27660*/  IMAD.SHL.U32 R10, R26, 0x10, RZ ;  /* 0x000000101a0a7824 */ /* 0x000fe200078e00ff */
[----:B------:R-:W-:Y:S01]  /*27670*/  LEA R3, P3, R38, R50, 0x4 ;  /* 0x0000003226037211 */ /* 0x000fe200078620ff */
[----:B------:R-:W-:Y:S01]  /*27680*/  IMAD R37, R42, UR6, RZ ;  /* 0x000000062a257c24 */ /* 0x000fe2000f8e02ff */
[----:B------:R-:W-:Y:S01]  /*27690*/  LOP3.LUT R50, R48, 0xfffffff8, RZ, 0xc0, !PT ;  /* 0xfffffff830327812 */ /* 0x000fe200078ec0ff */
[----:B------:R-:W-:Y:S01]  /*276a0*/  IMAD R25, R7, UR7, R8 ;  /* 0x0000000707197c24 */ /* 0x000fe2000f8e0208 */
[----:B------:R-:W-:Y:S01]  /*276b0*/  LEA R47, P1, R31, R10, 0x4 ;  /* 0x0000000a1f2f7211 */ /* 0x000fe200078220ff */
[----:B------:R-:W-:Y:S01]  /*276c0*/  IMAD.WIDE.U32 R6, R7, UR6, RZ ;  /* 0x0000000607067c25 */ /* 0x000fe2000f8e00ff */
[----:B------:R-:W-:Y:S02]  /*276d0*/  IADD3 R8, PT, PT, R39, R23, RZ ;  /* 0x0000001727087210 */ /* 0x000fe40007ffe0ff */
[----:B------:R-:W-:Y:S01]  /*276e0*/  LEA.HI.X R46, R31, R46, R9, 0x4, P1 ;  /* 0x0000002e1f2e7211 */ /* 0x000fe200008f2409 */
[----:B------:R-:W-:Y:S01]  /*276f0*/  IMAD.WIDE.U32 R42, R4, UR6, RZ ;  /* 0x00000006042a7c25 */ /* 0x000fe2000f8e00ff */
[----:B------:R-:W-:Y:S01]  /*27700*/  USHF.L.U64.HI UR6, UR6, 0x7, UR7 ;  /* 0x0000000706067899 */ /* 0x000fe20008010207 */
[----:B------:R-:W-:-:S02]  /*27710*/  IADD3 R47, P6, PT, R16, R47, RZ ;  /* 0x0000002f102f7210 */ /* 0x000fc40007fde0ff */
[----:B------:R-:W-:Y:S01]  /*27720*/  IMAD R37, R4, UR7, R37 ;  /* 0x0000000704257c24 */ /* 0x000fe2000f8e0225 */
[----:B------:R-:W-:Y:S02]  /*27730*/  IADD3 R44, PT, PT, R7, R25, RZ ;  /* 0x00000019072c7210 */ /* 0x000fe40007ffe0ff */
[----:B------:R-:W-:Y:S01]  /*27740*/  IADD3.X R12, PT, PT, ~R12, UR6, RZ, P2, !PT ;  /* 0x000000060c0c7c10 */ /* 0x000fe200097fe5ff */
[----:B------:R-:W-:Y:S01]  /*27750*/  IMAD.IADD R4, R43, 0x1, R37 ;  /* 0x000000012b047824 */ /* 0x000fe200078e0225 */
[----:B------:R-:W-:Y:S01]  /*27760*/  LEA R37, P4, R6, R28, 0x4 ;  /* 0x0000001c06257211 */ /* 0x000fe200078820ff */
[----:B------:R-:W-:Y:S01]  /*27770*/  IMAD.X R46, RZ, RZ, R46, P6 ;  /* 0x000000ffff2e7224 */ /* 0x000fe200030e062e */
        /* <DEDUP_REMOVED lines=16> */
[----:B------:R-:W-:Y:S02]  /*27880*/  IADD3.X R40, PT, PT, RZ, R40, RZ, P1, !PT ;  /* 0x00000028ff287210 */ /* 0x000fe40000ffe4ff */
[----:B------:R-:W-:-:S02]  /*27890*/  IADD3.X R42, PT, PT, RZ, R24, RZ, P4, !PT ;  /* 0x00000018ff2a7210 */ /* 0x000fc400027fe4ff */
[----:B------:R-:W-:Y:S02]  /*278a0*/  IADD3.X R43, PT, PT, RZ, R29, RZ, P5, !PT ;  /* 0x0000001dff2b7210 */ /* 0x000fe40002ffe4ff */
[----:B------:R-:W-:-:S07]  /*278b0*/  IADD3.X R45, PT, PT, RZ, R53, RZ, P2, !PT ;  /* 0x00000035ff2d7210 */ /* 0x000fce00017fe4ff */
.L_x_1406:
        /* <DEDUP_REMOVED lines=10> */
[----:B0-----:R-:W-:-:S02]  /*27960*/  IADD3 R28, P4, PT, R52, R37, RZ ;  /* 0x00000025341c7210 */ /* 0x001fc40007f9e0ff */
        /* <DEDUP_REMOVED lines=41> */
[----:B------:R-:W-:Y:S02]  /*27c00*/  IADD3 R52, P3, PT, R52, R17, RZ ;  /* 0x0000001134347210 */ /* 0x000fe40007f7e0ff */
[----:B------:R-:W-:Y:S02]  /*27c10*/  IADD3.X R19, PT, PT, RZ, R19, RZ, P2, !PT ;  /* 0x00000013ff137210 */ /* 0x000fe400017fe4ff */
        /* <DEDUP_REMOVED lines=50> */
.L_x_1405:
[----:B------:R-:W-:Y:S05]  /*27f40*/  BSYNC.RECONVERGENT B2 ;  /* 0x0000000000027941 */ /* 0x000fea0003800200 */
.L_x_1404:
        /* <DEDUP_REMOVED lines=31> */
[----:B------:R-:W-:Y:S01]  /*28140*/  LEA R8, P2, R10, R16, 0x4 ;  /* 0x000000100a087211 */ /* 0x000fe200078420ff */
[C---:B-1----:R-:W-:Y:S01]  /*28150*/  IMAD.WIDE.U32 R12, R18.reuse, UR6, R12 ;  /* 0x00000006120c7c25 */ /* 0x042fe2000f8e000c */
[----:B------:R-:W-:Y:S02]  /*28160*/  IADD3.X R7, PT, PT, R7, UR13, RZ, P1, !PT ;  /* 0x0000000d07077c10 */ /* 0x000fe40008ffe4ff */
[----:B------:R-:W-:Y:S01]  /*28170*/  IADD3 R9, PT, PT, R9, R11, RZ ;  /* 0x0000000b09097210 */ /* 0x000fe20007ffe0ff */
[----:B------:R-:W-:Y:S01]  /*28180*/  IMAD R17, R18, UR7, R17 ;  /* 0x0000000712117c24 */ /* 0x000fe2000f8e0211 */
[----:B------:R-:W-:Y:S02]  /*28190*/  IADD3 R21, P5, PT, R12, UR6, RZ ;  /* 0x000000060c157c10 */ /* 0x000fe4000ffbe0ff */
[----:B------:R-:W-:Y:S02]  /*281a0*/  IADD3 R23, P6, PT, R14, -R12, RZ ;  /* 0x8000000c0e177210 */ /* 0x000fe40007fde0ff */
[----:B------:R-:W-:-:S02]  /*281b0*/  IADD3 R11, PT, PT, R13, R17, RZ ;  /* 0x000000110d0b7210 */ /* 0x000fc40007ffe0ff */
[C---:B------:R-:W-:Y:S02]  /*281c0*/  IADD3 R17, P3, P4, R14.reuse, -UR6, -R21 ;  /* 0x800000060e117c10 */ /* 0x040fe4000fc7e815 */
[----:B------:R-:W-:Y:S01]  /*281d0*/  IADD3.X R13, PT, PT, R11, UR7, RZ, P5, !PT ;  /* 0x000000070b0d7c10 */ /* 0x000fe2000affe4ff */
[----:B------:R-:W-:Y:S01]  /*281e0*/  IMAD.X R11, R15, 0x1, ~R11, P6 ;  /* 0x000000010f0b7824 */ /* 0x000fe200030e0e0b */
[----:B------:R-:W-:Y:S02]  /*281f0*/  IADD3 R21, P5, PT, R14, -R21, RZ ;  /* 0x800000150e157210 */ /* 0x000fe40007fbe0ff */
[----:B------:R-:W-:Y:S01]  /*28200*/  LEA.HI.X R9, R10, R3, R9, 0x4, P2 ;  /* 0x000000030a097211 */ /* 0x000fe200010f2409 */
[----:B------:R-:W-:Y:S01]  /*28210*/  IMAD R22, R11, UR14, RZ ;  /* 0x0000000e0b167c24 */ /* 0x000fe2000f8e02ff */
[----:B------:R-:W-:Y:S02]  /*28220*/  IADD3 R10, P2, PT, R6, UR12, RZ ;  /* 0x0000000c060a7c10 */ /* 0x000fe4000ff5e0ff */
[----:B------:R-:W-:Y:S01]  /*28230*/  IADD3.X R20, PT, PT, R15, ~UR7, ~R13, P3, P4 ;  /* 0x800000070f147c10 */ /* 0x000fe20009fe8c0d */
[----:B------:R-:W-:Y:S01]  /*28240*/  IMAD R25, R23, UR15, R22 ;  /* 0x0000000f17197c24 */ /* 0x000fe2000f8e0216 */
[----:B------:R-:W-:-:S02]  /*28250*/  IADD3.X R13, PT, PT, R15, ~R13, RZ, P5, !PT ;  /* 0x8000000d0f0d7210 */ /* 0x000fc40002ffe4ff */
[----:B------:R-:W-:Y:S01]  /*28260*/  IADD3 R12, P1, PT, R10, UR12, RZ ;  /* 0x0000000c0a0c7c10 */ /* 0x000fe2000ff3e0ff */
[----:B------:R-:W-:Y:S01]  /*28270*/  IMAD R20, R20, UR14, RZ ;  /* 0x0000000e14147c24 */ /* 0x000fe2000f8e02ff */
[----:B------:R-:W-:Y:S01]  /*28280*/  IADD3.X R11, PT, PT, R7, UR13, RZ, P2, !PT ;  /* 0x0000000d070b7c10 */ /* 0x000fe200097fe4ff */
[----:B------:R-:W-:Y:S02]  /*28290*/  IMAD R22, R13, UR14, RZ ;  /* 0x0000000e0d167c24 */ /* 0x000fe4000f8e02ff */
[----:B------:R-:W-:Y:S01]  /*282a0*/  IMAD.WIDE.U32 R6, R23, UR14, R6 ;  /* 0x0000000e17067c25 */ /* 0x000fe2000f8e0006 */
[----:B------:R-:W-:-:S03]  /*282b0*/  IADD3.X R13, PT, PT, R11, UR13, RZ, P1, !PT ;  /* 0x0000000d0b0d7c10 */ /* 0x000fc60008ffe4ff */
        /* <DEDUP_REMOVED lines=55> */
.L_x_1410:
[----:B------:R-:W-:Y:S05]  /*28630*/  BSYNC.RECONVERGENT B3 ;  /* 0x0000000000037941 */ /* 0x000fea0003800200 */
.L_x_1409:
        /* <DEDUP_REMOVED lines=27> */
[----:B------:R-:W-:-:S02]  /*287f0*/  IADD3 R9, PT, PT, R9, R21, RZ ;  /* 0x0000001509097210 */ /* 0x000fc40007ffe0ff */
[----:B------:R-:W-:Y:S01]  /*28800*/  IADD3.X R23, PT, PT, R15, ~R23, RZ, P1, !PT ;  /* 0x800000170f177210 */ /* 0x000fe20000ffe4ff */
[----:B----4-:R-:W-:Y:S01]  /*28810*/  IMAD R17, R17, UR14, RZ ;  /* 0x0000000e11117c24 */ /* 0x010fe2000f8e02ff */
[----:B------:R-:W-:Y:S01]  /*28820*/  IADD3.X R11, PT, PT, R9, UR13, RZ, P2, !PT ;  /* 0x0000000d090b7c10 */ /* 0x000fe200097fe4ff */
[----:B------:R-:W-:-:S04]  /*28830*/  IMAD.WIDE.U32 R8, R6, UR14, R8 ;  /* 0x0000000e06087c25 */ /* 0x000fc8000f8e0008 */
[----:B------:R-:W-:Y:S02]  /*28840*/  IMAD R4, R23, UR14, RZ ;  /* 0x0000000e17047c24 */ /* 0x000fe4000f8e02ff */
        /* <DEDUP_REMOVED lines=29> */
.L_x_1412:
[----:B------:R-:W-:Y:S05]  /*28a20*/  BSYNC.RECONVERGENT B3 ;  /* 0x0000000000037941 */ /* 0x000fea0003800200 */
.L_x_1411:
        /* <DEDUP_REMOVED lines=11> */
[----:B------:R-:W-:-:S04]  /*28ae0*/  IMAD.WIDE.U32 R18, R18, UR12, RZ ;  /* 0x0000000c12127c25 */ /* 0x000fc8000f8e00ff */
[----:B------:R-:W-:Y:S01]  /*28af0*/  IMAD.IADD R4, R15, 0x1, R7 ;  /* 0x000000010f047824 */ /* 0x000fe200078e0207 */
[----:B------:R-:W-:-:S03]  /*28b00*/  IADD3 R19, PT, PT, R19, R9, RZ ;  /* 0x0000000913137210 */ /* 0x000fc60007ffe0ff */
        /* <DEDUP_REMOVED lines=13> */
.L_x_1408:
[----:B------:R-:W-:Y:S05]  /*28be0*/  BSYNC.RECONVERGENT B2 ;  /* 0x0000000000027941 */ /* 0x000fea0003800200 */
.L_x_1407:
[----:B01--45:R0:W-:Y:S02]  /*28bf0*/  STG.E.128 desc[UR8][R54.64], R32 ;  /* 0x0000002036007986 */ /* 0x0331e4000c101d08 */
.L_x_1403:
[----:B------:R-:W-:Y:S05]  /*28c00*/  BSYNC.RECONVERGENT B1 ;  /* 0x0000000000017941 */ /* 0x000fea0003800200 */
.L_x_1402:
[----:B------:R-:W-:-:S07]  /*28c10*/  VIADD R5, R5, 0x80 ;  /* 0x0000008005057836 */ /* 0x000fce0000000000 */
.L_x_1394:
[----:B------:R-:W-:Y:S05]  /*28c20*/  BSYNC.RECONVERGENT B0 ;  /* 0x0000000000007941 */ /* 0x000fea0003800200 */
.L_x_1393:
        /* <DEDUP_REMOVED lines=351> */
.L_x_1415:
        /* <DEDUP_REMOVED lines=37> */
.L_x_1418:
[----:B------:R-:W-:-:S07]  /*2a470*/  MOV R4, 0x2a490 ;  /* 0x0002a49000047802 */ /* 0x000fce0000000f00 */
[----:B-1----:R-:W-:Y:S05]  /*2a480*/  CALL.REL.NOINC `($__internal_4_$__cuda_sm20_div_s64) ;  /* 0x0000005c00bc7944 */ /* 0x002fea0003c00000 */
.L_x_1417:
[----:B------:R-:W-:Y:S05]  /*2a490*/  BSYNC.RECONVERGENT B1 ;  /* 0x0000000000017941 */ /* 0x000fea0003800200 */
.L_x_1416:
        /* <DEDUP_REMOVED lines=39> */
.L_x_1420:
[----:B------:R-:W-:Y:S01]  /*2a710*/  IMAD.MOV.U32 R10, RZ, RZ, R14 ;  /* 0x000000ffff0a7224 */ /* 0x000fe200078e000e */
[----:B------:R-:W-:Y:S02]  /*2a720*/  MOV R3, R15 ;  /* 0x0000000f00037202 */ /* 0x000fe40000000f00 */
[----:B------:R-:W-:-:S07]  /*2a730*/  MOV R4, 0x2a750 ;  /* 0x0002a75000047802 */ /* 0x000fce0000000f00 */
[----:B-1----:R-:W-:Y:S05]  /*2a740*/  CALL.REL.NOINC `($__internal_4_$__cuda_sm20_div_s64) ;  /* 0x0000005c000c7944 */ /* 0x002fea0003c00000 */
.L_x_1421:
[----:B------:R-:W-:Y:S05]  /*2a750*/  BSYNC.RECONVERGENT B1 ;  /* 0x0000000000017941 */ /* 0x000fea0003800200 */
.L_x_1419:
        /* <DEDUP_REMOVED lines=211> */
.L_x_1426:
        /* <DEDUP_REMOVED lines=104> */
.L_x_1425:
[----:B------:R-:W-:Y:S05]  /*2bb10*/  BSYNC.RECONVERGENT B2 ;  /* 0x0000000000027941 */ /* 0x000fea0003800200 */
.L_x_1424:
        /* <DEDUP_REMOVED lines=110> */
.L_x_1430:
[----:B------:R-:W-:Y:S05]  /*2c200*/  BSYNC.RECONVERGENT B3 ;  /* 0x0000000000037941 */ /* 0x000fea0003800200 */
.L_x_1429:
        /* <DEDUP_REMOVED lines=62> */
.L_x_1432:
[----:B------:R-:W-:Y:S05]  /*2c5f0*/  BSYNC.RECONVERGENT B3 ;  /* 0x0000000000037941 */ /* 0x000fea0003800200 */
.L_x_1431:
        /* <DEDUP_REMOVED lines=27> */
.L_x_1428:
[----:B------:R-:W-:Y:S05]  /*2c7b0*/  BSYNC.RECONVERGENT B2 ;  /* 0x0000000000027941 */ /* 0x000fea0003800200 */
.L_x_1427:
[----:B01--45:R0:W-:Y:S02]  /*2c7c0*/  STG.E.128 desc[UR8][R54.64], R32 ;  /* 0x0000002036007986 */ /* 0x0331e4000c101d08 */
.L_x_1423:
[----:B------:R-:W-:Y:S05]  /*2c7d0*/  BSYNC.RECONVERGENT B1 ;  /* 0x0000000000017941 */ /* 0x000fea0003800200 */
.L_x_1422:
[----:B------:R-:W-:-:S07]  /*2c7e0*/  IADD3 R5, PT, PT, R5, 0x80, RZ ;  /* 0x0000008005057810 */ /* 0x000fce0007ffe0ff */
.L_x_1414:
[----:B------:R-:W-:Y:S05]  /*2c7f0*/  BSYNC.RECONVERGENT B0 ;  /* 0x0000000000007941 */ /* 0x000fea0003800200 */
.L_x_1413:
[----:B------:R-:W4:Y:S02]  /*2c800*/  LDCU UR6, c[0x0][0x380] ;  /* 0x00007000ff0677ac */ /* 0x000f240008000800 */
[----:B----4-:R-:W-:-:S13]  /*2c810*/  ISETP.GE.AND P0, PT, R5, UR6, PT ;  /* 0x0000000605007c0c */ /* 0x010fda000bf06270 */
[----:B------:R-:W-:Y:S05]  /*2c820*/  @P0 EXIT ;  /* 0x000000000000094d */ /* 0x000fea0003800000 */
        /* <DEDUP_REMOVED lines=21> */
[----:B----4-:R-:W-:-:S05]  /*2c980*/  SHF.R.U32.HI R5, RZ, UR6, R4 ;  /* 0x00000006ff057c19 */ /* 0x010fca0008011604 */
[----:B------:R-:W-:-:S04]  /*2c990*/  IMAD.MOV R6, RZ, RZ, -R5 ;  /* 0x000000ffff067224 */ /* 0x000fc800078e0a05 */
[----:B------:R-:W-:-:S04]  /*2c9a0*/  IMAD R6, R6, UR12, R7 ;  /* 0x0000000c06067c24 */ /* 0x000fc8000f8e0207 */
[C---:B-----5:R-:W-:Y:S02]  /*2c9b0*/  IMAD R19, R6.reuse, UR7, R19 ;  /* 0x0000000706137c24 */ /* 0x060fe4000f8e0213 */
[C---:B-1----:R-:W-:Y:S02]  /*2c9c0*/  IMAD R2, R6.reuse, UR14, R2 ;  /* 0x0000000e06027c24 */ /* 0x042fe4000f8e0202 */
        /* <DEDUP_REMOVED lines=296> */
[----:B------:R-:W-:Y:S01]  /*2dc50*/  ISETP.NE.AND P0, PT, R0, 0x18, PT ;  /* 0x000000180000780c */ /* 0x000fe20003f05270 */
[----:B------:R-:W0:Y:S01]  /*2dc60*/  LDCU.64 UR12, c[0x0][0x4a0] ;  /* 0x00009400ff0c77ac */ /* 0x000e220008000a00 */
[----:B------:R-:W-:Y:S01]  /*2dc70*/  HFMA2 R6, -RZ, RZ, 0, 0 ;  /* 0x00000000ff067431 */ /* 0x000fe200000001ff */
[----:B------:R-:W1:Y:S01]  /*2dc80*/  LDCU UR6, c[0x0][0x4a8] ;  /* 0x00009500ff0677ac */ /* 0x000e620008000800 */
[----:B------:R-:W4:Y:S09]  /*2dc90*/  LDCU UR7, c[0x0][0x5cc] ;  /* 0x0000b980ff0777ac */ /* 0x000f320008000800 */
[----:B--23--:R-:W2:Y:S01]  /*2dca0*/  @P0 LDC.64 R8, c[0x0][0x4b0] ;  /* 0x00012c00ff080b82 */ /* 0x00cea20000000a00 */
[----:B------:R-:W3:Y:S01]  /*2dcb0*/  LDCU.64 UR14, c[0x0][0x5d0] ;  /* 0x0000ba00ff0e77ac */ /* 0x000ee20008000a00 */
        /* <DEDUP_REMOVED lines=8> */
[----:B--2---:R-:W-:-:S04]  /*2dd40*/  @P0 IMAD.HI.U32 R0, R5, R8, R4 ;  /* 0x0000000805000227 */ /* 0x004fc800078e0004 */
[C---:B----4-:R-:W-:Y:S01]  /*2dd50*/  IMAD R19, R6.reuse, UR7, R19 ;  /* 0x0000000706137c24 */ /* 0x050fe2000f8e0213 */
[----:B------:R-:W-:Y:S01]  /*2dd60*/  @P0 SHF.R.U32.HI R0, RZ, R9, R0 ;  /* 0x00000009ff000219 */ /* 0x000fe20000011600 */
[C---:B---3--:R-:W-:Y:S02]  /*2dd70*/  IMAD R2, R6.reuse, UR14, R2 ;  /* 0x0000000e06027c24 */ /* 0x048fe4000f8e0202 */
[----:B------:R-:W-:Y:S01]  /*2dd80*/  IMAD R3, R6, UR15, R3 ;  /* 0x0000000f06037c24 */ /* 0x000fe2000f8e0203 */
[----:B------:R-:W-:-:S05]  /*2dd90*/  @P0 IADD3 R4, PT, PT, -R0, RZ, RZ ;  /* 0x000000ff00040210 */ /* 0x000fca0007ffe1ff */
[----:B0-----:R-:W-:-:S04]  /*2dda0*/  @P0 IMAD R4, R11, R4, R5 ;  /* 0x000000040b040224 */ /* 0x001fc800078e0205 */
[C---:B-1----:R-:W-:Y:S02]  /*2ddb0*/  @P0 IMAD R19, R4.reuse, R12, R19 ;  /* 0x0000000c04130224 */ /* 0x042fe400078e0213 */
[C---:B------:R-:W-:Y:S02]  /*2ddc0*/  @P0 IMAD R2, R4.reuse, R13, R2 ;  /* 0x0000000d04020224 */ /* 0x040fe400078e0202 */
[----:B-----5:R-:W-:-:S07]  /*2ddd0*/  @P0 IMAD R3, R4, R10, R3 ;  /* 0x0000000a04030224 */ /* 0x020fce00078e0203 */
.L_x_1433:
        /* <DEDUP_REMOVED lines=8> */
[----:B0-----:R-:W-:-:S05]  /*2de60*/  IADD3 R18, P1, PT, R19, UR6, RZ ;  /* 0x0000000613127c10 */ /* 0x001fca000ff3e0ff */
[----:B------:R-:W-:Y:S01]  /*2de70*/  IMAD.X R19, RZ, RZ, UR7, P1 ;  /* 0x00000007ff137e24 */ /* 0x000fe200088e06ff */
[----:B----4-:R-:W-:-:S04]  /*2de80*/  ISETP.GT.U32.AND P0, PT, R14, UR12, PT ;  /* 0x0000000c0e007c0c */ /* 0x010fc8000bf04070 */
        /* <DEDUP_REMOVED lines=14> */
[----:B0-----:R-:W-:Y:S01]  /*2df70*/  IMAD.MOV.U32 R4, RZ, RZ, RZ ;  /* 0x000000ffff047224 */ /* 0x001fe200078e00ff */
        /* <DEDUP_REMOVED lines=14> */
.L_x_1436:
[----:B------:R-:W-:-:S07]  /*2e060*/  MOV R4, 0x2e080 ;  /* 0x0002e08000047802 */ /* 0x000fce0000000f00 */
[----:B-1----:R-:W-:Y:S05]  /*2e070*/  CALL.REL.NOINC `($__internal_4_$__cuda_sm20_div_s64) ;  /* 0x0000002000c07944 */ /* 0x002fea0003c00000 */
.L_x_1435:
[----:B------:R-:W-:Y:S05]  /*2e080*/  BSYNC.RECONVERGENT B0 ;  /* 0x0000000000007941 */ /* 0x000fea0003800200 */
.L_x_1434:
[----:B------:R-:W0:Y:S01]  /*2e090*/  LDCU.128 UR12, c[0x0][0x600] ;  /* 0x0000c000ff0c77ac */ /* 0x000e220008000c00 */
[----:B------:R-:W-:Y:S01]  /*2e0a0*/  BSSY.RECONVERGENT B0, `(.L_x_1437) ;  /* 0x0000029000007945 */ /* 0x000fe20003800200 */
[----:B0-----:R-:W-:Y:S01]  /*2e0b0*/  IMAD R3, R7, UR14, RZ ;  /* 0x0000000e07037c24 */ /* 0x001fe2000f8e02ff */
[----:B------:R-:W-:Y:S01]  /*2e0c0*/  LOP3.LUT R0, R15, UR15, RZ, 0xfc, !PT ;  /* 0x0000000f0f007c12 */ /* 0x000fe2000f8efcff */
[----:B------:R-:W-:-:S04]  /*2e0d0*/  IMAD.WIDE.U32 R4, R6, UR14, RZ ;  /* 0x0000000e06047c25 */ /* 0x000fc8000f8e00ff */
[----:B--23--:R-:W-:Y:S01]  /*2e0e0*/  IMAD R9, R6, UR15, R3 ;  /* 0x0000000f06097c24 */ /* 0x00cfe2000f8e0203 */
        /* <DEDUP_REMOVED lines=32> */
.L_x_1438:
[----:B------:R-:W-:Y:S02]  /*2e2f0*/  MOV R10, R14 ;  /* 0x0000000e000a7202 */ /* 0x000fe40000000f00 */
[----:B------:R-:W-:Y:S02]  /*2e300*/  MOV R3, R15 ;  /* 0x0000000f00037202 */ /* 0x000fe40000000f00 */
[----:B------:R-:W-:-:S07]  /*2e310*/  MOV R4, 0x2e330 ;  /* 0x0002e33000047802 */ /* 0x000fce0000000f00 */
[----:B-1----:R-:W-:Y:S05]  /*2e320*/  CALL.REL.NOINC `($__internal_4_$__cuda_sm20_div_s64) ;  /* 0x0000002000147944 */ /* 0x002fea0003c00000 */
.L_x_1439:
[----:B------:R-:W-:Y:S05]  /*2e330*/  BSYNC.RECONVERGENT B0 ;  /* 0x0000000000007941 */ /* 0x000fea0003800200 */
.L_x_1437:
        /* <DEDUP_REMOVED lines=21> */
[----:B------:R-:W2:Y:S01]  /*2e490*/  LDC.64 R6, c[0x0][0x620] ;  /* 0x00018800ff067b82 */ /* 0x000ea20000000a00 */
[C---:B------:R-:W-:Y:S01]  /*2e4a0*/  IADD3 R41, P2, PT, R5.reuse, 0x2, RZ ;  /* 0x0000000205297810 */ /* 0x040fe20007f5e0ff */
[----:B------:R-:W2:Y:S01]  /*2e4b0*/  LDCU.64 UR6, c[0x0][0x608] ;  /* 0x0000c100ff0677ac */ /* 0x000ea20008000a00 */
[----:B------:R-:W-:Y:S02]  /*2e4c0*/  IADD3 R24, P5, PT, R5, 0x6, RZ ;  /* 0x0000000605187810 */ /* 0x000fe40007fbe0ff */
[-C--:B------:R-:W-:Y:S02]  /*2e4d0*/  IADD3.X R45, PT, PT, RZ, R0.reuse, RZ, P2, !PT ;  /* 0x00000000ff2d7210 */ /* 0x080fe400017fe4ff */
[----:B------:R-:W-:Y:S02]  /*2e4e0*/  IADD3 R12, P2, PT, RZ, -R41, RZ ;  /* 0x80000029ff0c7210 */ /* 0x000fe40007f5e0ff */
[----:B------:R-:W-:Y:S01]  /*2e4f0*/  IADD3.X R28, PT, PT, RZ, R0, RZ, P5, !PT ;  /* 0x00000000ff1c7210 */ /* 0x000fe20002ffe4ff */
[----:B0-----:R-:W-:Y:S01]  /*2e500*/  IMAD R4, R0, UR4, RZ ;  /* 0x0000000400047c24 */ /* 0x001fe2000f8e02ff */
[----:B------:R-:W-:-:S02]  /*2e510*/  USHF.L.U32 UR10, UR4, 0x7, URZ ;  /* 0x00000007040a7899 */ /* 0x000fc400080006ff */
[----:B------:R-:W-:-:S04]  /*2e520*/  IMAD.WIDE.U32 R8, R5, UR4, RZ ;  /* 0x0000000405087c25 */ /* 0x000fc8000f8e00ff */
[----:B------:R-:W-:Y:S01]  /*2e530*/  IMAD R3, R5, UR5, R4 ;  /* 0x0000000505037c24 */ /* 0x000fe2000f8e0204 */
[C---:B------:R-:W-:Y:S01]  /*2e540*/  IADD3 R22, P1, PT, R8.reuse, UR4, RZ ;  /* 0x0000000408167c10 */ /* 0x040fe2000ff3e0ff */
[----:B------:R-:W-:Y:S02]  /*2e550*/  IMAD.SHL.U32 R23, R8, 0x10, RZ ;  /* 0x0000001008177824 */ /* 0x000fe400078e00ff */
[C---:B--2---:R-:W-:Y:S01]  /*2e560*/  IMAD R16, R6.reuse, UR7, RZ ;  /* 0x0000000706107c24 */ /* 0x044fe2000f8e02ff */
[----:B------:R-:W-:Y:S01]  /*2e570*/  IADD3 R4, PT, PT, R9, R3, RZ ;  /* 0x0000000309047210 */ /* 0x000fe20007ffe0ff */
[----:B------:R-:W-:Y:S01]  /*2e580*/  IMAD.X R3, RZ, RZ, ~R45, P2 ;  /* 0x000000ffff037224 */ /* 0x000fe200010e0e2d */
[----:B------:R-:W-:Y:S01]  /*2e590*/  IADD3 R9, P3, PT, RZ, -R5, RZ ;  /* 0x80000005ff097210 */ /* 0x000fe20007f7e0ff */
[----:B------:R-:W-:Y:S01]  /*2e5a0*/  IMAD.WIDE.U32 R10, R6, UR6, RZ ;  /* 0x00000006060a7c25 */ /* 0x000fe2000f8e00ff */
[----:B------:R-:W-:Y:S02]  /*2e5b0*/  SHF.L.U64.HI R21, R8, 0x4, R4 ;  /* 0x0000000408157819 */ /* 0x000fe40000010204 */
[----:B------:R-:W-:Y:S01]  /*2e5c0*/  IADD3.X R8, PT, PT, RZ, ~R0, RZ, P3, !PT ;  /* 0x80000000ff087210 */ /* 0x000fe20001ffe4ff */
[----:B------:R-:W-:Y:S01]  /*2e5d0*/  IMAD R3, R3, UR6, RZ ;  /* 0x0000000603037c24 */ /* 0x000fe2000f8e02ff */
[----:B-1----:R-:W-:Y:S01]  /*2e5e0*/  IADD3 R34, P3, PT, R5, 0x3, RZ ;  /* 0x0000000305227810 */ /* 0x002fe20007f7e0ff */
[----:B------:R-:W-:-:S02]  /*2e5f0*/  IMAD R17, R7, UR6, R16 ;  /* 0x0000000607117c24 */ /* 0x000fc4000f8e0210 */
[----:B------:R-:W-:Y:S01]  /*2e600*/  IMAD R8, R8, UR6, RZ ;  /* 0x0000000608087c24 */ /* 0x000fe2000f8e02ff */
[----:B------:R-:W-:Y:S01]  /*2e610*/  IADD3.X R42, PT, PT, RZ, R0, RZ, P3, !PT ;  /* 0x00000000ff2a7210 */ /* 0x000fe20001ffe4ff */
[----:B------:R-:W-:Y:S01]  /*2e620*/  IMAD R25, R12, UR7, R3 ;  /* 0x000000070c197c24 */ /* 0x000fe2000f8e0203 */
[----:B------:R-:W-:Y:S01]  /*2e630*/  IADD3 R27, P2, PT, RZ, -R34, RZ ;  /* 0x80000022ff1b7210 */ /* 0x000fe20007f5e0ff */
[----:B------:R-:W-:Y:S01]  /*2e640*/  IMAD R13, R9, UR7, R8 ;  /* 0x00000007090d7c24 */ /* 0x000fe2000f8e0208 */
[----:B------:R-:W-:Y:S01]  /*2e650*/  IADD3 R32, P3, PT, R5, 0x4, RZ ;  /* 0x0000000405207810 */ /* 0x000fe20007f7e0ff */
[----:B------:R-:W-:-:S03]  /*2e660*/  IMAD.WIDE.U32 R8, R9, UR6, R14 ;  /* 0x0000000609087c25 */ /* 0x000fc6000f8e000e */
[----:B------:R-:W-:Y:S01]  /*2e670*/  IADD3.X R40, PT, PT, RZ, R0, RZ, P3, !PT ;  /* 0x00000000ff287210 */ /* 0x000fe20001ffe4ff */
[----:B------:R-:W-:Y:S01]  /*2e680*/  IMAD.IADD R17, R11, 0x1, R17 ;  /* 0x000000010b117824 */ /* 0x000fe200078e0211 */
[----:B------:R-:W-:Y:S01]  /*2e690*/  IADD3 R9, PT, PT, R9, R13, RZ ;  /* 0x0000000d09097210 */ /* 0x000fe20007ffe0ff */
[----:B------:R-:W-:Y:S01]  /*2e6a0*/  IMAD.WIDE.U32 R12, R12, UR6, R14 ;  /* 0x000000060c0c7c25 */ /* 0x000fe2000f8e000e */
[----:B------:R-:W-:Y:S02]  /*2e6b0*/  IADD3.X R11, PT, PT, RZ, ~R42, RZ, P2, !PT ;  /* 0x8000002aff0b7210 */ /* 0x000fe400017fe4ff */
[C---:B------:R-:W-:Y:S01]  /*2e6c0*/  LEA R3, P2, -R10.reuse, UR10, 0x7 ;  /* 0x0000000a0a037c11 */ /* 0x040fe2000f8439ff */
[-C--:B------:R-:W-:Y:S01]  /*2e6d0*/  IMAD R20, R9, R6.reuse, RZ ;  /* 0x0000000609147224 */ /* 0x080fe200078e02ff */
[----:B------:R-:W-:Y:S01]  /*2e6e0*/  SHF.L.U64.HI R10, R10, 0x7, R17 ;  /* 0x000000070a0a7819 */ /* 0x000fe20000010211 */
[----:B------:R-:W-:Y:S01]  /*2e6f0*/  IMAD.WIDE.U32 R16, R8, R6, RZ ;  /* 0x0000000608107225 */ /* 0x000fe200078e00ff */
[----:B------:R-:W-:-:S03]  /*2e700*/  IADD3 R9, PT, PT, R13, R25, RZ ;  /* 0x000000190d097210 */ /* 0x000fc60007ffe0ff */
[----:B------:R-:W-:Y:S02]  /*2e710*/  IMAD R25, R8, R7, R20 ;  /* 0x0000000708197224 */ /* 0x000fe400078e0214 */
[----:B------:R-:W-:Y:S01]  /*2e720*/  IMAD R8, R11, UR6, RZ ;  /* 0x000000060b087c24 */ /* 0x000fe2000f8e02ff */
[C---:B------:R-:W-:Y:S01]  /*2e730*/  LEA R11, P4, R16.reuse, R23, 0x4 ;  /* 0x00000017100b7211 */ /* 0x040fe200078820ff */
[----:B------:R-:W-:Y:S02]  /*2e740*/  IMAD R13, R9, R6, RZ ;  /* 0x00000006090d7224 */ /* 0x000fe400078e02ff */
[----:B------:R-:W-:Y:S02]  /*2e750*/  IMAD.IADD R44, R17, 0x1, R25 ;  /* 0x00000001112c7824 */ /* 0x000fe400078e0219 */
[C---:B------:R-:W-:Y:S02]  /*2e760*/  IMAD R23, R27.reuse, UR7, R8 ;  /* 0x000000071b177c24 */ /* 0x040fe4000f8e0208 */
[----:B------:R-:W-:Y:S01]  /*2e770*/  IMAD.WIDE.U32 R8, R27, UR6, R14 ;  /* 0x000000061b087c25 */ /* 0x000fe2000f8e000e */
[----:B------:R-:W-:-:S02]  /*2e780*/  LEA.HI.X R44, R16, R21, R44, 0x4, P4 ;  /* 0x00000015102c7211 */ /* 0x000fc400020f242c */
[----:B------:R-:W-:Y:S01]  /*2e790*/  IADD3 R21, P3, PT, RZ, -R32, RZ ;  /* 0x80000020ff157210 */ /* 0x000fe20007f7e0ff */
[C---:B------:R-:W-:Y:S01]  /*2e7a0*/  IMAD R27, R12.reuse, R7, R13 ;  /* 0x000000070c1b7224 */ /* 0x040fe200078e020d */
[----:B------:R-:W-:Y:S01]  /*2e7b0*/  IADD3 R9, PT, PT, R9, R23, RZ ;  /* 0x0000001709097210 */ /* 0x000fe20007ffe0ff */
[----:B------:R-:W-:Y:S01]  /*2e7c0*/  IMAD.WIDE.U32 R12, R12, R6, RZ ;  /* 0x000000060c0c7225 */ /* 0x000fe200078e00ff */
[----:B------:R-:W-:-:S03]  /*2e7d0*/  IADD3 R23, P4, PT, R5, 0x5, RZ ;  /* 0x0000000505177810 */ /* 0x000fc60007f9e0ff */
[----:B------:R-:W-:Y:S01]  /*2e7e0*/  IMAD.IADD R27, R13, 0x1, R27 ;  /* 0x000000010d1b7824 */ /* 0x000fe200078e021b */
[----:B------:R-:W-:Y:S01]  /*2e7f0*/  IADD3.X R13, PT, PT, RZ, ~R40, RZ, P3, !PT ;  /* 0x80000028ff0d7210 */ /* 0x000fe20001ffe4ff */
[----:B------:R-:W-:Y:S01]  /*2e800*/  IMAD R9, R9, R6, RZ ;  /* 0x0000000609097224 */ /* 0x000fe200078e02ff */
[C---:B------:R-:W-:Y:S01]  /*2e810*/  SHF.L.U32 R25, R12.reuse, 0x4, RZ ;  /* 0x000000040c197819 */ /* 0x040fe200000006ff */
[----:B------:R-:W-:Y:S01]  /*2e820*/  IMAD.X R26, RZ, RZ, R0, P4 ;  /* 0x000000ffff1a7224 */ /* 0x000fe200020e0600 */
[----:B------:R-:W-:Y:S01]  /*2e830*/  SHF.L.U64.HI R27, R12, 0x4, R27 ;  /* 0x000000040c1b7819 */ /* 0x000fe2000001021b */
[----:B------:R-:W-:Y:S01]  /*2e840*/  IMAD R12, R13, UR6, RZ ;  /* 0x000000060d0c7c24 */ /* 0x000fe2000f8e02ff */
[----:B------:R-:W-:Y:S01]  /*2e850*/  IADD3 R17, P3, PT, RZ, -R23, RZ ;  /* 0x80000017ff117210 */ /* 0x000fe20007f7e0ff */
[----:B------:R-:W-:Y:S01]  /*2e860*/  IMAD R31, R8, R7, R9 ;  /* 0x00000007081f7224 */ /* 0x000fe200078e0209 */
[----:B------:R-:W-:Y:S01]  /*2e870*/  IADD3 R46, P4, PT, RZ, -R24, RZ ;  /* 0x80000018ff2e7210 */ /* 0x000fe20007f9e0ff */
[----:B------:R-:W-:-:S02]  /*2e880*/  IMAD R13, R21, UR7, R12 ;  /* 0x00000007150d7c24 */ /* 0x000fc4000f8e020c */
[----:B------:R-:W-:-:S04]  /*2e890*/  IMAD.WIDE.U32 R20, R21, UR6, R14 ;  /* 0x0000000615147c25 */ /* 0x000fc8000f8e000e */
[----:B------:R-:W-:Y:S01]  /*2e8a0*/  IMAD.WIDE.U32 R8, R8, R6, RZ ;  /* 0x0000000608087225 */ /* 0x000fe200078e00ff */
[----:B------:R-:W-:-:S03]  /*2e8b0*/  IADD3 R13, PT, PT, R21, R13, RZ ;  /* 0x0000000d150d7210 */ /* 0x000fc60007ffe0ff */
[----:B------:R-:W-:Y:S01]  /*2e8c0*/  IMAD.X R12, RZ, RZ, ~R26, P3 ;  /* 0x000000ffff0c7224 */ /* 0x000fe200018e0e1a */
[----:B------:R-:W-:Y:S01]  /*2e8d0*/  IADD3 R31, PT, PT, R9, R31, RZ ;  /* 0x0000001f091f7210 */ /* 0x000fe20007ffe0ff */
[----:B------:R-:W-:Y:S01]  /*2e8e0*/  IMAD.X R35, RZ, RZ, ~R28, P4 ;  /* 0x000000ffff237224 */ /* 0x000fe200020e0e1c */
[----:B------:R-:W-:Y:S01]  /*2e8f0*/  SHF.L.U32 R29, R8, 0x4, RZ ;  /* 0x00000004081d7819 */ /* 0x000fe200000006ff */
[----:B------:R-:W-:Y:S01]  /*2e900*/  IMAD R12, R12, UR6, RZ ;  /* 0x000000060c0c7c24 */ /* 0x000fe2000f8e02ff */
[----:B------:R-:W-:Y:S01]  /*2e910*/  SHF.L.U64.HI R31, R8, 0x4, R31 ;  /* 0x00000004081f7819 */ /* 0x000fe2000001021f */
[----:B------:R-:W-:Y:S01]  /*2e920*/  IMAD R16, R13, R6, RZ ;  /* 0x000000060d107224 */ /* 0x000fe200078e02ff */
[----:B------:R-:W0:Y:S01]  /*2e930*/  LDC.64 R8, c[0x0][0x608] ;  /* 0x00018200ff087b82 */ /* 0x000e220000000a00 */
[----:B------:R-:W-:Y:S01]  /*2e940*/  IMAD R43, R17, UR7, R12 ;  /* 0x00000007112b7c24 */ /* 0x000fe2000f8e020c */
[----:B------:R-:W-:Y:S01]  /*2e950*/  IADD3 R30, P3, PT, R5, 0x7, RZ ;  /* 0x00000007051e7810 */ /* 0x000fe20007f7e0ff */
[----:B------:R-:W-:-:S02]  /*2e960*/  IMAD R35, R35, UR6, RZ ;  /* 0x0000000623237c24 */ /* 0x000fc4000f8e02ff */
[----:B------:R-:W-:-:S04]  /*2e970*/  IMAD.WIDE.U32 R12, R17, UR6, R14 ;  /* 0x00000006110c7c25 */ /* 0x000fc8000f8e000e */
[C---:B------:R-:W-:Y:S01]  /*2e980*/  IMAD R33, R20.reuse, R7, R16 ;  /* 0x0000000714217224 */ /* 0x040fe200078e0210 */
[----:B------:R-:W-:Y:S01]  /*2e990*/  IADD3 R43, PT, PT, R13, R43, RZ ;  /* 0x0000002b0d2b7210 */ /* 0x000fe20007ffe0ff */
[----:B------:R-:W-:-:S04]  /*2e9a0*/  IMAD.WIDE.U32 R20, R20, R6, RZ ;  /* 0x0000000614147225 */ /* 0x000fc800078e00ff */
[C---:B------:R-:W-:Y:S01]  /*2e9b0*/  IMAD R49, R46.reuse, UR7, R35 ;  /* 0x000000072e317c24 */ /* 0x040fe2000f8e0223 */
[----:B------:R-:W-:Y:S01]  /*2e9c0*/  IADD3.X R35, PT, PT, RZ, R0, RZ, P3, !PT ;  /* 0x00000000ff237210 */ /* 0x000fe20001ffe4ff */
[----:B------:R-:W-:Y:S01]  /*2e9d0*/  IMAD.WIDE.U32 R16, R46, UR6, R14 ;  /* 0x000000062e107c25 */ /* 0x000fe2000f8e000e */
[----:B------:R-:W-:-:S03]  /*2e9e0*/  IADD3 R47, P3, PT, RZ, -R30, RZ ;  /* 0x8000001eff2f7210 */ /* 0x000fc60007f7e0ff */
[----:B------:R-:W-:Y:S01]  /*2e9f0*/  IMAD.IADD R21, R21, 0x1, R33 ;  /* 0x0000000115157824 */ /* 0x000fe200078e0221 */
[----:B------:R-:W-:Y:S01]  /*2ea00*/  IADD3 R13, PT, PT, R17, R49, RZ ;  /* 0x00000031110d7210 */ /* 0x000fe20007ffe0ff */
[-C--:B------:R-:W-:Y:S01]  /*2ea10*/  IMAD R17, R43, R6.reuse, RZ ;  /* 0x000000062b117224 */ /* 0x080fe200078e02ff */
[C---:B------:R-:W-:Y:S01]  /*2ea20*/  SHF.L.U32 R33, R20.reuse, 0x4, RZ ;  /* 0x0000000414217819 */ /* 0x040fe200000006ff */
[----:B------:R-:W-:Y:S01]  /*2ea30*/  IMAD.X R46, RZ, RZ, ~R35, P3 ;  /* 0x000000ffff2e7224 */ /* 0x000fe200018e0e23 */
[----:B------:R-:W-:Y:S01]  /*2ea40*/  SHF.L.U64.HI R43, R20, 0x4, R21 ;  /* 0x00000004142b7819 */ /* 0x000fe20000010215 */
[-C--:B------:R-:W-:Y:S02]  /*2ea50*/  IMAD R20, R13, R6.reuse, RZ ;  /* 0x000000060d147224 */ /* 0x080fe400078e02ff */
[C---:B------:R-:W-:Y:S02]  /*2ea60*/  IMAD R21, R12.reuse, R7, R17 ;  /* 0x000000070c157224 */ /* 0x040fe400078e0211 */
[----:B------:R-:W-:-:S04]  /*2ea70*/  IMAD.WIDE.U32 R12, R12, R6, RZ ;  /* 0x000000060c0c7225 */ /* 0x000fc800078e00ff */
[----:B------:R-:W-:Y:S01]  /*2ea80*/  IMAD R46, R46, UR6, RZ ;  /* 0x000000062e2e7c24 */ /* 0x000fe2000f8e02ff */
[----:B------:R-:W-:Y:S01]  /*2ea90*/  IADD3 R13, PT, PT, R13, R21, RZ ;  /* 0x000000150d0d7210 */ /* 0x000fe20007ffe0ff */
[----:B------:R-:W-:Y:S02]  /*2eaa0*/  IMAD R49, R16, R7, R20 ;  /* 0x0000000710317224 */ /* 0x000fe400078e0214 */
[C---:B------:R-:W-:Y:S01]  /*2eab0*/  IMAD R55, R47.reuse, UR7, R46 ;  /* 0x000000072f377c24 */ /* 0x040fe2000f8e022e */
[C---:B------:R-:W-:Y:S01]  /*2eac0*/  SHF.L.U32 R46, R12.reuse, 0x4, RZ ;  /* 0x000000040c2e7819 */ /* 0x040fe200000006ff */
[----:B------:R-:W-:Y:S01]  /*2ead0*/  IMAD.WIDE.U32 R20, R47, UR6, R14 ;  /* 0x000000062f147c25 */ /* 0x000fe2000f8e000e */
[----:B------:R-:W-:-:S03]  /*2eae0*/  SHF.L.U64.HI R47, R12, 0x4, R13 ;  /* 0x000000040c2f7819 */ /* 0x000fc6000001020d */
[----:B0-----:R-:W-:Y:S01]  /*2eaf0*/  IMAD.WIDE.U32 R8, R5, UR6, R8 ;  /* 0x0000000605087c25 */ /* 0x001fe2000f8e0008 */
[----:B------:R-:W-:-:S03]  /*2eb00*/  IADD3 R13, PT, PT, R21, R55, RZ ;  /* 0x00000037150d7210 */ /* 0x000fc60007ffe0ff */
[----:B------:R-:W-:Y:S02]  /*2eb10*/  IMAD R48, R0, UR6, RZ ;  /* 0x0000000600307c24 */ /* 0x000fe4000f8e02ff */
[----:B------:R-:W-:Y:S01]  /*2eb20*/  IMAD R12, R45, UR4, RZ ;  /* 0x000000042d0c7c24 */ /* 0x000fe2000f8e02ff */
[----:B------:R-:W-:Y:S01]  /*2eb30*/  IADD3 R45, P3, PT, R14, -R8, RZ ;  /* 0x800000080e2d7210 */ /* 0x000fe20007f7e0ff */
[----:B------:R-:W-:Y:S01]  /*2eb40*/  IMAD R53, R5, UR7, R48 ;  /* 0x0000000705357c24 */ /* 0x000fe2000f8e0230 */
[----:B------:R-:W0:Y:S01]  /*2eb50*/  LDCU.64 UR6, c[0x0][0x5f0] ;  /* 0x0000be00ff0677ac */ /* 0x000e220008000a00 */
[-C--:B------:R-:W-:Y:S02]  /*2eb60*/  IMAD R8, R13, R6.reuse, RZ ;  /* 0x000000060d087224 */ /* 0x080fe400078e02ff */
[----:B------:R-:W-:-:S04]  /*2eb70*/  IMAD.WIDE.U32 R16, R16, R6, RZ ;  /* 0x0000000610107225 */ /* 0x000fc800078e00ff */
[----:B------:R-:W-:Y:S01]  /*2eb80*/  IMAD.IADD R53, R9, 0x1, R53 ;  /* 0x0000000109357824 */ /* 0x000fe200078e0235 */
[----:B------:R-:W-:Y:S01]  /*2eb90*/  SHF.L.U32 R48, R16, 0x4, RZ ;  /* 0x0000000410307819 */ /* 0x000fe200000006ff */
[C---:B------:R-:W-:Y:S02]  /*2eba0*/  IMAD R59, R20.reuse, R7, R8 ;  /* 0x00000007143b7224 */ /* 0x040fe400078e0208 */
[----:B------:R-:W-:Y:S01]  /*2ebb0*/  IMAD.WIDE.U32 R20, R20, R6, RZ ;  /* 0x0000000614147225 */ /* 0x000fe200078e00ff */
[----:B------:R-:W-:-:S03]  /*2ebc0*/  IADD3.X R53, PT, PT, R15, ~R53, RZ, P3, !PT ;  /* 0x800000350f357210 */ /* 0x000fc60001ffe4ff */
[----:B------:R-:W-:Y:S02]  /*2ebd0*/  IMAD.IADD R49, R17, 0x1, R49 ;  /* 0x0000000111317824 */ /* 0x000fe400078e0231 */
[----:B------:R-:W-:Y:S02]  /*2ebe0*/  IMAD R13, R42, UR4, RZ ;  /* 0x000000042a0d7c24 */ /* 0x000fe4000f8e02ff */
[----:B------:R-:W-:Y:S01]  /*2ebf0*/  IMAD R17, R40, UR4, RZ ;  /* 0x0000000428117c24 */ /* 0x000fe2000f8e02ff */
[----:B------:R-:W-:Y:S01]  /*2ec00*/  SHF.L.U64.HI R49, R16, 0x4, R49 ;  /* 0x0000000410317819 */ /* 0x000fe20000010231 */
[C---:B------:R-:W-:Y:S01]  /*2ec10*/  IMAD R55, R41.reuse, UR5, R12 ;  /* 0x0000000529377c24 */ /* 0x040fe2000f8e020c */
[----:B------:R-:W-:Y:S01]  /*2ec20*/  IADD3.X R40, PT, PT, R4, UR5, RZ, P1, !PT ;  /* 0x0000000504287c10 */ /* 0x000fe20008ffe4ff */
[----:B------:R-:W-:Y:S01]  /*2ec30*/  IMAD.WIDE.U32 R8, R41, UR4, RZ ;  /* 0x0000000429087c25 */ /* 0x000fe2000f8e00ff */
[----:B------:R-:W-:Y:S02]  /*2ec40*/  IADD3 R41, PT, PT, R21, R59, RZ ;  /* 0x0000003b15297210 */ /* 0x000fe40007ffe0ff */
[----:B------:R-:W-:Y:S01]  /*2ec50*/  SHF.L.U32 R21, R20, 0x4, RZ ;  /* 0x0000000414157819 */ /* 0x000fe200000006ff */
[----:B------:R-:W-:Y:S01]  /*2ec60*/  IMAD R57, R34, UR5, R13 ;  /* 0x0000000522397c24 */ /* 0x000fe2000f8e020d */
[----:B------:R-:W-:Y:S01]  /*2ec70*/  SHF.L.U64.HI R41, R20, 0x4, R41 ;  /* 0x0000000414297819 */ /* 0x000fe20000010229 */
[----:B------:R-:W-:Y:S01]  /*2ec80*/  IMAD.WIDE.U32 R12, R34, UR4, RZ ;  /* 0x00000004220c7c25 */ /* 0x000fe2000f8e00ff */
[----:B------:R-:W-:-:S03]  /*2ec90*/  LEA R25, P3, R8, R25, 0x4 ;  /* 0x0000001908197211 */ /* 0x000fc600078620ff */
[C---:B------:R-:W-:Y:S02]  /*2eca0*/  IMAD R59, R32.reuse, UR5, R17 ;  /* 0x00000005203b7c24 */ /* 0x040fe4000f8e0211 */
[----:B------:R-:W-:-:S04]  /*2ecb0*/  IMAD.WIDE.U32 R16, R32, UR4, RZ ;  /* 0x0000000420107c25 */ /* 0x000fc8000f8e00ff */
[-C--:B------:R-:W-:Y:S01]  /*2ecc0*/  IMAD R32, R53, R6.reuse, RZ ;  /* 0x0000000635207224 */ /* 0x080fe200078e02ff */
[----:B------:R-:W-:Y:S01]  /*2ecd0*/  LEA R33, P5, R16, R33, 0x4 ;  /* 0x0000002110217211 */ /* 0x000fe200078a20ff */
[----:B------:R-:W-:Y:S01]  /*2ece0*/  IMAD.IADD R55, R9, 0x1, R55 ;  /* 0x0000000109377824 */ /* 0x000fe200078e0237 */
[----:B------:R-:W-:Y:S01]  /*2ecf0*/  IADD3 R9, PT, PT, R13, R57, RZ ;  /* 0x000000390d097210 */ /* 0x000fe20007ffe0ff */
[----:B------:R-:W-:Y:S01]  /*2ed00*/  IMAD.IADD R20, R17, 0x1, R59 ;  /* 0x0000000111147824 */ /* 0x000fe200078e023b */
[----:B------:R-:W-:Y:S01]  /*2ed10*/  LEA R13, P4, R12, R29, 0x4 ;  /* 0x0000001d0c0d7211 */ /* 0x000fe200078820ff */
[C---:B------:R-:W-:Y:S01]  /*2ed20*/  IMAD R29, R45.reuse, R7, R32 ;  /* 0x000000072d1d7224 */ /* 0x040fe200078e0220 */
[----:B------:R-:W-:Y:S01]  /*2ed30*/  LEA.HI.X R27, R8, R27, R55, 0x4, P3 ;  /* 0x0000001b081b7211 */ /* 0x000fe200018f2437 */
[----:B------:R-:W-:Y:S01]  /*2ed40*/  IMAD R26, R26, UR4, RZ ;  /* 0x000000041a1a7c24 */ /* 0x000fe2000f8e02ff */
[----:B------:R-:W-:Y:S01]  /*2ed50*/  LEA.HI.X R31, R12, R31, R9, 0x4, P4 ;  /* 0x0000001f0c1f7211 */ /* 0x000fe200020f2409 */
[----:B------:R-:W-:Y:S01]  /*2ed60*/  IMAD.WIDE.U32 R6, R45, R6, RZ ;  /* 0x000000062d067225 */ /* 0x000fe200078e00ff */
[----:B------:R-:W-:-:S02]  /*2ed70*/  LEA.HI.X R20, R16, R43, R20, 0x4, P5 ;  /* 0x0000002b10147211 */ /* 0x000fc400028f2414 */
[----:B0-----:R-:W-:Y:S01]  /*2ed80*/  MOV R55, UR7 ;  /* 0x0000000700377c02 */ /* 0x001fe20008000f00 */
[----:B------:R-:W-:Y:S02]  /*2ed90*/  IMAD R17, R28, UR4, RZ ;  /* 0x000000041c117c24 */ /* 0x000fe4000f8e02ff */
[C---:B------:R-:W-:Y:S02]  /*2eda0*/  IMAD R43, R23.reuse, UR5, R26 ;  /* 0x00000005172b7c24 */ /* 0x040fe4000f8e021a */
[----:B------:R-:W-:-:S04]  /*2edb0*/  IMAD.WIDE.U32 R8, R23, UR4, RZ ;  /* 0x0000000417087c25 */ /* 0x000fc8000f8e00ff */
[----:B------:R-:W-:Y:S01]  /*2edc0*/  IMAD R23, R35, UR4, RZ ;  /* 0x0000000423177c24 */ /* 0x000fe2000f8e02ff */
[----:B------:R-:W-:Y:S01]  /*2edd0*/  IADD3 R35, PT, PT, R7, R29, RZ ;  /* 0x0000001d07237210 */ /* 0x000fe20007ffe0ff */
[C---:B------:R-:W-:Y:S02]  /*2ede0*/  IMAD R45, R24.reuse, UR5, R17 ;  /* 0x00000005182d7c24 */ /* 0x040fe4000f8e0211 */
[----:B------:R-:W-:Y:S01]  /*2edf0*/  IMAD.WIDE.U32 R16, R24, UR4, RZ ;  /* 0x0000000418107c25 */ /* 0x000fe2000f8e00ff */
[----:B------:R-:W-:-:S03]  /*2ee00*/  SHF.L.U64.HI R35, R6, 0x4, R35 ;  /* 0x0000000406237819 */ /* 0x000fc60000010223 */
[----:B------:R-:W-:Y:S01]  /*2ee10*/  IMAD R53, R30, UR5, R23 ;  /* 0x000000051e357c24 */ /* 0x000fe2000f8e0217 */
[----:B------:R-:W-:Y:S01]  /*2ee20*/  SHF.L.U32 R23, R6, 0x4, RZ ;  /* 0x0000000406177819 */ /* 0x000fe200000006ff */
[----:B------:R-:W-:Y:S01]  /*2ee30*/  IMAD.WIDE.U32 R28, R30, UR4, RZ ;  /* 0x000000041e1c7c25 */ /* 0x000fe2000f8e00ff */
[----:B------:R-:W-:Y:S01]  /*2ee40*/  USHF.L.U64.HI UR4, UR4, 0x7, UR5 ;  /* 0x0000000704047899 */ /* 0x000fe20008010205 */
[----:B------:R-:W-:Y:S02]  /*2ee50*/  IADD3 R6, PT, PT, R17, R45, RZ ;  /* 0x0000002d11067210 */ /* 0x000fe40007ffe0ff */
[----:B------:R-:W-:Y:S01]  /*2ee60*/  IMAD.IADD R7, R9, 0x1, R43 ;  /* 0x0000000109077824 */ /* 0x000fe200078e022b */
[----:B------:R-:W-:Y:S01]  /*2ee70*/  LEA R9, P4, R16, R48, 0x4 ;  /* 0x0000003010097211 */ /* 0x000fe200078820ff */
[----:B------:R-:W-:Y:S01]  /*2ee80*/  IMAD.U32 R54, RZ, RZ, UR6 ;  /* 0x00000006ff367e24 */ /* 0x000fe2000f8e00ff */
[----:B------:R-:W-:Y:S02]  /*2ee90*/  LEA R17, P3, R8, R46, 0x4 ;  /* 0x0000002e08117211 */ /* 0x000fe400078620ff */
[----:B------:R-:W-:-:S02]  /*2eea0*/  LEA R23, P1, R22, R23, 0x4 ;  /* 0x0000001716177211 */ /* 0x000fc400078220ff */
[----:B------:R-:W-:Y:S02]  /*2eeb0*/  LEA.HI.X R48, R16, R49, R6, 0x4, P4 ;  /* 0x0000003110307211 */ /* 0x000fe400020f2406 */
[----:B------:R-:W-:Y:S02]  /*2eec0*/  LEA.HI.X R47, R8, R47, R7, 0x4, P3 ;  /* 0x0000002f082f7211 */ /* 0x000fe400018f2407 */
[----:B------:R-:W-:Y:S02]  /*2eed0*/  IADD3.X R6, PT, PT, ~R10, UR4, RZ, P2, !PT ;  /* 0x000000040a067c10 */ /* 0x000fe400097fe5ff */
[----:B------:R-:W-:Y:S02]  /*2eee0*/  IADD3 R7, P2, PT, R2, R25, RZ ;  /* 0x0000001902077210 */ /* 0x000fe40007f5e0ff */
[----:B------:R-:W-:Y:S02]  /*2eef0*/  IADD3 R4, PT, PT, R29, R53, RZ ;  /* 0x000000351d047210 */ /* 0x000fe40007ffe0ff */
[----:B------:R-:W-:Y:S01]  /*2ef00*/  LEA R21, P5, R28, R21, 0x4 ;  /* 0x000000151c157211 */ /* 0x000fe200078a20ff */
[----:B------:R-:W-:Y:S01]  /*2ef10*/  IMAD.X R42, RZ, RZ, R27, P2 ;  /* 0x000000ffff2a7224 */ /* 0x000fe200010e061b */
[----:B------:R-:W-:-:S02]  /*2ef20*/  LEA.HI.X R40, R22, R35, R40, 0x4, P1 ;  /* 0x0000002316287211 */ /* 0x000fc400008f2428 */
[----:B------:R-:W-:Y:S02]  /*2ef30*/  IADD3 R12, P6, PT, R2, R23, RZ ;  /* 0x00000017020c7210 */ /* 0x000fe40007fde0ff */
[----:B------:R-:W-:Y:S02]  /*2ef40*/  LEA.HI.X R49, R28, R41, R4, 0x4, P5 ;  /* 0x000000291c317211 */ /* 0x000fe400028f2404 */
[C---:B------:R-:W-:Y:S02]  /*2ef50*/  IADD3 R16, P4, PT, R2.reuse, R33, RZ ;  /* 0x0000002102107210 */ /* 0x040fe40007f9e0ff */
[----:B------:R-:W-:Y:S02]  /*2ef60*/  IADD3.X R40, PT, PT, RZ, R40, RZ, P6, !PT ;  /* 0x00000028ff287210 */ /* 0x000fe400037fe4ff */
[C---:B------:R-:W-:Y:S01]  /*2ef70*/  IADD3 R43, P2, PT, R2.reuse, R21, RZ ;  /* 0x00000015022b7210 */ /* 0x040fe20007f5e0ff */
[----:B------:R-:W-:Y:S01]  /*2ef80*/  IMAD.X R46, RZ, RZ, R20, P4 ;  /* 0x000000ffff2e7224 */ /* 0x000fe200020e0614 */
[----:B------:R-:W-:-:S02]  /*2ef90*/  IADD3 R4, P1, PT, R2, R11, RZ ;  /* 0x0000000b02047210 */ /* 0x000fc40007f3e0ff */
[C---:B------:R-:W-:Y:S01]  /*2efa0*/  IADD3 R13, P3, PT, R2.reuse, R13, RZ ;  /* 0x0000000d020d7210 */ /* 0x040fe20007f7e0ff */
[----:B------:R-:W-:Y:S01]  /*2efb0*/  IMAD.X R49, RZ, RZ, R49, P2 ;  /* 0x000000ffff317224 */ /* 0x000fe200010e0631 */
[C---:B------:R-:W-:Y:S02]  /*2efc0*/  IADD3 R17, P5, PT, R2.reuse, R17, RZ ;  /* 0x0000001102117210 */ /* 0x040fe40007fbe0ff */
[----:B------:R-:W-:Y:S02]  /*2efd0*/  IADD3 R41, P6, PT, R2, R9, RZ ;  /* 0x0000000902297210 */ /* 0x000fe40007fde0ff */
[----:B------:R-:W-:Y:S02]  /*2efe0*/  LOP3.LUT R53, R51, 0xfffffff8, RZ, 0xc0, !PT ;  /* 0xfffffff833357812 */ /* 0x000fe400078ec0ff */
[----:B------:R-:W-:Y:S02]  /*2eff0*/  IADD3.X R44, PT, PT, RZ, R44, RZ, P1, !PT ;  /* 0x0000002cff2c7210 */ /* 0x000fe40000ffe4ff */
[----:B------:R-:W-:-:S02]  /*2f000*/  IADD3.X R45, PT, PT, RZ, R31, RZ, P3, !PT ;  /* 0x0000001fff2d7210 */ /* 0x000fc40001ffe4ff */
[----:B------:R-:W-:Y:S02]  /*2f010*/  IADD3.X R47, PT, PT, RZ, R47, RZ, P5, !PT ;  /* 0x0000002fff2f7210 */ /* 0x000fe40002ffe4ff */
[----:B------:R-:W-:-:S07]  /*2f020*/  IADD3.X R48, PT, PT, RZ, R48, RZ, P6, !PT ;  /* 0x00000030ff307210 */ /* 0x000fce00037fe4ff */
.L_x_1442:
[C---:B------:R-:W-:Y:S02]  /*2f030*/  IADD3 R30, P1, PT, R54.reuse, R4, RZ ;  /* 0x00000004361e7210 */ /* 0x040fe40007f3e0ff */
[C---:B------:R-:W-:Y:S02]  /*2f040*/  IADD3 R26, P2, PT, R54.reuse, R12, RZ ;  /* 0x0000000c361a7210 */ /* 0x040fe40007f5e0ff */
[C---:B------:R-:W-:Y:S02]  /*2f050*/  IADD3 R10, P3, PT, R54.reuse, R7, RZ ;  /* 0x00000007360a7210 */ /* 0x040fe40007f7e0ff */
[C---:B------:R-:W-:Y:S02]  /*2f060*/  IADD3.X R31, PT, PT, R55.reuse, R44, RZ, P1, !PT ;  /* 0x0000002c371f7210 */ /* 0x040fe40000ffe4ff */
[C---:B------:R-:W-:Y:S01]  /*2f070*/  IADD3.X R27, PT, PT, R55.reuse, R40, RZ, P2, !PT ;  /* 0x00000028371b7210 */ /* 0x040fe200017fe4ff */
[----:B------:R-:W-:Y:S02]  /*2f080*/  IMAD.X R11, R55, 0x1, R42, P3 ;  /* 0x00000001370b7824 */ /* 0x000fe400018e062a */
[----:B------:R-:W2:Y:S04]  /*2f090*/  LDG.E.128 R20, desc[UR8][R30.64] ;  /* 0x000000081e147981 */ /* 0x000ea8000c1e1d00 */
[----:B------:R-:W3:Y:S04]  /*2f0a0*/  LDG.E.128 R24, desc[UR8][R26.64] ;  /* 0x000000081a187981 */ /* 0x000ee8000c1e1d00 */
[----:B------:R-:W4:Y:S01]  /*2f0b0*/  LDG.E.128 R8, desc[UR8][R10.64] ;  /* 0x000000080a087981 */ /* 0x000f22000c1e1d00 */
[----:B------:R-:W-:-:S02]  /*2f0c0*/  IADD3 R28, P3, PT, R54, R17, RZ ;  /* 0x00000011361c7210 */ /* 0x000fc40007f7e0ff */
        /* <DEDUP_REMOVED lines=30> */
[----:B0-----:R-:W3:Y:S04]  /*2f2b0*/  LDG.E.128 R20, desc[UR8][R20.64] ;  /* 0x0000000814147981 */ /* 0x001ee8000c1e1d00 */
[----:B------:R-:W4:Y:S01]  /*2f2c0*/  LDG.E.128 R24, desc[UR8][R24.64] ;  /* 0x0000000818187981 */ /* 0x000f22000c1e1d00 */
        /* <DEDUP_REMOVED lines=55> */
[----:B--2---:R2:W3:-:S15]  /*2f640*/  DADD R36, R8, R36 ;  /* 0x0000000008247229 */ /* 0x0044de0000000024 */
[----:B------:R-:W-:-:S15]  /*2f650*/  NOP ;  /* 0x0000000000007918 */ /* 0x000fde0000000000 */
[----:B------:R-:W-:-:S15]  /*2f660*/  NOP ;  /* 0x0000000000007918 */ /* 0x000fde0000000000 */
[----:B------:R-:W-:-:S15]  /*2f670*/  NOP ;  /* 0x0000000000007918 */ /* 0x000fde0000000000 */
[----:B------:R-:W-:-:S04]  /*2f680*/  NOP ;  /* 0x0000000000007918 */ /* 0x000fc80000000000 */
[----:B0-----:R2:W0:Y:S02]  /*2f690*/  DADD R38, R10, R38 ;  /* 0x000000000a267229 */ /* 0x0014240000000026 */
[----:B0-23--:R-:W-:Y:S05]  /*2f6a0*/  @P1 BRA `(.L_x_1442) ;  /* 0xfffffff800601947 */ /* 0x00dfea000383ffff */
.L_x_1441:
[----:B------:R-:W-:Y:S05]  /*2f6b0*/  BSYNC.RECONVERGENT B0 ;  /* 0x0000000000007941 */ /* 0x000fea0003800200 */
.L_x_1440:
        /* <DEDUP_REMOVED lines=14> */
[----:B------:R-:W2:Y:S01]  /*2f7a0*/  LDC.64 R12, c[0x0][0x608] ;  /* 0x00018200ff0c7b82 */ /* 0x000ea20000000a00 */
[----:B------:R-:W3:Y:S03]  /*2f7b0*/  LDCU.64 UR6, c[0x0][0x618] ;  /* 0x0000c300ff0677ac */ /* 0x000ee60008000a00 */
[----:B------:R-:W-:Y:S01]  /*2f7c0*/  IMAD.X R6, RZ, RZ, ~R0, P1 ;  /* 0x000000ffff067224 */ /* 0x000fe200008e0e00 */
[----:B------:R-:W4:Y:S03]  /*2f7d0*/  LDCU.64 UR10, c[0x0][0x620] ;  /* 0x0000c400ff0a77ac */ /* 0x000f260008000a00 */
[----:B0-----:R-:W-:-:S04]  /*2f7e0*/  IMAD R6, R6, UR4, RZ ;  /* 0x0000000406067c24 */ /* 0x001fc8000f8e02ff */
[C---:B------:R-:W-:Y:S02]  /*2f7f0*/  IMAD R7, R11.reuse, UR5, R6 ;  /* 0x000000050b077c24 */ /* 0x040fe4000f8e0206 */
[----:B---3--:R-:W-:Y:S02]  /*2f800*/  IMAD R16, R0, UR6, RZ ;  /* 0x0000000600107c24 */ /* 0x008fe4000f8e02ff */
[----:B------:R-:W-:-:S04]  /*2f810*/  IMAD.WIDE.U32 R10, R11, UR4, R14 ;  /* 0x000000040b0a7c25 */ /* 0x000fc8000f8e000e */
[----:B------:R-:W-:Y:S01]  /*2f820*/  IMAD.WIDE.U32 R8, R5, UR6, RZ ;  /* 0x0000000605087c25 */ /* 0x000fe2000f8e00ff */
[----:B------:R-:W-:-:S03]  /*2f830*/  IADD3 R7, PT, PT, R11, R7, RZ ;  /* 0x000000070b077210 */ /* 0x000fc60007ffe0ff */
[----:B------:R-:W-:Y:S02]  /*2f840*/  IMAD R17, R5, UR7, R16 ;  /* 0x0000000705117c24 */ /* 0x000fe4000f8e0210 */
[----:B----4-:R-:W-:Y:S02]  /*2f850*/  IMAD R11, R7, UR10, RZ ;  /* 0x0000000a070b7c24 */ /* 0x010fe4000f8e02ff */
[----:B--2---:R-:W-:Y:S01]  /*2f860*/  IMAD.WIDE.U32 R12, R5, UR4, R12 ;  /* 0x00000004050c7c25 */ /* 0x004fe2000f8e000c */
[----:B------:R-:W-:-:S03]  /*2f870*/  IADD3 R9, PT, PT, R9, R17, RZ ;  /* 0x0000001109097210 */ /* 0x000fc60007ffe0ff */
[----:B------:R-:W-:Y:S01]  /*2f880*/  IMAD R11, R10, UR11, R11 ;  /* 0x0000000b0a0b7c24 */ /* 0x000fe2000f8e020b */
[----:B------:R-:W-:Y:S01]  /*2f890*/  IADD3 R21, P5, PT, R12, UR4, RZ ;  /* 0x000000040c157c10 */ /* 0x000fe2000ffbe0ff */
[----:B------:R-:W-:Y:S01]  /*2f8a0*/  IMAD.WIDE.U32 R6, R10, UR10, R8 ;  /* 0x0000000a0a067c25 */ /* 0x000fe2000f8e0008 */
[----:B------:R-:W-:Y:S02]  /*2f8b0*/  IADD3 R8, P1, PT, R8, UR6, RZ ;  /* 0x0000000608087c10 */ /* 0x000fe4000ff3e0ff */
[----:B------:R-:W-:Y:S01]  /*2f8c0*/  IADD3 R17, P3, P4, R14, -UR4, -R21 ;  /* 0x800000040e117c10 */ /* 0x000fe2000fc7e815 */
[----:B------:R-:W-:Y:S01]  /*2f8d0*/  IMAD R10, R0, UR4, RZ ;  /* 0x00000004000a7c24 */ /* 0x000fe2000f8e02ff */
[----:B------:R-:W-:Y:S01]  /*2f8e0*/  LEA R28, P2, R6, R3, 0x4 ;  /* 0x00000003061c7211 */ /* 0x000fe200078420ff */
[----:B------:R-:W-:Y:S01]  /*2f8f0*/  IMAD.IADD R7, R11, 0x1, R7 ;  /* 0x000000010b077824 */ /* 0x000fe200078e0207 */
[----:B------:R-:W-:Y:S01]  /*2f900*/  IADD3.X R9, PT, PT, R9, UR7, RZ, P1, !PT ;  /* 0x0000000709097c10 */ /* 0x000fe20008ffe4ff */
[----:B------:R-:W-:-:S03]  /*2f910*/  IMAD R11, R5, UR5, R10 ;  /* 0x00000005050b7c24 */ /* 0x000fc6000f8e020a */
[----:B------:R-:W-:Y:S02]  /*2f920*/  LEA.HI.X R29, R6, R2, R7, 0x4, P2 ;  /* 0x00000002061d7211 */ /* 0x000fe400010f2407 */
[----:B------:R-:W-:Y:S02]  /*2f930*/  IADD3 R11, PT, PT, R13, R11, RZ ;  /* 0x0000000b0d0b7210 */ /* 0x000fe40007ffe0ff */
[C---:B------:R-:W-:Y:S02]  /*2f940*/  IADD3 R7, P6, PT, R14.reuse, -R12, RZ ;  /* 0x8000000c0e077210 */ /* 0x040fe40007fde0ff */
[----:B------:R-:W-:Y:S01]  /*2f950*/  IADD3.X R13, PT, PT, R11, UR5, RZ, P5, !PT ;  /* 0x000000050b0d7c10 */ /* 0x000fe2000affe4ff */
[----:B------:R-:W2:Y:S01]  /*2f960*/  LDG.E.128 R28, desc[UR8][R28.64] ;  /* 0x000000081c1c7981 */ /* 0x000ea2000c1e1d00 */
[----:B------:R-:W-:Y:S02]  /*2f970*/  IADD3.X R11, PT, PT, R15, ~R11, RZ, P6, !PT ;  /* 0x8000000b0f0b7210 */ /* 0x000fe400037fe4ff */
[----:B------:R-:W-:-:S02]  /*2f980*/  IADD3 R21, P5, PT, R14, -R21, RZ ;  /* 0x800000150e157210 */ /* 0x000fc40007fbe0ff */
[----:B------:R-:W-:Y:S01]  /*2f990*/  IADD3 R10, P2, PT, R8, UR6, RZ ;  /* 0x00000006080a7c10 */ /* 0x000fe2000ff5e0ff */
[----:B------:R-:W-:Y:S01]  /*2f9a0*/  IMAD R6, R11, UR10, RZ ;  /* 0x0000000a0b067c24 */ /* 0x000fe2000f8e02ff */
[C-C-:B------:R-:W-:Y:S01]  /*2f9b0*/  IADD3.X R16, PT, PT, R15.reuse, ~UR5, ~R13.reuse, P3, P4 ;  /* 0x800000050f107c10 */ /* 0x140fe20009fe8c0d */
[----:B------:R-:W-:Y:S01]  /*2f9c0*/  IMAD.X R13, R15, 0x1, ~R13, P5 ;  /* 0x000000010f0d7824 */ /* 0x000fe200028e0e0d */
[----:B------:R-:W-:Y:S01]  /*2f9d0*/  IADD3 R12, P1, PT, R10, UR6, RZ ;  /* 0x000000060a0c7c10 */ /* 0x000fe2000ff3e0ff */
[----:B------:R-:W-:Y:S01]  /*2f9e0*/  IMAD R25, R7, UR11, R6 ;  /* 0x0000000b07197c24 */ /* 0x000fe2000f8e0206 */
[----:B------:R-:W-:Y:S01]  /*2f9f0*/  IADD3.X R11, PT, PT, R9, UR7, RZ, P2, !PT ;  /* 0x00000007090b7c10 */ /* 0x000fe200097fe4ff */
[----:B------:R-:W-:-:S04]  /*2fa00*/  IMAD.WIDE.U32 R6, R7, UR10, R8 ;  /* 0x0000000a07067c25 */ /* 0x000fc8000f8e0008 */
        /* <DEDUP_REMOVED lines=8> */
[----:B------:R-:W-:Y:S02]  /*2fa90*/  IADD3 R13, PT, PT, R25, R7, RZ ;  /* 0x00000007190d7210 */ /* 0x000fe40007ffe0ff */
[-C--:B------:R-:W-:Y:S01]  /*2faa0*/  LEA R12, P1, R6, R3.reuse, 0x4 ;  /* 0x00000003060c7211 */ /* 0x080fe200078220ff */
[----:B------:R-:W-:Y:S01]  /*2fab0*/  IMAD.IADD R7, R11, 0x1, R21 ;  /* 0x000000010b077824 */ /* 0x000fe200078e0215 */
[-C--:B------:R-:W-:Y:S02]  /*2fac0*/  LEA R16, P2, R8, R3.reuse, 0x4 ;  /* 0x0000000308107211 */ /* 0x080fe400078420ff */
[----:B-1----:R-:W-:Y:S02]  /*2fad0*/  LEA R32, P3, R10, R3, 0x4 ;  /* 0x000000030a207211 */ /* 0x002fe400078620ff */
[----:B------:R-:W-:-:S02]  /*2fae0*/  LEA.HI.X R13, R6, R2, R13, 0x4, P1 ;  /* 0x00000002060d7211 */ /* 0x000fc400008f240d */
[-C--:B------:R-:W-:Y:S02]  /*2faf0*/  LEA.HI.X R17, R8, R2.reuse, R9, 0x4, P2 ;  /* 0x0000000208117211 */ /* 0x080fe400010f2409 */
[----:B------:R-:W-:Y:S01]  /*2fb00*/  LEA.HI.X R33, R10, R2, R7, 0x4, P3 ;  /* 0x000000020a217211 */ /* 0x000fe200018f2407 */
        /* <DEDUP_REMOVED lines=35> */
[----:B-1----:R2:W3:-:S15]  /*2fd40*/  DADD R36, R20, R8 ;  /* 0x0000000014247229 */ /* 0x0024de0000000008 */
[----:B------:R-:W-:-:S15]  /*2fd50*/  NOP ;  /* 0x0000000000007918 */ /* 0x000fde0000000000 */
[----:B------:R-:W-:-:S15]  /*2fd60*/  NOP ;  /* 0x0000000000007918 */ /* 0x000fde0000000000 */
[----:B------:R-:W-:-:S15]  /*2fd70*/  NOP ;  /* 0x0000000000007918 */ /* 0x000fde0000000000 */
[----:B------:R-:W-:-:S04]  /*2fd80*/  NOP ;  /* 0x0000000000007918 */ /* 0x000fc80000000000 */
[----:B0--3--:R2:W0:Y:S02]  /*2fd90*/  DADD R38, R22, R10 ;  /* 0x0000000016267229 */ /* 0x009424000000000a */
.L_x_1446:
[----:B------:R-:W-:Y:S05]  /*2fda0*/  BSYNC.RECONVERGENT B1 ;  /* 0x0000000000017941 */ /* 0x000fea0003800200 */
.L_x_1445:
        /* <DEDUP_REMOVED lines=9> */
[----:B------:R-:W3:Y:S01]  /*2fe40*/  LDCU.64 UR4, c[0x0][0x608] ;  /* 0x0000c100ff0477ac */ /* 0x000ee20008000a00 */
[----:B------:R-:W-:Y:S01]  /*2fe50*/  IADD3 R13, P1, PT, RZ, -R5, RZ ;  /* 0x80000005ff0d7210 */ /* 0x000fe20007f3e0ff */
[----:B------:R-:W4:Y:S03]  /*2fe60*/  LDCU.64 UR6, c[0x0][0x618] ;  /* 0x0000c300ff0677ac */ /* 0x000f260008000a00 */
[----:B------:R-:W-:Y:S01]  /*2fe70*/  IADD3.X R4, PT, PT, RZ, ~R0, RZ, P1, !PT ;  /* 0x80000000ff047210 */ /* 0x000fe20000ffe4ff */
[----:B------:R-:W0:Y:S01]  /*2fe80*/  LDCU.64 UR10, c[0x0][0x620] ;  /* 0x0000c400ff0a77ac */ /* 0x000e220008000a00 */
[----:B---3--:R-:W-:-:S03]  /*2fe90*/  IMAD R16, R0, UR4, RZ ;  /* 0x0000000400107c24 */ /* 0x008fc6000f8e02ff */
[----:B------:R-:W-:Y:S02]  /*2fea0*/  IMAD R4, R4, UR4, RZ ;  /* 0x0000000404047c24 */ /* 0x000fe4000f8e02ff */
[----:B----4-:R-:W-:Y:S02]  /*2feb0*/  IMAD R12, R0, UR6, RZ ;  /* 0x00000006000c7c24 */ /* 0x010fe4000f8e02ff */
        /* <DEDUP_REMOVED lines=9> */
[----:B------:R-:W-:Y:S02]  /*2ff50*/  IADD3 R9, PT, PT, R9, R21, RZ ;  /* 0x0000001509097210 */ /* 0x000fe40007ffe0ff */
[----:B------:R-:W-:Y:S01]  /*2ff60*/  IADD3 R17, PT, PT, R7, R17, RZ ;  /* 0x0000001107117210 */ /* 0x000fe20007ffe0ff */
[----:B------:R-:W-:Y:S01]  /*2ff70*/  IMAD.X R23, R15, 0x1, ~R23, P1 ;  /* 0x000000010f177824 */ /* 0x000fe200008e0e17 */
[----:B------:R-:W-:Y:S01]  /*2ff80*/  IADD3.X R11, PT, PT, R9, UR7, RZ, P2, !PT ;  /* 0x00000007090b7c10 */ /* 0x000fe200097fe4ff */
[----:B0-----:R-:W-:-:S04]  /*2ff90*/  IMAD.WIDE.U32 R8, R6, UR10, R8 ;  /* 0x0000000a06087c25 */ /* 0x001fc8000f8e0008 */
[----:B------:R-:W-:Y:S02]  /*2ffa0*/  IMAD R17, R17, UR10, RZ ;  /* 0x0000000a11117c24 */ /* 0x000fe4000f8e02ff */
[----:B------:R-:W-:Y:S02]  /*2ffb0*/  IMAD R4, R23, UR10, RZ ;  /* 0x0000000a17047c24 */ /* 0x000fe4000f8e02ff */
        /* <DEDUP_REMOVED lines=23> */
[----:B---3--:R3:W4:-:S15]  /*30130*/  DADD R36, R8, R20 ;  /* 0x0000000008247229 */ /* 0x00871e0000000014 */
[----:B------:R-:W-:-:S15]  /*30140*/  NOP ;  /* 0x0000000000007918 */ /* 0x000fde0000000000 */
[----:B------:R-:W-:-:S15]  /*30150*/  NOP ;  /* 0x0000000000007918 */ /* 0x000fde0000000000 */
[----:B------:R-:W-:-:S15]  /*30160*/  NOP ;  /* 0x0000000000007918 */ /* 0x000fde0000000000 */
[----:B------:R-:W-:-:S04]  /*30170*/  NOP ;  /* 0x0000000000007918 */ /* 0x000fc80000000000 */
[----:B0---4-:R3:W0:Y:S02]  /*30180*/  DADD R38, R10, R22 ;  /* 0x000000000a267229 */ /* 0x0116240000000016 */
.L_x_1448:
[----:B------:R-:W-:Y:S05]  /*30190*/  BSYNC.RECONVERGENT B1 ;  /* 0x0000000000017941 */ /* 0x000fea0003800200 */
.L_x_1447:
[----:B------:R-:W-:Y:S05]  /*301a0*/  @P0 BRA `(.L_x_1444) ;  /* 0x0000000000680947 */ /* 0x000fea0003800000 */
[----:B------:R-:W4:Y:S01]  /*301b0*/  LDCU.64 UR4, c[0x0][0x608] ;  /* 0x0000c100ff0477ac */ /* 0x000f220008000a00 */
[----:B------:R-:W-:Y:S01]  /*301c0*/  IADD3 R7, P0, PT, RZ, -R5, RZ ;  /* 0x80000005ff077210 */ /* 0x000fe20007f1e0ff */
[----:B------:R-:W0:Y:S03]  /*301d0*/  LDCU.64 UR6, c[0x0][0x618] ;  /* 0x0000c300ff0677ac */ /* 0x000e260008000a00 */
[----:B------:R-:W-:Y:S01]  /*301e0*/  IADD3.X R4, PT, PT, RZ, ~R0, RZ, P0, !PT ;  /* 0x80000000ff047210 */ /* 0x000fe200007fe4ff */
[----:B------:R-:W1:Y:S04]  /*301f0*/  LDCU.64 UR10, c[0x0][0x620] ;  /* 0x0000c400ff0a77ac */ /* 0x000e680008000a00 */
[----:B----4-:R-:W-:-:S02]  /*30200*/  IMAD R4, R4, UR4, RZ ;  /* 0x0000000404047c24 */ /* 0x010fc4000f8e02ff */
[----:B------:R-:W-:-:S04]  /*30210*/  IMAD.WIDE.U32 R14, R7, UR4, R14 ;  /* 0x00000004070e7c25 */ /* 0x000fc8000f8e000e */
[----:B0-----:R-:W-:Y:S02]  /*30220*/  IMAD R0, R0, UR6, RZ ;  /* 0x0000000600007c24 */ /* 0x001fe4000f8e02ff */
[----:B------:R-:W-:Y:S02]  /*30230*/  IMAD R7, R7, UR5, R4 ;  /* 0x0000000507077c24 */ /* 0x000fe4000f8e0204 */
[C---:B--23--:R-:W-:Y:S02]  /*30240*/  IMAD R9, R5.reuse, UR7, R0 ;  /* 0x0000000705097c24 */ /* 0x04cfe4000f8e0200 */
        /* <DEDUP_REMOVED lines=15> */
[----:B0-----:R4:W1:Y:S02]  /*30340*/  DADD R38, R38, R6 ;  /* 0x0000000026267229 */ /* 0x0018640000000006 */
.L_x_1444:
[----:B------:R-:W-:Y:S05]  /*30350*/  BSYNC.RECONVERGENT B0 ;  /* 0x0000000000007941 */ /* 0x000fea0003800200 */
.L_x_1443:
[----:B01---5:R-:W-:Y:S01]  /*30360*/  STG.E.128 desc[UR8][R18.64], R36 ;  /* 0x0000002412007986 */ /* 0x023fe2000c101d08 */
[----:B------:R-:W-:Y:S05]  /*30370*/  EXIT ;  /* 0x000000000000794d */ /* 0x000fea0003800000 */
        .weak           $__internal_4_$__cuda_sm20_div_s64
        .type           $__internal_4_$__cuda_sm20_div_s64,@function
        .size           $__internal_4_$__cuda_sm20_div_s64,(.L_x_3488 - $__internal_4_$__cuda_sm20_div_s64)
$__internal_4_$__cuda_sm20_div_s64:
        /* <DEDUP_REMOVED lines=30> */
[C---:B------:R-:W-:Y:S01]  /*30560*/  IMAD R7, R23.reuse, UR7, R9 ;  /* 0x0000000717077c24 */ /* 0x040fe2000f8e0209 */
[----:B------:R-:W-:Y:S01]  /*30570*/  IADD3 R9, P0, PT, RZ, -R8, RZ ;  /* 0x80000008ff097210 */ /* 0x000fe20007f1e0ff */
[----:B------:R-:W-:Y:S02]  /*30580*/  IMAD.MOV.U32 R21, RZ, RZ, RZ ;  /* 0x000000ffff157224 */ /* 0x000fe400078e00ff */
[----:B------:R-:W-:Y:S02]  /*30590*/  IMAD R7, R6, UR6, R7 ;  /* 0x0000000606077c24 */ /* 0x000fe4000f8e0207 */
[----:B------:R-:W-:-:S04]  /*305a0*/  IMAD.HI.U32 R22, R23, R9, RZ ;  /* 0x0000000917167227 */ /* 0x000fc800078e00ff */
[----:B------:R-:W-:-:S04]  /*305b0*/  IMAD.X R7, RZ, RZ, ~R7, P0 ;  /* 0x000000ffff077224 */ /* 0x000fc800000e0e07 */
[----:B------:R-:W-:-:S04]  /*305c0*/  IMAD.WIDE.U32 R22, P0, R23, R7, R22 ;  /* 0x0000000717167225 */ /* 0x000fc80007800016 */
[----:B------:R-:W-:-:S04]  /*305d0*/  IMAD.HI.U32 R8, P1, R6, R9, R22 ;  /* 0x0000000906087227 */ /* 0x000fc80007820016 */
        /* <DEDUP_REMOVED lines=48> */
[----:B------:R-:W-:Y:S05]  /*308e0*/  RET.REL.NODEC R8 `(_ZN2at6native61_GLOBAL__N__2cc7adc6_23_UnfoldBackwardKernel_cu_7dd49032_326335_unfold_backward_elementwise_kernelILi128ELi8EZNS1_32_unfold_backward_internal_kernelIN3c107complexIdEEEEvRNS_14TensorIteratorEllllllEUliE_EEviT1_) ;  /* 0xfffffcf408c47950 */ /* 0x000fea0003c3ffff */
.L_x_1449:
        /* <DEDUP_REMOVED lines=9> */
.L_x_3488:


//--------------------- .text._ZN2at6native61_GLOBAL__N__2cc7adc6_23_UnfoldBackwardKernel_cu_7dd49032_326335_unfold_backward_elementwise_kernelILi128ELi8EZNS1_32_unfold_backward_internal_kernelIfEEvRNS_14TensorIteratorEllllllEUliE_EEviT1_ --------------------------
	.section	.text._ZN2at6native61_GLOBAL__N__2cc7adc6_23_UnfoldBackwardKernel_cu_7dd49032_326335_unfold_backward_elementwise_kernelILi128ELi8EZNS1_32_unfold_backward_internal_kernelIfEEvRNS_14TensorIteratorEllllllEUliE_EEviT1_,"ax",@progbits
	.align	128
.text._ZN2at6native61_GLOBAL__N__2cc7adc6_23_UnfoldBackwardKernel_cu_7dd49032_326335_unfold_backward_elementwise_kernelILi128ELi8EZNS1_32_unfold_backward_internal_kernelIfEEvRNS_14TensorIteratorEllllllEUliE_EEviT1_:
        .type           _ZN2at6native61_GLOBAL__N__2cc7adc6_23_UnfoldBackwardKernel_cu_7dd49032_326335_unfold_backward_elementwise_kernelILi128ELi8EZNS1_32_unfold_backward_internal_kernelIfEEvRNS_14TensorIteratorEllllllEUliE_EEviT1_,@function
        .size           _ZN2at6native61_GLOBAL__N__2cc7adc6_23_UnfoldBackwardKernel_cu_7dd49032_326335_unfold_backward_elementwise_kernelILi128ELi8EZNS1_32_unfold_backward_internal_kernelIfEEvRNS_14TensorIteratorEllllllEUliE_EEviT1_,(.L_x_3490 - _ZN2at6native61_GLOBAL__N__2cc7adc6_23_UnfoldBackwardKernel_cu_7dd49032_326335_unfold_backward_elementwise_kernelILi128ELi8EZNS1_32_unfold_backward_internal_kernelIfEEvRNS_14TensorIteratorEllllllEUliE_EEviT1_)
        .other          _ZN2at6native61_GLOBAL__N__2cc7adc6_23_UnfoldBackwardKernel_cu_7dd49032_326335_unfold_backward_elementwise_kernelILi128ELi8EZNS1_32_unfold_backward_internal_kernelIfEEvRNS_14TensorIteratorEllllllEUliE_EEviT1_,@"STO_CUDA_ENTRY STV_DEFAULT"
_ZN2at6native61_GLOBAL__N__2cc7adc6_23_UnfoldBackwardKernel_cu_7dd49032_326335_unfold_backward_elementwise_kernelILi128ELi8EZNS1_32_unfold_backward_internal_kernelIfEEvRNS_14TensorIteratorEllllllEUliE_EEviT1_:
        /* <DEDUP_REMOVED lines=51> */
.L_x_1454:
[----:B------:R-:W-:-:S07]  /*0330*/  MOV R5, 0x350 ;  /* 0x0000035000057802 */ /* 0x000fce0000000f00 */
[----:B------:R-:W-:Y:S05]  /*0340*/  CALL.REL.NOINC `($__internal_5_$__cuda_sm20_div_s64) ;  /* 0x0000028c00e47944 */ /* 0x000fea0003c00000 */
.L_x_1453:
        /* <DEDUP_REMOVED lines=37> */
.L_x_1455:
[----:B------:R-:W-:Y:S01]  /*05a0*/  MOV R10, R14 ;  /* 0x0000000e000a7202 */ /* 0x000fe20000000f00 */
[----:B------:R-:W-:Y:S01]  /*05b0*/  IMAD.MOV.U32 R3, RZ, RZ, R15 ;  /* 0x000000ffff037224 */ /* 0x000fe200078e000f */
[----:B------:R-:W-:-:S07]  /*05c0*/  MOV R5, 0x5e0 ;  /* 0x000005e000057802 */ /* 0x000fce0000000f00 */
[----:B------:R-:W-:Y:S05]  /*05d0*/  CALL.REL.NOINC `($__internal_5_$__cuda_sm20_div_s64) ;  /* 0x0000028c00407944 */ /* 0x000fea0003c00000 */
.L_x_1456:
        /* <DEDUP_REMOVED lines=10> */
[----:B0-----:R0:W5:Y:S01]  /*0680*/  LDG.E R3, desc[UR8][R22.64] ;  /* 0x0000000816037981 */ /* 0x001162000c1e1900 */
        /* <DEDUP_REMOVED lines=127> */
[C---:B------:R-:W-:Y:S01]  /*0e80*/  IMAD.SHL.U32 R47, R30.reuse, 0x4, RZ ;  /* 0x000000041e2f7824 */ /* 0x040fe200078e00ff */
[----:B------:R-:W-:Y:S01]  /*0e90*/  SHF.L.U64.HI R49, R30, 0x2, R31 ;  /* 0x000000021e317819 */ /* 0x000fe2000001021f */
[----:B------:R-:W-:Y:S02]  /*0ea0*/  IMAD R31, R2, UR14, RZ ;  /* 0x0000000e021f7c24 */ /* 0x000fe4000f8e02ff */
[----:B-1----:R-:W-:-:S04]  /*0eb0*/  IMAD.WIDE.U32 R28, R0, UR14, R28 ;  /* 0x0000000e001c7c25 */ /* 0x002fc8000f8e001c */
[----:B------:R-:W-:Y:S02]  /*0ec0*/  IMAD R45, R0, UR15, R31 ;  /* 0x0000000f002d7c24 */ /* 0x000fe4000f8e021f */
[----:B------:R-:W-:-:S03]  /*0ed0*/  IMAD.WIDE.U32 R30, R11, UR6, RZ ;  /* 0x000000060b1e7c25 */ /* 0x000fc6000f8e00ff */
[----:B------:R-:W-:Y:S01]  /*0ee0*/  IADD3 R45, PT, PT, R29, R45, RZ ;  /* 0x0000002d1d2d7210 */ /* 0x000fe20007ffe0ff */
[C---:B------:R-:W-:Y:S01]  /*0ef0*/  IMAD.SHL.U32 R33, R32.reuse, 0x4, RZ ;  /* 0x0000000420217824 */ /* 0x040fe200078e00ff */
[----:B------:R-:W-:Y:S01]  /*0f00*/  SHF.L.U64.HI R32, R32, 0x2, R27 ;  /* 0x0000000220207819 */ /* 0x000fe2000001021b */
[----:B------:R-:W-:Y:S01]  /*0f10*/  IMAD.WIDE.U32 R10, R10, UR6, RZ ;  /* 0x000000060a0a7c25 */ /* 0x000fe2000f8e00ff */
[----:B------:R-:W-:-:S03]  /*0f20*/  IADD3 R29, PT, PT, R31, R53, RZ ;  /* 0x000000351f1d7210 */ /* 0x000fc60007ffe0ff */
[----:B------:R-:W-:Y:S01]  /*0f30*/  IMAD.SHL.U32 R46, R26, 0x4, RZ ;  /* 0x000000041a2e7824 */ /* 0x000fe200078e00ff */
[----:B------:R-:W-:Y:S01]  /*0f40*/  IADD3 R11, PT, PT, R11, R55, RZ ;  /* 0x000000370b0b7210 */ /* 0x000fe20007ffe0ff */
[----:B------:R-:W-:Y:S01]  /*0f50*/  IMAD R51, R40, UR7, R51 ;  /* 0x0000000728337c24 */ /* 0x000fe2000f8e0233 */
[----:B------:R-:W-:Y:S01]  /*0f60*/  LEA R35, P5, R10, R35, 0x2 ;  /* 0x000000230a237211 */ /* 0x000fe200078a10ff */
[----:B------:R-:W-:Y:S01]  /*0f70*/  IMAD.WIDE.U32 R26, R40, UR6, RZ ;  /* 0x00000006281a7c25 */ /* 0x000fe2000f8e00ff */
[----:B------:R-:W-:Y:S02]  /*0f80*/  IADD3 R40, P3, PT, R14, -R28, RZ ;  /* 0x8000001c0e287210 */ /* 0x000fe40007f7e0ff */
[----:B------:R-:W-:Y:S01]  /*0f90*/  LEA.HI.X R34, R10, R34, R11, 0x2, P5 ;  /* 0x000000220a227211 */ /* 0x000fe200028f140b */
[----:B------:R-:W-:Y:S01]  /*0fa0*/  IMAD R11, R16, UR6, RZ ;  /* 0x00000006100b7c24 */ /* 0x000fe2000f8e02ff */
[----:B------:R-:W-:Y:S01]  /*0fb0*/  LEA R28, P4, R30, R13, 0x2 ;  /* 0x0000000d1e1c7211 */ /* 0x000fe200078810ff */
[----:B------:R-:W-:-:S02]  /*0fc0*/  IMAD.X R31, R15, 0x1, ~R45, P3 ;  /* 0x000000010f1f7824 */ /* 0x000fc400018e0e2d */
[----:B------:R-:W-:Y:S01]  /*0fd0*/  IMAD.IADD R51, R27, 0x1, R51 ;  /* 0x000000011b337824 */ /* 0x000fe200078e0233 */
[----:B------:R-:W-:Y:S01]  /*0fe0*/  LEA R27, P3, R26, R12, 0x2 ;  /* 0x0000000c1a1b7211 */ /* 0x000fe200078610ff */
[----:B------:R-:W-:Y:S01]  /*0ff0*/  IMAD R31, R31, R24, RZ ;  /* 0x000000181f1f7224 */ /* 0x000fe200078e02ff */
[----:B------:R-:W-:Y:S01]  /*1000*/  LEA.HI.X R41, R30, R41, R29, 0x2, P4 ;  /* 0x000000291e297211 */ /* 0x000fe200020f141d */
[----:B------:R-:W-:Y:S01]  /*1010*/  IMAD R12, R17, UR6, RZ ;  /* 0x00000006110c7c24 */ /* 0x000fe2000f8e02ff */
[----:B------:R-:W-:Y:S01]  /*1020*/  LEA.HI.X R43, R26, R43, R51, 0x2, P3 ;  /* 0x0000002b1a2b7211 */ /* 0x000fe200018f1433 */
[C---:B------:R-:W-:Y:S02]  /*1030*/  IMAD R17, R38.reuse, UR7, R11 ;  /* 0x0000000726117c24 */ /* 0x040fe4000f8e020b */
[----:B------:R-:W-:-:S04]  /*1040*/  IMAD.WIDE.U32 R10, R38, UR6, RZ ;  /* 0x00000006260a7c25 */ /* 0x000fc8000f8e00ff */
[----:B------:R-:W-:Y:S01]  /*1050*/  IMAD R16, R39, UR6, RZ ;  /* 0x0000000627107c24 */ /* 0x000fe2000f8e02ff */
[----:B------:R-:W-:Y:S01]  /*1060*/  LEA R46, P3, R10, R46, 0x2 ;  /* 0x0000002e0a2e7211 */ /* 0x000fe200078610ff */
[C---:B------:R-:W-:Y:S01]  /*1070*/  IMAD R29, R40.reuse, R25, R31 ;  /* 0x00000019281d7224 */ /* 0x040fe200078e021f */
[----:B------:R-:W-:Y:S01]  /*1080*/  LOP3.LUT R39, R5, 0xfffffff8, RZ, 0xc0, !PT ;  /* 0xfffffff805277812 */ /* 0x000fe200078ec0ff */
[----:B------:R-:W-:-:S04]  /*1090*/  IMAD.WIDE.U32 R24, R40, R24, RZ ;  /* 0x0000001828187225 */ /* 0x000fc800078e00ff */
[----:B------:R-:W-:Y:S01]  /*10a0*/  IMAD R31, R37, UR7, R12 ;  /* 0x00000007251f7c24 */ /* 0x000fe2000f8e020c */
[----:B------:R-:W-:Y:S01]  /*10b0*/  IADD3 R29, PT, PT, R25, R29, RZ ;  /* 0x0000001d191d7210 */ /* 0x000fe20007ffe0ff */
[----:B------:R-:W-:-:S03]  /*10c0*/  IMAD.WIDE.U32 R12, R37, UR6, RZ ;  /* 0x00000006250c7c25 */ /* 0x000fc6000f8e00ff */
        /* <DEDUP_REMOVED lines=11> */
[----:B0-----:R-:W-:Y:S01]  /*1180*/  IMAD.U32 R38, RZ, RZ, UR13 ;  /* 0x0000000dff267e24 */ /* 0x001fe2000f8e00ff */
[----:B------:R-:W-:-:S02]  /*1190*/  LEA R26, P2, R36, R19, 0x2 ;  /* 0x00000013241a7211 */ /* 0x000fc400078410ff */
[----:B------:R-:W-:Y:S02]  /*11a0*/  LEA.HI.X R49, R12, R49, R10, 0x2, P3 ;  /* 0x000000310c317211 */ /* 0x000fe400018f140a */
[----:B------:R-:W-:Y:S02]  /*11b0*/  LEA.HI.X R29, R36, R29, R18, 0x2, P2 ;  /* 0x0000001d241d7211 */ /* 0x000fe400010f1412 */
[----:B------:R-:W-:Y:S02]  /*11c0*/  LEA.HI.X R32, R16, R32, R11, 0x2, P4 ;  /* 0x0000002010207211 */ /* 0x000fe400020f140b */
[----:B------:R-:W-:Y:S02]  /*11d0*/  MOV R36, UR12 ;  /* 0x0000000c00247c02 */ /* 0x000fe40008000f00 */
[----:B------:R-:W-:Y:S02]  /*11e0*/  MOV R37, R20 ;  /* 0x0000001400257202 */ /* 0x000fe40000000f00 */
[----:B------:R-:W-:-:S07]  /*11f0*/  IADD3.X R45, PT, PT, ~R21, UR6, RZ, P1, !PT ;  /* 0x00000006152d7c10 */ /* 0x000fce0008ffe5ff */
.L_x_1461:
[C---:B------:R-:W-:Y:S02]  /*1200*/  IADD3 R30, P1, PT, R36.reuse, R8, RZ ;  /* 0x00000008241e7210 */ /* 0x040fe40007f3e0ff */
[----:B------:R-:W-:-:S03]  /*1210*/  IADD3 R18, P2, PT, R36, R26, RZ ;  /* 0x0000001a24127210 */ /* 0x000fc60007f5e0ff */
[----:B------:R-:W-:Y:S01]  /*1220*/  IMAD.X R31, R38, 0x1, R9, P1 ;  /* 0x00000001261f7824 */ /* 0x000fe200008e0609 */
[----:B------:R-:W-:Y:S02]  /*1230*/  IADD3 R10, P1, PT, R36, R27, RZ ;  /* 0x0000001b240a7210 */ /* 0x000fe40007f3e0ff */
[C---:B------:R-:W-:Y:S02]  /*1240*/  IADD3.X R19, PT, PT, R38.reuse, R29, RZ, P2, !PT ;  /* 0x0000001d26137210 */ /* 0x040fe400017fe4ff */
[----:B------:R-:W2:Y:S01]  /*1250*/  LDG.E R30, desc[UR8][R30.64] ;  /* 0x000000081e1e7981 */ /* 0x000ea2000c1e1900 */
[----:B------:R-:W-:Y:S01]  /*1260*/  IMAD.X R11, R38, 0x1, R43, P1 ;  /* 0x00000001260b7824 */ /* 0x000fe200008e062b */
[C---:B------:R-:W-:Y:S02]  /*1270*/  IADD3 R12, P2, PT, R36.reuse, R28, RZ ;  /* 0x0000001c240c7210 */ /* 0x040fe40007f5e0ff */
[----:B------:R0:W3:Y:S01]  /*1280*/  LDG.E R51, desc[UR8][R18.64] ;  /* 0x0000000812337981 */ /* 0x0000e2000c1e1900 */
[----:B------:R-:W-:-:S02]  /*1290*/  IADD3 R16, P1, PT, R36, R35, RZ ;  /* 0x0000002324107210 */ /* 0x000fc40007f3e0ff */
[----:B------:R-:W-:Y:S01]  /*12a0*/  IADD3.X R13, PT, PT, R38, R41, RZ, P2, !PT ;  /* 0x00000029260d7210 */ /* 0x000fe200017fe4ff */
[----:B------:R-:W4:Y:S01]  /*12b0*/  LDG.E R11, desc[UR8][R10.64] ;  /* 0x000000080a0b7981 */ /* 0x000f22000c1e1900 */
[----:B------:R-:W-:Y:S01]  /*12c0*/  IADD3 R20, P2, PT, R36, R46, RZ ;  /* 0x0000002e24147210 */ /* 0x000fe20007f5e0ff */
[----:B------:R-:W-:Y:S01]  /*12d0*/  IMAD.X R17, R38, 0x1, R34, P1 ;  /* 0x0000000126117824 */ /* 0x000fe200008e0622 */
[----:B------:R-:W-:Y:S01]  /*12e0*/  IADD3 R24, P1, PT, R36, R47, RZ ;  /* 0x0000002f24187210 */ /* 0x000fe20007f3e0ff */
[----:B------:R-:W4:Y:S01]  /*12f0*/  LDG.E R12, desc[UR8][R12.64] ;  /* 0x000000080c0c7981 */ /* 0x000f22000c1e1900 */
[----:B------:R-:W-:-:S03]  /*1300*/  IADD3.X R21, PT, PT, R38, R48, RZ, P2, !PT ;  /* 0x0000003026157210 */ /* 0x000fc600017fe4ff */
[----:B------:R-:W4:Y:S01]  /*1310*/  LDG.E R16, desc[UR8][R16.64] ;  /* 0x0000000810107981 */ /* 0x000f22000c1e1900 */
[----:B------:R-:W-:Y:S01]  /*1320*/  IMAD.X R25, R38, 0x1, R49, P1 ;  /* 0x0000000126197824 */ /* 0x000fe200008e0631 */
[----:B0-----:R-:W-:Y:S02]  /*1330*/  IADD3 R18, P1, PT, R36, R33, RZ ;  /* 0x0000002124127210 */ /* 0x001fe40007f3e0ff */
[----:B------:R-:W4:Y:S02]  /*1340*/  LDG.E R20, desc[UR8][R20.64] ;  /* 0x0000000814147981 */ /* 0x000f24000c1e1900 */
[----:B------:R-:W-:Y:S02]  /*1350*/  IADD3.X R19, PT, PT, R38, R32, RZ, P1, !PT ;  /* 0x0000002026137210 */ /* 0x000fe40000ffe4ff */
[----:B------:R-:W4:Y:S04]  /*1360*/  LDG.E R24, desc[UR8][R24.64] ;  /* 0x0000000818187981 */ /* 0x000f28000c1e1900 */
[----:B------:R-:W4:Y:S01]  /*1370*/  LDG.E R18, desc[UR8][R18.64] ;  /* 0x0000000812127981 */ /* 0x000f22000c1e1900 */
[----:B------:R-:W-:-:S02]  /*1380*/  IADD3 R39, P1, PT, R39, -0x8, RZ ;  /* 0xfffffff827277810 */ /* 0x000fc40007f3e0ff */
[----:B------:R-:W-:Y:S02]  /*1390*/  IADD3 R0, P2, PT, R0, 0x8, RZ ;  /* 0x0000000800007810 */ /* 0x000fe40007f5e0ff */
[----:B------:R-:W-:Y:S02]  /*13a0*/  IADD3.X R37, PT, PT, R37, -0x1, RZ, P1, !PT ;  /* 0xffffffff25257810 */ /* 0x000fe40000ffe4ff */
[----:B------:R-:W-:Y:S01]  /*13b0*/  ISETP.NE.U32.AND P1, PT, R39, RZ, PT ;  /* 0x000000ff2700720c */ /* 0x000fe20003f25070 */
[----:B------:R-:W-:Y:S01]  /*13c0*/  IMAD.X R2, RZ, RZ, R2, P2 ;  /* 0x000000ffff027224 */ /* 0x000fe200010e0602 */
[----:B------:R-:W-:Y:S02]  /*13d0*/  IADD3 R36, P3, PT, R36, R7, RZ ;  /* 0x0000000724247210 */ /* 0x000fe40007f7e0ff */
[----:B------:R-:W-:Y:S02]  /*13e0*/  ISETP.NE.AND.EX P1, PT, R37, RZ, PT, P1 ;  /* 0x000000ff2500720c */ /* 0x000fe40003f25310 */
[----:B------:R-:W-:Y:S01]  /*13f0*/  IADD3.X R38, PT, PT, R38, R45, RZ, P3, !PT ;  /* 0x0000002d26267210 */ /* 0x000fe20001ffe4ff */
[----:B--2--5:R-:W-:-:S04]  /*1400*/  FADD.FTZ R30, R30, R3 ;  /* 0x000000031e1e7221 */ /* 0x024fc80000010000 */
[----:B---3--:R-:W-:-:S04]  /*1410*/  FADD.FTZ R30, R30, R51 ;  /* 0x000000331e1e7221 */ /* 0x008fc80000010000 */
[----:B----4-:R-:W-:-:S04]  /*1420*/  FADD.FTZ R11, R30, R11 ;  /* 0x0000000b1e0b7221 */ /* 0x010fc80000010000 */
[----:B------:R-:W-:-:S04]  /*1430*/  FADD.FTZ R11, R11, R12 ;  /* 0x0000000c0b0b7221 */ /* 0x000fc80000010000 */
[----:B------:R-:W-:-:S04]  /*1440*/  FADD.FTZ R11, R11, R16 ;  /* 0x000000100b0b7221 */ /* 0x000fc80000010000 */
[----:B------:R-:W-:-:S04]  /*1450*/  FADD.FTZ R11, R11, R20 ;  /* 0x000000140b0b7221 */ /* 0x000fc80000010000 */
[----:B------:R-:W-:-:S04]  /*1460*/  FADD.FTZ R11, R11, R24 ;  /* 0x000000180b0b7221 */ /* 0x000fc80000010000 */
[----:B------:R-:W-:Y:S01]  /*1470*/  FADD.FTZ R3, R11, R18 ;  /* 0x000000120b037221 */ /* 0x000fe20000010000 */
[----:B------:R-:W-:Y:S06]  /*1480*/  @P1 BRA `(.L_x_1461) ;  /* 0xfffffffc005c1947 */ /* 0x000fec000383ffff */
.L_x_1460:
[----:B------:R-:W-:Y:S05]  /*1490*/  BSYNC.RECONVERGENT B2 ;  /* 0x0000000000027941 */ /* 0x000fea0003800200 */
.L_x_1459:
        /* <DEDUP_REMOVED lines=27> */
[----:B------:R-:W-:-:S04]  /*1650*/  IMAD.WIDE.U32 R10, R6, UR16, R8 ;  /* 0x00000010060a7c25 */ /* 0x000fc8000f8e0008 */
[----:B-1----:R-:W-:Y:S01]  /*1660*/  IMAD.WIDE.U32 R16, R0, UR12, R12 ;  /* 0x0000000c00107c25 */ /* 0x002fe2000f8e000c */
[----:B------:R-:W-:Y:S02]  /*1670*/  IADD3 R7, PT, PT, R7, R11, RZ ;  /* 0x0000000b07077210 */ /* 0x000fe40007ffe0ff */
[----:B----4-:R-:W-:Y:S01]  /*1680*/  LEA R6, P2, R10, UR6, 0x2 ;  /* 0x000000060a067c11 */ /* 0x010fe2000f8410ff */
[----:B------:R-:W-:Y:S01]  /*1690*/  IMAD R19, R0, UR13, R19 ;  /* 0x0000000d00137c24 */ /* 0x000fe2000f8e0213 */
[----:B------:R-:W-:Y:S02]  /*16a0*/  IADD3 R11, P5, PT, R16, UR12, RZ ;  /* 0x0000000c100b7c10 */ /* 0x000fe4000ffbe0ff */
[----:B------:R-:W-:Y:S01]  /*16b0*/  IADD3 R25, P6, PT, R14, -R16, RZ ;  /* 0x800000100e197210 */ /* 0x000fe20007fde0ff */
[----:B------:R-:W-:Y:S01]  /*16c0*/  IMAD.IADD R13, R17, 0x1, R19 ;  /* 0x00000001110d7824 */ /* 0x000fe200078e0213 */
[----:B------:R-:W-:Y:S02]  /*16d0*/  IADD3 R12, P1, PT, R8, UR14, RZ ;  /* 0x0000000e080c7c10 */ /* 0x000fe4000ff3e0ff */
[----:B------:R-:W-:-:S02]  /*16e0*/  LEA.HI.X R7, R10, UR7, R7, 0x2, P2 ;  /* 0x000000070a077c11 */ /* 0x000fc400090f1407 */
[----:B------:R-:W-:Y:S02]  /*16f0*/  IADD3.X R21, PT, PT, R13, UR13, RZ, P5, !PT ;  /* 0x0000000d0d157c10 */ /* 0x000fe4000affe4ff */
[----:B------:R-:W-:Y:S01]  /*1700*/  IADD3.X R18, PT, PT, R15, ~R13, RZ, P6, !PT ;  /* 0x8000000d0f127210 */ /* 0x000fe200037fe4ff */
[----:B------:R-:W2:Y:S01]  /*1710*/  LDG.E R6, desc[UR8][R6.64] ;  /* 0x0000000806067981 */ /* 0x000ea2000c1e1900 */
[C---:B------:R-:W-:Y:S02]  /*1720*/  IADD3 R17, P5, PT, R14.reuse, -R11, RZ ;  /* 0x8000000b0e117210 */ /* 0x040fe40007fbe0ff */
[----:B------:R-:W-:Y:S01]  /*1730*/  IADD3 R19, P3, P4, R14, -UR12, -R11 ;  /* 0x8000000c0e137c10 */ /* 0x000fe2000fc7e80b */
[----:B------:R-:W-:Y:S01]  /*1740*/  IMAD R18, R18, UR16, RZ ;  /* 0x0000001012127c24 */ /* 0x000fe2000f8e02ff */
[----:B------:R-:W-:Y:S02]  /*1750*/  IADD3 R10, P2, PT, R12, UR14, RZ ;  /* 0x0000000e0c0a7c10 */ /* 0x000fe4000ff5e0ff */
[----:B------:R-:W-:Y:S01]  /*1760*/  IADD3.X R13, PT, PT, R9, UR15, RZ, P1, !PT ;  /* 0x0000000f090d7c10 */ /* 0x000fe20008ffe4ff */
[C-C-:B------:R-:W-:Y:S01]  /*1770*/  IMAD.X R9, R15.reuse, 0x1, ~R21.reuse, P5 ;  /* 0x000000010f097824 */ /* 0x140fe200028e0e15 */
[----:B------:R-:W-:Y:S01]  /*1780*/  IADD3.X R16, PT, PT, R15, ~UR13, ~R21, P3, P4 ;  /* 0x8000000d0f107c10 */ /* 0x000fe20009fe8c15 */
[----:B------:R-:W-:Y:S01]  /*1790*/  IMAD R27, R25, UR17, R18 ;  /* 0x00000011191b7c24 */ /* 0x000fe2000f8e0212 */
[----:B------:R-:W-:Y:S01]  /*17a0*/  IADD3 R8, P1, PT, R10, UR14, RZ ;  /* 0x0000000e0a087c10 */ /* 0x000fe2000ff3e0ff */
[----:B------:R-:W-:Y:S01]  /*17b0*/  IMAD R18, R9, UR16, RZ ;  /* 0x0000001009127c24 */ /* 0x000fe2000f8e02ff */
[----:B------:R-:W-:Y:S01]  /*17c0*/  IADD3.X R11, PT, PT, R13, UR15, RZ, P2, !PT ;  /* 0x0000000f0d0b7c10 */ /* 0x000fe200097fe4ff */
[----:B------:R-:W-:-:S03]  /*17d0*/  IMAD.WIDE.U32 R12, R25, UR16, R12 ;  /* 0x00000010190c7c25 */ /* 0x000fc6000f8e000c */
[----:B------:R-:W-:Y:S01]  /*17e0*/  IADD3.X R9, PT, PT, R11, UR15, RZ, P1, !PT ;  /* 0x0000000f0b097c10 */ /* 0x000fe20008ffe4ff */
[----:B------:R-:W-:Y:S02]  /*17f0*/  IMAD R24, R16, UR16, RZ ;  /* 0x0000001010187c24 */ /* 0x000fe4000f8e02ff */
[C---:B------:R-:W-:Y:S02]  /*1800*/  IMAD R21, R17.reuse, UR17, R18 ;  /* 0x0000001111157c24 */ /* 0x040fe4000f8e0212 */
[----:B------:R-:W-:Y:S01]  /*1810*/  IMAD.WIDE.U32 R16, R17, UR16, R10 ;  /* 0x0000001011107c25 */ /* 0x000fe2000f8e000a */
[----:B------:R-:W-:Y:S02]  /*1820*/  IADD3 R11, PT, PT, R27, R13, RZ ;  /* 0x0000000d1b0b7210 */ /* 0x000fe40007ffe0ff */
[----:B------:R-:W-:Y:S01]  /*1830*/  LEA R10, P1, R12, UR6, 0x2 ;  /* 0x000000060c0a7c11 */ /* 0x000fe2000f8210ff */
[C---:B------:R-:W-:Y:S02]  /*1840*/  IMAD R13, R19.reuse, UR17, R24 ;  /* 0x00000011130d7c24 */ /* 0x040fe4000f8e0218 */
[----:B------:R-:W-:Y:S01]  /*1850*/  IMAD.WIDE.U32 R18, R19, UR16, R8 ;  /* 0x0000001013127c25 */ /* 0x000fe2000f8e0008 */
[----:B------:R-:W-:-:S02]  /*1860*/  LEA R8, P2, R16, UR6, 0x2 ;  /* 0x0000000610087c11 */ /* 0x000fc4000f8410ff */
[----:B------:R-:W-:Y:S01]  /*1870*/  LEA.HI.X R11, R12, UR7, R11, 0x2, P1 ;  /* 0x000000070c0b7c11 */ /* 0x000fe200088f140b */
[----:B------:R-:W-:Y:S01]  /*1880*/  IMAD.IADD R9, R17, 0x1, R21 ;  /* 0x0000000111097824 */ /* 0x000fe200078e0215 */
[----:B------:R-:W-:Y:S02]  /*1890*/  IADD3 R13, PT, PT, R19, R13, RZ ;  /* 0x0000000d130d7210 */ /* 0x000fe40007ffe0ff */
[----:B------:R-:W-:Y:S01]  /*18a0*/  LEA R12, P1, R18, UR6, 0x2 ;  /* 0x00000006120c7c11 */ /* 0x000fe2000f8210ff */
[----:B------:R-:W3:Y:S01]  /*18b0*/  LDG.E R10, desc[UR8][R10.64] ;  /* 0x000000080a0a7981 */ /* 0x000ee2000c1e1900 */
[----:B------:R-:W-:Y:S02]  /*18c0*/  LEA.HI.X R9, R16, UR7, R9, 0x2, P2 ;  /* 0x0000000710097c11 */ /* 0x000fe400090f1409 */
[----:B------:R-:W-:-:S03]  /*18d0*/  LEA.HI.X R13, R18, UR7, R13, 0x2, P1 ;  /* 0x00000007120d7c11 */ /* 0x000fc600088f140d */
[----:B------:R-:W4:Y:S04]  /*18e0*/  LDG.E R8, desc[UR8][R8.64] ;  /* 0x0000000808087981 */ /* 0x000f28000c1e1900 */
[----:B------:R-:W4:Y:S01]  /*18f0*/  LDG.E R12, desc[UR8][R12.64] ;  /* 0x000000080c0c7981 */ /* 0x000f22000c1e1900 */
[----:B------:R-:W-:-:S05]  /*1900*/  IADD3 R0, P1, PT, R0, 0x4, RZ ;  /* 0x0000000400007810 */ /* 0x000fca0007f3e0ff */
[----:B------:R-:W-:Y:S02]  /*1910*/  IMAD.X R2, RZ, RZ, R2, P1 ;  /* 0x000000ffff027224 */ /* 0x000fe400008e0602 */
[----:B--2--5:R-:W-:-:S04]  /*1920*/  FADD.FTZ R3, R3, R6 ;  /* 0x0000000603037221 */ /* 0x024fc80000010000 */
[----:B---3--:R-:W-:-:S04]  /*1930*/  FADD.FTZ R3, R3, R10 ;  /* 0x0000000a03037221 */ /* 0x008fc80000010000 */
[----:B----4-:R-:W-:-:S04]  /*1940*/  FADD.FTZ R3, R3, R8 ;  /* 0x0000000803037221 */ /* 0x010fc80000010000 */
[----:B------:R-:W-:-:S07]  /*1950*/  FADD.FTZ R3, R3, R12 ;  /* 0x0000000c03037221 */ /* 0x000fce0000010000 */
.L_x_1465:
[----:B------:R-:W-:Y:S05]  /*1960*/  BSYNC.RECONVERGENT B3 ;  /* 0x0000000000037941 */ /* 0x000fea0003800200 */
.L_x_1464:
        /* <DEDUP_REMOVED lines=13> */
[----:B------:R-:W3:Y:S04]  /*1a40*/  LDCU.64 UR14, c[0x0][0x620] ;  /* 0x0000c400ff0e77ac */ /* 0x000ee80008000a00 */
        /* <DEDUP_REMOVED lines=9> */
[----:B------:R-:W-:-:S03]  /*1ae0*/  IADD3 R19, P1, PT, R14, -R10, RZ ;  /* 0x8000000a0e137210 */ /* 0x000fc60007f3e0ff */
[----:B------:R-:W-:Y:S01]  /*1af0*/  IMAD R13, R0, UR13, R13 ;  /* 0x0000000d000d7c24 */ /* 0x000fe2000f8e020d */
[----:B------:R-:W-:Y:S01]  /*1b00*/  IADD3 R10, P2, PT, R8, UR12, RZ ;  /* 0x0000000c080a7c10 */ /* 0x000fe2000ff5e0ff */
[----:B------:R-:W-:Y:S02]  /*1b10*/  IMAD.IADD R17, R11, 0x1, R17 ;  /* 0x000000010b117824 */ /* 0x000fe400078e0211 */
[----:B------:R-:W-:Y:S01]  /*1b20*/  IMAD.IADD R5, R7, 0x1, R5 ;  /* 0x0000000107057824 */ /* 0x000fe200078e0205 */
[----:B------:R-:W-:Y:S02]  /*1b30*/  IADD3 R9, PT, PT, R9, R13, RZ ;  /* 0x0000000d09097210 */ /* 0x000fe40007ffe0ff */
[----:B------:R-:W-:Y:S01]  /*1b40*/  IADD3.X R17, PT, PT, R15, ~R17, RZ, P1, !PT ;  /* 0x800000110f117210 */ /* 0x000fe20000ffe4ff */
[----:B---3--:R-:W-:Y:S01]  /*1b50*/  IMAD R5, R5, UR14, RZ ;  /* 0x0000000e05057c24 */ /* 0x008fe2000f8e02ff */
[----:B------:R-:W-:Y:S01]  /*1b60*/  IADD3.X R11, PT, PT, R9, UR13, RZ, P2, !PT ;  /* 0x0000000d090b7c10 */ /* 0x000fe200097fe4ff */
[----:B------:R-:W-:-:S04]  /*1b70*/  IMAD.WIDE.U32 R8, R6, UR14, R8 ;  /* 0x0000000e06087c25 */ /* 0x000fc8000f8e0008 */
[----:B------:R-:W-:Y:S02]  /*1b80*/  IMAD R12, R17, UR14, RZ ;  /* 0x0000000e110c7c24 */ /* 0x000fe4000f8e02ff */
[----:B------:R-:W-:Y:S01]  /*1b90*/  IMAD R5, R6, UR15, R5 ;  /* 0x0000000f06057c24 */ /* 0x000fe2000f8e0205 */
[----:B0-----:R-:W-:Y:S01]  /*1ba0*/  LEA R6, P1, R8, UR6, 0x2 ;  /* 0x0000000608067c11 */ /* 0x001fe2000f8210ff */
[----:B------:R-:W-:-:S04]  /*1bb0*/  IMAD.WIDE.U32 R10, R19, UR14, R10 ;  /* 0x0000000e130a7c25 */ /* 0x000fc8000f8e000a */
[----:B------:R-:W-:Y:S01]  /*1bc0*/  IMAD R19, R19, UR15, R12 ;  /* 0x0000000f13137c24 */ /* 0x000fe2000f8e020c */
[----:B------:R-:W-:Y:S01]  /*1bd0*/  LEA R12, P2, R10, UR6, 0x2 ;  /* 0x000000060a0c7c11 */ /* 0x000fe2000f8410ff */
[----:B------:R-:W-:-:S03]  /*1be0*/  IMAD.IADD R5, R5, 0x1, R9 ;  /* 0x0000000105057824 */ /* 0x000fc600078e0209 */
[----:B------:R-:W-:Y:S02]  /*1bf0*/  IADD3 R19, PT, PT, R19, R11, RZ ;  /* 0x0000000b13137210 */ /* 0x000fe40007ffe0ff */
[----:B------:R-:W-:Y:S02]  /*1c00*/  LEA.HI.X R7, R8, UR7, R5, 0x2, P1 ;  /* 0x0000000708077c11 */ /* 0x000fe400088f1405 */
[----:B------:R-:W-:-:S03]  /*1c10*/  LEA.HI.X R13, R10, UR7, R19, 0x2, P2 ;  /* 0x000000070a0d7c11 */ /* 0x000fc600090f1413 */
[----:B------:R-:W2:Y:S04]  /*1c20*/  LDG.E R6, desc[UR8][R6.64] ;  /* 0x0000000806067981 */ /* 0x000ea8000c1e1900 */
[----:B------:R-:W3:Y:S01]  /*1c30*/  LDG.E R12, desc[UR8][R12.64] ;  /* 0x000000080c0c7981 */ /* 0x000ee2000c1e1900 */
[----:B------:R-:W-:-:S05]  /*1c40*/  IADD3 R0, P1, PT, R0, 0x2, RZ ;  /* 0x0000000200007810 */ /* 0x000fca0007f3e0ff */
[----:B------:R-:W-:Y:S02]  /*1c50*/  IMAD.X R2, RZ, RZ, R2, P1 ;  /* 0x000000ffff027224 */ /* 0x000fe400008e0602 */
[----:B--2--5:R-:W-:-:S04]  /*1c60*/  FADD.FTZ R3, R3, R6 ;  /* 0x0000000603037221 */ /* 0x024fc80000010000 */
[----:B---3--:R-:W-:-:S07]  /*1c70*/  FADD.FTZ R3, R3, R12 ;  /* 0x0000000c03037221 */ /* 0x008fce0000010000 */
.L_x_1467:
[----:B------:R-:W-:Y:S05]  /*1c80*/  BSYNC.RECONVERGENT B3 ;  /* 0x0000000000037941 */ /* 0x000fea0003800200 */
.L_x_1466:
        /* <DEDUP_REMOVED lines=21> */
[----:B------:R-:W2:Y:S02]  /*1de0*/  LDG.E R8, desc[UR8][R8.64] ;  /* 0x0000000808087981 */ /* 0x000ea4000c1e1900 */
[----:B--2--5:R-:W-:-:S07]  /*1df0*/  FADD.FTZ R3, R3, R8 ;  /* 0x0000000803037221 */ /* 0x024fce0000010000 */
.L_x_1463:
[----:B------:R-:W-:Y:S05]  /*1e00*/  BSYNC.RECONVERGENT B2 ;  /* 0x0000000000027941 */ /* 0x000fea0003800200 */
.L_x_1462:
[----:B-----5:R0:W-:Y:S02]  /*1e10*/  STG.E desc[UR8][R22.64], R3 ;  /* 0x0000000316007986 */ /* 0x0201e4000c101908 */
.L_x_1458:
[----:B------:R-:W-:Y:S05]  /*1e20*/  BSYNC.RECONVERGENT B1 ;  /* 0x0000000000017941 */ /* 0x000fea0003800200 */
.L_x_1457:
[----:B------:R-:W-:-:S07]  /*1e30*/  IADD3 R4, PT, PT, R4, 0x80, RZ ;  /* 0x0000008004047810 */ /* 0x000fce0007ffe0ff */
.L_x_1452:
[----:B------:R-:W-:Y:S05]  /*1e40*/  BSYNC.RECONVERGENT B0 ;  /* 0x0000000000007941 */ /* 0x000fea0003800200 */
.L_x_1451:
        /* <DEDUP_REMOVED lines=38> */
.L_x_1471:
[----:B------:R-:W-:-:S07]  /*20b0*/  MOV R5, 0x20d0 ;  /* 0x000020d000057802 */ /* 0x000fce0000000f00 */
[----:B------:R-:W-:Y:S05]  /*20c0*/  CALL.REL.NOINC `($__internal_5_$__cuda_sm20_div_s64) ;  /* 0x0000027000847944 */ /* 0x000fea0003c00000 */
.L_x_1470:
        /* <DEDUP_REMOVED lines=37> */
.L_x_1472:
[----:B------:R-:W-:Y:S01]  /*2320*/  IMAD.MOV.U32 R10, RZ, RZ, R14 ;  /* 0x000000ffff0a7224 */ /* 0x000fe200078e000e */
[----:B------:R-:W-:Y:S02]  /*2330*/  MOV R3, R15 ;  /* 0x0000000f00037202 */ /* 0x000fe40000000f00 */
[----:B------:R-:W-:-:S07]  /*2340*/  MOV R5, 0x2360 ;  /* 0x0000236000057802 */ /* 0x000fce0000000f00 */
[----:B------:R-:W-:Y:S05]  /*2350*/  CALL.REL.NOINC `($__internal_5_$__cuda_sm20_div_s64) ;  /* 0x0000026c00e07944 */ /* 0x000fea0003c00000 */
.L_x_1473:
        /* <DEDUP_REMOVED lines=165> */
[C---:B------:R-:W-:Y:S02]  /*2db0*/  IMAD R17, R38.reuse, UR7, R11 ;  /* 0x0000000726117c24 */ /* 0x040fe4000f8e020b */
[----:B------:R-:W-:Y:S01]  /*2dc0*/  IMAD.WIDE.U32 R10, R38, UR6, RZ ;  /* 0x00000006260a7c25 */ /* 0x000fe2000f8e00ff */
[----:B0-----:R-:W-:-:S03]  /*2dd0*/  MOV R38, UR13 ;  /* 0x0000000d00267c02 */ /* 0x001fc60008000f00 */
[----:B------:R-:W-:Y:S01]  /*2de0*/  IMAD R29, R40, R25, R31 ;  /* 0x00000019281d7224 */ /* 0x000fe200078e021f */
[----:B------:R-:W-:Y:S01]  /*2df0*/  IADD3 R11, PT, PT, R11, R17, RZ ;  /* 0x000000110b0b7210 */ /* 0x000fe20007ffe0ff */
[----:B------:R-:W-:Y:S01]  /*2e00*/  IMAD R16, R39, UR6, RZ ;  /* 0x0000000627107c24 */ /* 0x000fe2000f8e02ff */
[----:B------:R-:W-:Y:S01]  /*2e10*/  LEA R46, P3, R10, R46, 0x2 ;  /* 0x0000002e0a2e7211 */ /* 0x000fe200078610ff */
[----:B------:R-:W-:Y:S01]  /*2e20*/  IMAD.WIDE.U32 R24, R40, R24, RZ ;  /* 0x0000001828187225 */ /* 0x000fe200078e00ff */
[----:B------:R-:W-:Y:S02]  /*2e30*/  LOP3.LUT R39, R5, 0xfffffff8, RZ, 0xc0, !PT ;  /* 0xfffffff805277812 */ /* 0x000fe400078ec0ff */
[----:B------:R-:W-:Y:S01]  /*2e40*/  LEA.HI.X R48, R10, R48, R11, 0x2, P3 ;  /* 0x000000300a307211 */ /* 0x000fe200018f140b */
[C---:B------:R-:W-:Y:S02]  /*2e50*/  IMAD R31, R37.reuse, UR7, R12 ;  /* 0x00000007251f7c24 */ /* 0x040fe4000f8e020c */
[----:B------:R-:W-:-:S04]  /*2e60*/  IMAD.WIDE.U32 R12, R37, UR6, RZ ;  /* 0x00000006250c7c25 */ /* 0x000fc8000f8e00ff */
[----:B------:R-:W-:Y:S01]  /*2e70*/  IMAD R37, R19, UR7, R16 ;  /* 0x0000000713257c24 */ /* 0x000fe2000f8e0210 */
[----:B------:R-:W-:Y:S01]  /*2e80*/  LEA R47, P3, R12, R47, 0x2 ;  /* 0x0000002f0c2f7211 */ /* 0x000fe200078610ff */
[----:B------:R-:W-:Y:S02]  /*2e90*/  IMAD.IADD R29, R25, 0x1, R29 ;  /* 0x00000001191d7824 */ /* 0x000fe400078e021d */
[----:B------:R-:W-:Y:S01]  /*2ea0*/  IMAD.WIDE.U32 R16, R19, UR6, RZ ;  /* 0x0000000613107c25 */ /* 0x000fe2000f8e00ff */
[C---:B------:R-:W-:Y:S01]  /*2eb0*/  SHF.L.U32 R19, R24.reuse, 0x2, RZ ;  /* 0x0000000218137819 */ /* 0x040fe200000006ff */
[----:B------:R-:W-:Y:S01]  /*2ec0*/  USHF.L.U64.HI UR6, UR6, 0x5, UR7 ;  /* 0x0000000506067899 */ /* 0x000fe20008010207 */
[----:B------:R-:W-:Y:S01]  /*2ed0*/  SHF.L.U64.HI R29, R24, 0x2, R29 ;  /* 0x00000002181d7819 */ /* 0x000fe2000001021d */
[----:B------:R-:W-:Y:S01]  /*2ee0*/  IMAD.IADD R10, R13, 0x1, R31 ;  /* 0x000000010d0a7824 */ /* 0x000fe200078e021f */
[----:B------:R-:W-:Y:S02]  /*2ef0*/  LEA R26, P2, R36, R19, 0x2 ;  /* 0x00000013241a7211 */ /* 0x000fe400078410ff */
[----:B------:R-:W-:Y:S01]  /*2f00*/  IADD3 R11, PT, PT, R17, R37, RZ ;  /* 0x00000025110b7210 */ /* 0x000fe20007ffe0ff */
[----:B------:R-:W-:Y:S01]  /*2f10*/  IMAD.MOV.U32 R37, RZ, RZ, R20 ;  /* 0x000000ffff257224 */ /* 0x000fe200078e0014 */
[----:B------:R-:W-:-:S02]  /*2f20*/  LEA R33, P4, R16, R33, 0x2 ;  /* 0x0000002110217211 */ /* 0x000fc400078810ff */
[----:B------:R-:W-:Y:S01]  /*2f30*/  LEA.HI.X R29, R36, R29, R18, 0x2, P2 ;  /* 0x0000001d241d7211 */ /* 0x000fe200010f1412 */
[----:B------:R-:W-:Y:S01]  /*2f40*/  IMAD.U32 R36, RZ, RZ, UR12 ;  /* 0x0000000cff247e24 */ /* 0x000fe2000f8e00ff */
[----:B------:R-:W-:Y:S02]  /*2f50*/  LEA.HI.X R49, R12, R49, R10, 0x2, P3 ;  /* 0x000000310c317211 */ /* 0x000fe400018f140a */
[----:B------:R-:W-:Y:S02]  /*2f60*/  LEA.HI.X R32, R16, R32, R11, 0x2, P4 ;  /* 0x0000002010207211 */ /* 0x000fe400020f140b */
[----:B------:R-:W-:-:S07]  /*2f70*/  IADD3.X R45, PT, PT, ~R21, UR6, RZ, P1, !PT ;  /* 0x00000006152d7c10 */ /* 0x000fce0008ffe5ff */
.L_x_1478:
[C---:B------:R-:W-:Y:S02]  /*2f80*/  IADD3 R30, P1, PT, R36.reuse, R8, RZ ;  /* 0x00000008241e7210 */ /* 0x040fe40007f3e0ff */
[----:B------:R-:W-:Y:S02]  /*2f90*/  IADD3 R18, P2, PT, R36, R26, RZ ;  /* 0x0000001a24127210 */ /* 0x000fe40007f5e0ff */
[----:B------:R-:W-:Y:S02]  /*2fa0*/  IADD3.X R31, PT, PT, R38, R9, RZ, P1, !PT ;  /* 0x00000009261f7210 */ /* 0x000fe40000ffe4ff */
[----:B------:R-:W-:Y:S01]  /*2fb0*/  IADD3 R10, P1, PT, R36, R27, RZ ;  /* 0x0000001b240a7210 */ /* 0x000fe20007f3e0ff */
[----:B------:R-:W-:Y:S02]  /*2fc0*/  IMAD.X R19, R38, 0x1, R29, P2 ;  /* 0x0000000126137824 */ /* 0x000fe400010e061d */
[----:B------:R-:W2:Y:S01]  /*2fd0*/  LDG.E R30, desc[UR8][R30.64] ;  /* 0x000000081e1e7981 */ /* 0x000ea2000c1e1900 */
[----:B------:R-:W-:-:S02]  /*2fe0*/  IADD3 R12, P2, PT, R36, R28, RZ ;  /* 0x0000001c240c7210 */ /* 0x000fc40007f5e0ff */
[----:B------:R-:W-:Y:S01]  /*2ff0*/  IADD3.X R11, PT, PT, R38, R43, RZ, P1, !PT ;  /* 0x0000002b260b7210 */ /* 0x000fe20000ffe4ff */
[----:B------:R0:W3:Y:S01]  /*3000*/  LDG.E R51, desc[UR8][R18.64] ;  /* 0x0000000812337981 */ /* 0x0000e2000c1e1900 */
[----:B------:R-:W-:Y:S01]  /*3010*/  IADD3 R16, P1, PT, R36, R35, RZ ;  /* 0x0000002324107210 */ /* 0x000fe20007f3e0ff */
[----:B------:R-:W-:Y:S01]  /*3020*/  IMAD.X R13, R38, 0x1, R41, P2 ;  /* 0x00000001260d7824 */ /* 0x000fe200010e0629 */
[----:B------:R-:W-:Y:S02]  /*3030*/  IADD3 R20, P2, PT, R36, R46, RZ ;  /* 0x0000002e24147210 */ /* 0x000fe40007f5e0ff */
[----:B------:R-:W4:Y:S01]  /*3040*/  LDG.E R11, desc[UR8][R10.64] ;  /* 0x000000080a0b7981 */ /* 0x000f22000c1e1900 */
[----:B------:R-:W-:Y:S02]  /*3050*/  IADD3.X R17, PT, PT, R38, R34, RZ, P1, !PT ;  /* 0x0000002226117210 */ /* 0x000fe40000ffe4ff */
[----:B------:R-:W-:Y:S01]  /*3060*/  IADD3 R24, P1, PT, R36, R47, RZ ;  /* 0x0000002f24187210 */ /* 0x000fe20007f3e0ff */
[----:B------:R-:W4:Y:S01]  /*3070*/  LDG.E R12, desc[UR8][R12.64] ;  /* 0x000000080c0c7981 */ /* 0x000f22000c1e1900 */
[----:B------:R-:W-:-:S02]  /*3080*/  IMAD.X R21, R38, 0x1, R48, P2 ;  /* 0x0000000126157824 */ /* 0x000fc400010e0630 */
[----:B------:R-:W-:Y:S01]  /*3090*/  IADD3.X R25, PT, PT, R38, R49, RZ, P1, !PT ;  /* 0x0000003126197210 */ /* 0x000fe20000ffe4ff */
[----:B------:R-:W4:Y:S01]  /*30a0*/  LDG.E R16, desc[UR8][R16.64] ;  /* 0x0000000810107981 */ /* 0x000f22000c1e1900 */
[----:B0-----:R-:W-:-:S03]  /*30b0*/  IADD3 R18, P1, PT, R36, R33, RZ ;  /* 0x0000002124127210 */ /* 0x001fc60007f3e0ff */
[----:B------:R-:W4:Y:S02]  /*30c0*/  LDG.E R20, desc[UR8][R20.64] ;  /* 0x0000000814147981 */ /* 0x000f24000c1e1900 */
[----:B------:R-:W-:Y:S02]  /*30d0*/  IMAD.X R19, R38, 0x1, R32, P1 ;  /* 0x0000000126137824 */ /* 0x000fe400008e0620 */
[----:B------:R-:W4:Y:S04]  /*30e0*/  LDG.E R24, desc[UR8][R24.64] ;  /* 0x0000000818187981 */ /* 0x000f28000c1e1900 */
[----:B------:R-:W4:Y:S01]  /*30f0*/  LDG.E R18, desc[UR8][R18.64] ;  /* 0x0000000812127981 */ /* 0x000f22000c1e1900 */
[----:B------:R-:W-:Y:S02]  /*3100*/  IADD3 R39, P1, PT, R39, -0x8, RZ ;  /* 0xfffffff827277810 */ /* 0x000fe40007f3e0ff */
[----:B------:R-:W-:-:S02]  /*3110*/  IADD3 R36, P3, PT, R36, R7, RZ ;  /* 0x0000000724247210 */ /* 0x000fc40007f7e0ff */
[----:B------:R-:W-:Y:S02]  /*3120*/  IADD3.X R37, PT, PT, R37, -0x1, RZ, P1, !PT ;  /* 0xffffffff25257810 */ /* 0x000fe40000ffe4ff */
[----:B------:R-:W-:Y:S01]  /*3130*/  ISETP.NE.U32.AND P1, PT, R39, RZ, PT ;  /* 0x000000ff2700720c */ /* 0x000fe20003f25070 */
[----:B------:R-:W-:Y:S01]  /*3140*/  IMAD.X R38, R38, 0x1, R45, P3 ;  /* 0x0000000126267824 */ /* 0x000fe200018e062d */
[----:B------:R-:W-:Y:S02]  /*3150*/  IADD3 R0, P2, PT, R0, 0x8, RZ ;  /* 0x0000000800007810 */ /* 0x000fe40007f5e0ff */
[----:B------:R-:W-:Y:S02]  /*3160*/  ISETP.NE.AND.EX P1, PT, R37, RZ, PT, P1 ;  /* 0x000000ff2500720c */ /* 0x000fe40003f25310 */
[----:B------:R-:W-:Y:S01]  /*3170*/  IADD3.X R2, PT, PT, RZ, R2, RZ, P2, !PT ;  /* 0x00000002ff027210 */ /* 0x000fe200017fe4ff */
        /* <DEDUP_REMOVED lines=9> */
.L_x_1477:
[----:B------:R-:W-:Y:S05]  /*3210*/  BSYNC.RECONVERGENT B2 ;  /* 0x0000000000027941 */ /* 0x000fea0003800200 */
.L_x_1476:
        /* <DEDUP_REMOVED lines=27> */
[----:B-1----:R-:W-:Y:S01]  /*33d0*/  IMAD.WIDE.U32 R16, R0, UR6, R12 ;  /* 0x0000000600107c25 */ /* 0x002fe2000f8e000c */
[----:B------:R-:W-:-:S03]  /*33e0*/  IADD3 R12, P1, PT, R8, UR12, RZ ;  /* 0x0000000c080c7c10 */ /* 0x000fc6000ff3e0ff */
[----:B------:R-:W-:Y:S01]  /*33f0*/  IMAD.WIDE.U32 R10, R6, UR14, R8 ;  /* 0x0000000e060a7c25 */ /* 0x000fe2000f8e0008 */
[----:B------:R-:W-:Y:S02]  /*3400*/  IADD3 R13, PT, PT, R17, R19, RZ ;  /* 0x00000013110d7210 */ /* 0x000fe40007ffe0ff */
[----:B------:R-:W-:Y:S01]  /*3410*/  IADD3 R25, P6, PT, R14, -R16, RZ ;  /* 0x800000100e197210 */ /* 0x000fe20007fde0ff */
[----:B------:R-:W-:Y:S01]  /*3420*/  IMAD R7, R6, UR15, R7 ;  /* 0x0000000f06077c24 */ /* 0x000fe2000f8e0207 */
[----:B----4-:R-:W-:-:S03]  /*3430*/  LEA R6, P2, R10, UR16, 0x2 ;  /* 0x000000100a067c11 */ /* 0x010fc6000f8410ff */
[----:B------:R-:W-:Y:S01]  /*3440*/  IMAD.IADD R7, R7, 0x1, R11 ;  /* 0x0000000107077824 */ /* 0x000fe200078e020b */
[----:B------:R-:W-:Y:S01]  /*3450*/  IADD3 R11, P5, PT, R16, UR6, RZ ;  /* 0x00000006100b7c10 */ /* 0x000fe2000ffbe0ff */
[----:B------:R-:W-:-:S03]  /*3460*/  IMAD.X R18, R15, 0x1, ~R13, P6 ;  /* 0x000000010f127824 */ /* 0x000fc600030e0e0d */
[----:B------:R-:W-:Y:S01]  /*3470*/  IADD3.X R21, PT, PT, R13, UR7, RZ, P5, !PT ;  /* 0x000000070d157c10 */ /* 0x000fe2000affe4ff */
[----:B------:R-:W-:Y:S01]  /*3480*/  IMAD R18, R18, UR14, RZ ;  /* 0x0000000e12127c24 */ /* 0x000fe2000f8e02ff */
[----:B------:R-:W-:Y:S02]  /*3490*/  IADD3 R17, P5, PT, R14, -R11, RZ ;  /* 0x8000000b0e117210 */ /* 0x000fe40007fbe0ff */
[----:B------:R-:W-:Y:S01]  /*34a0*/  IADD3.X R13, PT, PT, R9, UR13, RZ, P1, !PT ;  /* 0x0000000d090d7c10 */ /* 0x000fe20008ffe4ff */
[----:B------:R-:W-:Y:S01]  /*34b0*/  IMAD R27, R25, UR15, R18 ;  /* 0x0000000f191b7c24 */ /* 0x000fe2000f8e0212 */
[----:B------:R-:W-:Y:S02]  /*34c0*/  LEA.HI.X R7, R10, UR17, R7, 0x2, P2 ;  /* 0x000000110a077c11 */ /* 0x000fe400090f1407 */
[----:B------:R-:W-:Y:S02]  /*34d0*/  IADD3 R19, P3, P4, R14, -UR6, -R11 ;  /* 0x800000060e137c10 */ /* 0x000fe4000fc7e80b */
[----:B------:R-:W-:Y:S01]  /*34e0*/  IADD3.X R9, PT, PT, R15, ~R21, RZ, P5, !PT ;  /* 0x800000150f097210 */ /* 0x000fe20002ffe4ff */
[----:B------:R-:W2:Y:S01]  /*34f0*/  LDG.E R6, desc[UR8][R6.64] ;  /* 0x0000000806067981 */ /* 0x000ea2000c1e1900 */
[----:B------:R-:W-:-:S02]  /*3500*/  IADD3 R10, P2, PT, R12, UR12, RZ ;  /* 0x0000000c0c0a7c10 */ /* 0x000fc4000ff5e0ff */
[----:B------:R-:W-:Y:S01]  /*3510*/  IADD3.X R16, PT, PT, R15, ~UR7, ~R21, P3, P4 ;  /* 0x800000070f107c10 */ /* 0x000fe20009fe8c15 */
[----:B------:R-:W-:Y:S01]  /*3520*/  IMAD R18, R9, UR14, RZ ;  /* 0x0000000e09127c24 */ /* 0x000fe2000f8e02ff */
[----:B------:R-:W-:Y:S01]  /*3530*/  IADD3.X R11, PT, PT, R13, UR13, RZ, P2, !PT ;  /* 0x0000000d0d0b7c10 */ /* 0x000fe200097fe4ff */
[----:B------:R-:W-:Y:S01]  /*3540*/  IMAD.WIDE.U32 R12, R25, UR14, R12 ;  /* 0x0000000e190c7c25 */ /* 0x000fe2000f8e000c */
[----:B------:R-:W-:-:S03]  /*3550*/  IADD3 R8, P1, PT, R10, UR12, RZ ;  /* 0x0000000c0a087c10 */ /* 0x000fc6000ff3e0ff */
[----:B------:R-:W-:Y:S01]  /*3560*/  IMAD R24, R16, UR14, RZ ;  /* 0x0000000e10187c24 */ /* 0x000fe2000f8e02ff */
[----:B------:R-:W-:Y:S01]  /*3570*/  IADD3.X R9, PT, PT, R11, UR13, RZ, P1, !PT ;  /* 0x0000000d0b097c10 */ /* 0x000fe20008ffe4ff */
[C---:B------:R-:W-:Y:S02]  /*3580*/  IMAD R21, R17.reuse, UR15, R18 ;  /* 0x0000000f11157c24 */ /* 0x040fe4000f8e0212 */
[----:B------:R-:W-:Y:S01]  /*3590*/  IMAD.WIDE.U32 R16, R17, UR14, R10 ;  /* 0x0000000e11107c25 */ /* 0x000fe2000f8e000a */
[----:B------:R-:W-:-:S03]  /*35a0*/  LEA R10, P1, R12, UR16, 0x2 ;  /* 0x000000100c0a7c11 */ /* 0x000fc6000f8210ff */
[----:B------:R-:W-:Y:S02]  /*35b0*/  IMAD.IADD R11, R27, 0x1, R13 ;  /* 0x000000011b0b7824 */ /* 0x000fe400078e020d */
[C---:B------:R-:W-:Y:S02]  /*35c0*/  IMAD R13, R19.reuse, UR15, R24 ;  /* 0x0000000f130d7c24 */ /* 0x040fe4000f8e0218 */
[----:B------:R-:W-:Y:S01]  /*35d0*/  IMAD.WIDE.U32 R18, R19, UR14, R8 ;  /* 0x0000000e13127c25 */ /* 0x000fe2000f8e0008 */
[----:B------:R-:W-:Y:S02]  /*35e0*/  IADD3 R9, PT, PT, R17, R21, RZ ;  /* 0x0000001511097210 */ /* 0x000fe40007ffe0ff */
[----:B------:R-:W-:Y:S02]  /*35f0*/  LEA R8, P2, R16, UR16, 0x2 ;  /* 0x0000001010087c11 */ /* 0x000fe4000f8410ff */
[----:B------:R-:W-:Y:S01]  /*3600*/  LEA.HI.X R11, R12, UR17, R11, 0x2, P1 ;  /* 0x000000110c0b7c11 */ /* 0x000fe200088f140b */
[----:B------:R-:W-:Y:S01]  /*3610*/  IMAD.IADD R13, R19, 0x1, R13 ;  /* 0x00000001130d7824 */ /* 0x000fe200078e020d */
[----:B------:R-:W-:-:S02]  /*3620*/  LEA.HI.X R9, R16, UR17, R9, 0x2, P2 ;  /* 0x0000001110097c11 */ /* 0x000fc400090f1409 */
[C---:B------:R-:W-:Y:S01]  /*3630*/  LEA R12, P1, R18.reuse, UR16, 0x2 ;  /* 0x00000010120c7c11 */ /* 0x040fe2000f8210ff */
[----:B------:R-:W3:Y:S03]  /*3640*/  LDG.E R10, desc[UR8][R10.64] ;  /* 0x000000080a0a7981 */ /* 0x000ee6000c1e1900 */
[----:B------:R-:W-:Y:S01]  /*3650*/  LEA.HI.X R13, R18, UR17, R13, 0x2, P1 ;  /* 0x00000011120d7c11 */ /* 0x000fe200088f140d */
[----:B------:R-:W4:Y:S04]  /*3660*/  LDG.E R8, desc[UR8][R8.64] ;  /* 0x0000000808087981 */ /* 0x000f28000c1e1900 */
[----:B------:R-:W4:Y:S01]  /*3670*/  LDG.E R12, desc[UR8][R12.64] ;  /* 0x000000080c0c7981 */ /* 0x000f22000c1e1900 */
[----:B------:R-:W-:-:S04]  /*3680*/  IADD3 R0, P1, PT, R0, 0x4, RZ ;  /* 0x0000000400007810 */ /* 0x000fc80007f3e0ff */
[----:B------:R-:W-:Y:S01]  /*3690*/  IADD3.X R2, PT, PT, RZ, R2, RZ, P1, !PT ;  /* 0x00000002ff027210 */ /* 0x000fe20000ffe4ff */
[----:B--2--5:R-:W-:-:S04]  /*36a0*/  FADD.FTZ R3, R3, R6 ;  /* 0x0000000603037221 */ /* 0x024fc80000010000 */
[----:B---3--:R-:W-:-:S04]  /*36b0*/  FADD.FTZ R3, R3, R10 ;  /* 0x0000000a03037221 */ /* 0x008fc80000010000 */
[----:B----4-:R-:W-:-:S04]  /*36c0*/  FADD.FTZ R3, R3, R8 ;  /* 0x0000000803037221 */ /* 0x010fc80000010000 */
[----:B------:R-:W-:-:S07]  /*36d0*/  FADD.FTZ R3, R3, R12 ;  /* 0x0000000c03037221 */ /* 0x000fce0000010000 */
.L_x_1482:
[----:B------:R-:W-:Y:S05]  /*36e0*/  BSYNC.RECONVERGENT B3 ;  /* 0x0000000000037941 */ /* 0x000fea0003800200 */
.L_x_1481:
        /* <DEDUP_REMOVED lines=19> */
[----:B0-----:R-:W-:Y:S01]  /*3820*/  IMAD.WIDE.U32 R10, R0, UR6, R8 ;  /* 0x00000006000a7c25 */ /* 0x001fe2000f8e0008 */
[----:B------:R-:W-:-:S03]  /*3830*/  IADD3 R5, PT, PT, R7, R5, RZ ;  /* 0x0000000507057210 */ /* 0x000fc60007ffe0ff */
[C---:B------:R-:W-:Y:S01]  /*3840*/  IMAD R17, R0.reuse, UR7, R17 ;  /* 0x0000000700117c24 */ /* 0x040fe2000f8e0211 */
[----:B------:R-:W0:Y:S01]  /*3850*/  LDCU.64 UR6, c[0x0][0x5f0] ;  /* 0x0000be00ff0677ac */ /* 0x000e220008000a00 */
[----:B------:R-:W-:Y:S01]  /*3860*/  IMAD.WIDE.U32 R8, R0, UR12, RZ ;  /* 0x0000000c00087c25 */ /* 0x000fe2000f8e00ff */
[----:B------:R-:W-:Y:S02]  /*3870*/  IADD3 R19, P1, PT, R14, -R10, RZ ;  /* 0x8000000a0e137210 */ /* 0x000fe40007f3e0ff */
[----:B------:R-:W-:Y:S01]  /*3880*/  IADD3 R17, PT, PT, R11, R17, RZ ;  /* 0x000000110b117210 */ /* 0x000fe20007ffe0ff */
[----:B------:R-:W-:Y:S01]  /*3890*/  IMAD R13, R0, UR13, R13 ;  /* 0x0000000d000d7c24 */ /* 0x000fe2000f8e020d */
[----:B------:R-:W-:Y:S01]  /*38a0*/  IADD3 R10, P2, PT, R8, UR12, RZ ;  /* 0x0000000c080a7c10 */ /* 0x000fe2000ff5e0ff */
[----:B---3--:R-:W-:Y:S02]  /*38b0*/  IMAD R5, R5, UR14, RZ ;  /* 0x0000000e05057c24 */ /* 0x008fe4000f8e02ff */
[----:B------:R-:W-:-:S02]  /*38c0*/  IMAD.IADD R9, R9, 0x1, R13 ;  /* 0x0000000109097824 */ /* 0x000fc400078e020d */
[----:B------:R-:W-:Y:S02]  /*38d0*/  IMAD.X R17, R15, 0x1, ~R17, P1 ;  /* 0x000000010f117824 */ /* 0x000fe400008e0e11 */
[C---:B------:R-:W-:Y:S01]  /*38e0*/  IMAD R5, R6.reuse, UR15, R5 ;  /* 0x0000000f06057c24 */ /* 0x040fe2000f8e0205 */
[----:B------:R-:W-:Y:S01]  /*38f0*/  IADD3.X R11, PT, PT, R9, UR13, RZ, P2, !PT ;  /* 0x0000000d090b7c10 */ /* 0x000fe200097fe4ff */
[----:B------:R-:W-:-:S04]  /*3900*/  IMAD.WIDE.U32 R8, R6, UR14, R8 ;  /* 0x0000000e06087c25 */ /* 0x000fc8000f8e0008 */
[----:B------:R-:W-:Y:S01]  /*3910*/  IMAD R12, R17, UR14, RZ ;  /* 0x0000000e110c7c24 */ /* 0x000fe2000f8e02ff */
[----:B0-----:R-:W-:Y:S01]  /*3920*/  LEA R6, P1, R8, UR6, 0x2 ;  /* 0x0000000608067c11 */ /* 0x001fe2000f8210ff */
[----:B------:R-:W-:Y:S01]  /*3930*/  IMAD.WIDE.U32 R10, R19, UR14, R10 ;  /* 0x0000000e130a7c25 */ /* 0x000fe2000f8e000a */
[----:B------:R-:W-:-:S03]  /*3940*/  IADD3 R5, PT, PT, R5, R9, RZ ;  /* 0x0000000905057210 */ /* 0x000fc60007ffe0ff */
[----:B------:R-:W-:Y:S01]  /*3950*/  IMAD R19, R19, UR15, R12 ;  /* 0x0000000f13137c24 */ /* 0x000fe2000f8e020c */
[----:B------:R-:W-:Y:S02]  /*3960*/  LEA R12, P2, R10, UR6, 0x2 ;  /* 0x000000060a0c7c11 */ /* 0x000fe4000f8410ff */
[----:B------:R-:W-:Y:S01]  /*3970*/  LEA.HI.X R7, R8, UR7, R5, 0x2, P1 ;  /* 0x0000000708077c11 */ /* 0x000fe200088f1405 */
[----:B------:R-:W-:-:S04]  /*3980*/  IMAD.IADD R19, R19, 0x1, R11 ;  /* 0x0000000113137824 */ /* 0x000fc800078e020b */
[----:B------:R-:W2:Y:S01]  /*3990*/  LDG.E R6, desc[UR8][R6.64] ;  /* 0x0000000806067981 */ /* 0x000ea2000c1e1900 */
[----:B------:R-:W-:-:S05]  /*39a0*/  LEA.HI.X R13, R10, UR7, R19, 0x2, P2 ;  /* 0x000000070a0d7c11 */ /* 0x000fca00090f1413 */
[----:B------:R-:W3:Y:S01]  /*39b0*/  LDG.E R12, desc[UR8][R12.64] ;  /* 0x000000080c0c7981 */ /* 0x000ee2000c1e1900 */
[----:B------:R-:W-:-:S04]  /*39c0*/  IADD3 R0, P1, PT, R0, 0x2, RZ ;  /* 0x0000000200007810 */ /* 0x000fc80007f3e0ff */
[----:B------:R-:W-:Y:S01]  /*39d0*/  IADD3.X R2, PT, PT, RZ, R2, RZ, P1, !PT ;  /* 0x00000002ff027210 */ /* 0x000fe20000ffe4ff */
[----:B--2--5:R-:W-:-:S04]  /*39e0*/  FADD.FTZ R3, R3, R6 ;  /* 0x0000000603037221 */ /* 0x024fc80000010000 */
[----:B---3--:R-:W-:-:S07]  /*39f0*/  FADD.FTZ R3, R3, R12 ;  /* 0x0000000c03037221 */ /* 0x008fce0000010000 */
.L_x_1484:
[----:B------:R-:W-:Y:S05]  /*3a00*/  BSYNC.RECONVERGENT B3 ;  /* 0x0000000000037941 */ /* 0x000fea0003800200 */
.L_x_1483:
        /* <DEDUP_REMOVED lines=21> */
[----:B------:R-:W2:Y:S02]  /*3b60*/  LDG.E R8, desc[UR8][R8.64] ;  /* 0x0000000808087981 */ /* 0x000ea4000c1e1900 */
[----:B--2--5:R-:W-:-:S07]  /*3b70*/  FADD.FTZ R3, R3, R8 ;  /* 0x0000000803037221 */ /* 0x024fce0000010000 */
.L_x_1480:
[----:B------:R-:W-:Y:S05]  /*3b80*/  BSYNC.RECONVERGENT B2 ;  /* 0x0000000000027941 */ /* 0x000fea0003800200 */
.L_x_1479:
[----:B-----5:R0:W-:Y:S02]  /*3b90*/  STG.E desc[UR8][R22.64], R3 ;  /* 0x0000000316007986 */ /* 0x0201e4000c101908 */
.L_x_1475:
[----:B------:R-:W-:Y:S05]  /*3ba0*/  BSYNC.RECONVERGENT B1 ;  /* 0x0000000000017941 */ /* 0x000fea0003800200 */
.L_x_1474:
[----:B------:R-:W-:-:S07]  /*3bb0*/  VIADD R4, R4, 0x80 ;  /* 0x0000008004047836 */ /* 0x000fce0000000000 */
.L_x_1469:
[----:B------:R-:W-:Y:S05]  /*3bc0*/  BSYNC.RECONVERGENT B0 ;  /* 0x0000000000007941 */ /* 0x000fea0003800200 */
.L_x_1468:
        /* <DEDUP_REMOVED lines=38> */
.L_x_1488:
[----:B------:R-:W-:-:S07]  /*3e30*/  MOV R5, 0x3e50 ;  /* 0x00003e5000057802 */ /* 0x000fce0000000f00 */
[----:B------:R-:W-:Y:S05]  /*3e40*/  CALL.REL.NOINC `($__internal_5_$__cuda_sm20_div_s64) ;  /* 0x0000025400247944 */ /* 0x000fea0003c00000 */
.L_x_1487:
        /* <DEDUP_REMOVED lines=37> */
.L_x_1489:
[----:B------:R-:W-:Y:S01]  /*40a0*/  MOV R10, R14 ;  /* 0x0000000e000a7202 */ /* 0x000fe20000000f00 */
[----:B------:R-:W-:Y:S01]  /*40b0*/  IMAD.MOV.U32 R3, RZ, RZ, R15 ;  /* 0x000000ffff037224 */ /* 0x000fe200078e000f */
[----:B------:R-:W-:-:S07]  /*40c0*/  MOV R5, 0x40e0 ;  /* 0x000040e000057802 */ /* 0x000fce0000000f00 */
[----:B------:R-:W-:Y:S05]  /*40d0*/  CALL.REL.NOINC `($__internal_5_$__cuda_sm20_div_s64) ;  /* 0x0000025000807944 */ /* 0x000fea0003c00000 */
.L_x_1490:
        /* <DEDUP_REMOVED lines=140> */
[----:B0-----:R-:W-:-:S04]  /*49a0*/  IMAD.WIDE.U32 R28, R2, UR12, R28 ;  /* 0x0000000c021c7c25 */ /* 0x001fc8000f8e001c */
[----:B------:R-:W-:Y:S01]  /*49b0*/  IMAD R45, R2, UR13, R31 ;  /* 0x0000000d022d7c24 */ /* 0x000fe2000f8e021f */
[----:B------:R-:W0:Y:S01]  /*49c0*/  LDCU.64 UR12, c[0x0][0x5f0] ;  /* 0x0000be00ff0c77ac */ /* 0x000e220008000a00 */
        /* <DEDUP_REMOVED lines=51> */
.L_x_1495:
        /* <DEDUP_REMOVED lines=41> */
.L_x_1494:
[----:B------:R-:W-:Y:S05]  /*4f90*/  BSYNC.RECONVERGENT B2 ;  /* 0x0000000000027941 */ /* 0x000fea0003800200 */
.L_x_1493:
        /* <DEDUP_REMOVED lines=76> */
.L_x_1499:
[----:B------:R-:W-:Y:S05]  /*5460*/  BSYNC.RECONVERGENT B3 ;  /* 0x0000000000037941 */ /* 0x000fea0003800200 */
.L_x_1498:
        /* <DEDUP_REMOVED lines=49> */
.L_x_1501:
[----:B------:R-:W-:Y:S05]  /*5780*/  BSYNC.RECONVERGENT B3 ;  /* 0x0000000000037941 */ /* 0x000fea0003800200 */
.L_x_1500:
        /* <DEDUP_REMOVED lines=23> */
.L_x_1497:
[----:B------:R-:W-:Y:S05]  /*5900*/  BSYNC.RECONVERGENT B2 ;  /* 0x0000000000027941 */ /* 0x000fea0003800200 */
.L_x_1496:
[----:B-----5:R0:W-:Y:S02]  /*5910*/  STG.E desc[UR8][R22.64], R3 ;  /* 0x0000000316007986 */ /* 0x0201e4000c101908 */
.L_x_1492:
[----:B------:R-:W-:Y:S05]  /*5920*/  BSYNC.RECONVERGENT B1 ;  /* 0x0000000000017941 */ /* 0x000fea0003800200 */
.L_x_1491:
[----:B------:R-:W-:-:S07]  /*5930*/  IADD3 R4, PT, PT, R4, 0x80, RZ ;  /* 0x0000008004047810 */ /* 0x000fce0007ffe0ff */
.L_x_1486:
[----:B------:R-:W-:Y:S05]  /*5940*/  BSYNC.RECONVERGENT B0 ;  /* 0x0000000000007941 */ /* 0x000fea0003800200 */
.L_x_1485:
        /* <DEDUP_REMOVED lines=38> */
.L_x_1505:
[----:B------:R-:W-:-:S07]  /*5bb0*/  MOV R5, 0x5bd0 ;  /* 0x00005bd000057802 */ /* 0x000fce0000000f00 */
[----:B------:R-:W-:Y:S05]  /*5bc0*/  CALL.REL.NOINC `($__internal_5_$__cuda_sm20_div_s64) ;  /* 0x0000023400c47944 */ /* 0x000fea0003c00000 */
.L_x_1504:
        /* <DEDUP_REMOVED lines=37> */
.L_x_1506:
[----:B------:R-:W-:Y:S01]  /*5e20*/  IMAD.MOV.U32 R10, RZ, RZ, R14 ;  /* 0x000000ffff0a7224 */ /* 0x000fe200078e000e */
[----:B------:R-:W-:Y:S02]  /*5e30*/  MOV R3, R15 ;  /* 0x0000000f00037202 */ /* 0x000fe40000000f00 */
[----:B------:R-:W-:-:S07]  /*5e40*/  MOV R5, 0x5e60 ;  /* 0x00005e6000057802 */ /* 0x000fce0000000f00 */
[----:B------:R-:W-:Y:S05]  /*5e50*/  CALL.REL.NOINC `($__internal_5_$__cuda_sm20_div_s64) ;  /* 0x0000023400207944 */ /* 0x000fea0003c00000 */
.L_x_1507:
        /* <DEDUP_REMOVED lines=194> */
.L_x_1512:
        /* <DEDUP_REMOVED lines=41> */
.L_x_1511:
[----:B------:R-:W-:Y:S05]  /*6d10*/  BSYNC.RECONVERGENT B2 ;  /* 0x0000000000027941 */ /* 0x000fea0003800200 */
.L_x_1510:
        /* <DEDUP_REMOVED lines=76> */
.L_x_1516:
[----:B------:R-:W-:Y:S05]  /*71e0*/  BSYNC.RECONVERGENT B3 ;  /* 0x0000000000037941 */ /* 0x000fea0003800200 */
.L_x_1515:
        /* <DEDUP_REMOVED lines=49> */
.L_x_1518:
[----:B------:R-:W-:Y:S05]  /*7500*/  BSYNC.RECONVERGENT B3 ;  /* 0x0000000000037941 */ /* 0x000fea0003800200 */
.L_x_1517:
        /* <DEDUP_REMOVED lines=23> */
.L_x_1514:
[----:B------:R-:W-:Y:S05]  /*7680*/  BSYNC.RECONVERGENT B2 ;  /* 0x0000000000027941 */ /* 0x000fea0003800200 */
.L_x_1513:
[----:B-----5:R0:W-:Y:S02]  /*7690*/  STG.E desc[UR8][R22.64], R3 ;  /* 0x0000000316007986 */ /* 0x0201e4000c101908 */
.L_x_1509:
[----:B------:R-:W-:Y:S05]  /*76a0*/  BSYNC.RECONVERGENT B1 ;  /* 0x0000000000017941 */ /* 0x000fea0003800200 */
.L_x_1508:
[----:B------:R-:W-:-:S07]  /*76b0*/  VIADD R4, R4, 0x80 ;  /* 0x0000008004047836 */ /* 0x000fce0000000000 */
.L_x_1503:
[----:B------:R-:W-:Y:S05]  /*76c0*/  BSYNC.RECONVERGENT B0 ;  /* 0x0000000000007941 */ /* 0x000fea0003800200 */
.L_x_1502:
        /* <DEDUP_REMOVED lines=38> */
.L_x_1522:
[----:B------:R-:W-:-:S07]  /*7930*/  MOV R5, 0x7950 ;  /* 0x0000795000057802 */ /* 0x000fce0000000f00 */
[----:B------:R-:W-:Y:S05]  /*7940*/  CALL.REL.NOINC `($__internal_5_$__cuda_sm20_div_s64) ;  /* 0x0000021800647944 */ /* 0x000fea0003c00000 */
.L_x_1521:
        /* <DEDUP_REMOVED lines=37> */
.L_x_1523:
[----:B------:R-:W-:Y:S01]  /*7ba0*/  MOV R10, R14 ;  /* 0x0000000e000a7202 */ /* 0x000fe20000000f00 */
[----:B------:R-:W-:Y:S01]  /*7bb0*/  IMAD.MOV.U32 R3, RZ, RZ, R15 ;  /* 0x000000ffff037224 */ /* 0x000fe200078e000f */
[----:B------:R-:W-:-:S07]  /*7bc0*/  MOV R5, 0x7be0 ;  /* 0x00007be000057802 */ /* 0x000fce0000000f00 */
[----:B------:R-:W-:Y:S05]  /*7bd0*/  CALL.REL.NOINC `($__internal_5_$__cuda_sm20_div_s64) ;  /* 0x0000021400c07944 */ /* 0x000fea0003c00000 */
.L_x_1524:
        /* <DEDUP_REMOVED lines=194> */
.L_x_1529:
        /* <DEDUP_REMOVED lines=41> */
.L_x_1528:
[----:B------:R-:W-:Y:S05]  /*8a90*/  BSYNC.RECONVERGENT B2 ;  /* 0x0000000000027941 */ /* 0x000fea0003800200 */
.L_x_1527:
        /* <DEDUP_REMOVED lines=76> */
.L_x_1533:
[----:B------:R-:W-:Y:S05]  /*8f60*/  BSYNC.RECONVERGENT B3 ;  /* 0x0000000000037941 */ /* 0x000fea0003800200 */
.L_x_1532:
        /* <DEDUP_REMOVED lines=49> */
.L_x_1535:
[----:B------:R-:W-:Y:S05]  /*9280*/  BSYNC.RECONVERGENT B3 ;  /* 0x0000000000037941 */ /* 0x000fea0003800200 */
.L_x_1534:
        /* <DEDUP_REMOVED lines=23> */
.L_x_1531:
[----:B------:R-:W-:Y:S05]  /*9400*/  BSYNC.RECONVERGENT B2 ;  /* 0x0000000000027941 */ /* 0x000fea0003800200 */
.L_x_1530:
[----:B-----5:R0:W-:Y:S02]  /*9410*/  STG.E desc[UR8][R22.64], R3 ;  /* 0x0000000316007986 */ /* 0x0201e4000c101908 */
.L_x_1526:
[----:B------:R-:W-:Y:S05]  /*9420*/  BSYNC.RECONVERGENT B1 ;  /* 0x0000000000017941 */ /* 0x000fea0003800200 */
.L_x_1525:
[----:B------:R-:W-:-:S07]  /*9430*/  IADD3 R4, PT, PT, R4, 0x80, RZ ;  /* 0x0000008004047810 */ /* 0x000fce0007ffe0ff */
.L_x_1520:
[----:B------:R-:W-:Y:S05]  /*9440*/  BSYNC.RECONVERGENT B0 ;  /* 0x0000000000007941 */ /* 0x000fea0003800200 */
.L_x_1519:
        /* <DEDUP_REMOVED lines=38> */
.L_x_1539:
[----:B------:R-:W-:-:S07]  /*96b0*/  MOV R5, 0x96d0 ;  /* 0x000096d000057802 */ /* 0x000fce0000000f00 */
[----:B------:R-:W-:Y:S05]  /*96c0*/  CALL.REL.NOINC `($__internal_5_$__cuda_sm20_div_s64) ;  /* 0x000001fc00047944 */ /* 0x000fea0003c00000 */
.L_x_1538:
        /* <DEDUP_REMOVED lines=37> */
.L_x_1540:
[----:B------:R-:W-:Y:S01]  /*9920*/  IMAD.MOV.U32 R10, RZ, RZ, R14 ;  /* 0x000000ffff0a7224 */ /* 0x000fe200078e000e */
[----:B------:R-:W-:Y:S02]  /*9930*/  MOV R3, R15 ;  /* 0x0000000f00037202 */ /* 0x000fe40000000f00 */
[----:B------:R-:W-:-:S07]  /*9940*/  MOV R5, 0x9960 ;  /* 0x0000996000057802 */ /* 0x000fce0000000f00 */
[----:B------:R-:W-:Y:S05]  /*9950*/  CALL.REL.NOINC `($__internal_5_$__cuda_sm20_div_s64) ;  /* 0x000001f800607944 */ /* 0x000fea0003c00000 */
.L_x_1541:
        /* <DEDUP_REMOVED lines=194> */
.L_x_1546:
        /* <DEDUP_REMOVED lines=41> */
.L_x_1545:
[----:B------:R-:W-:Y:S05]  /*a810*/  BSYNC.RECONVERGENT B2 ;  /* 0x0000000000027941 */ /* 0x000fea0003800200 */
.L_x_1544:
        /* <DEDUP_REMOVED lines=76> */
.L_x_1550:
[----:B------:R-:W-:Y:S05]  /*ace0*/  BSYNC.RECONVERGENT B3 ;  /* 0x0000000000037941 */ /* 0x000fea0003800200 */
.L_x_1549:
        /* <DEDUP_REMOVED lines=49> */
.L_x_1552:
[----:B------:R-:W-:Y:S05]  /*b000*/  BSYNC.RECONVERGENT B3 ;  /* 0x0000000000037941 */ /* 0x000fea0003800200 */
.L_x_1551:
        /* <DEDUP_REMOVED lines=23> */
.L_x_1548:
[----:B------:R-:W-:Y:S05]  /*b180*/  BSYNC.RECONVERGENT B2 ;  /* 0x0000000000027941 */ /* 0x000fea0003800200 */
.L_x_1547:
[----:B-----5:R0:W-:Y:S02]  /*b190*/  STG.E desc[UR8][R22.64], R3 ;  /* 0x0000000316007986 */ /* 0x0201e4000c101908 */
.L_x_1543:
[----:B------:R-:W-:Y:S05]  /*b1a0*/  BSYNC.RECONVERGENT B1 ;  /* 0x0000000000017941 */ /* 0x000fea0003800200 */
.L_x_1542:
[----:B------:R-:W-:-:S07]  /*b1b0*/  VIADD R4, R4, 0x80 ;  /* 0x0000008004047836 */ /* 0x000fce0000000000 */
.L_x_1537:
[----:B------:R-:W-:Y:S05]  /*b1c0*/  BSYNC.RECONVERGENT B0 ;  /* 0x0000000000007941 */ /* 0x000fea0003800200 */
.L_x_1536:
        /* <DEDUP_REMOVED lines=38> */
.L_x_1556:
[----:B------:R-:W-:-:S07]  /*b430*/  MOV R5, 0xb450 ;  /* 0x0000b45000057802 */ /* 0x000fce0000000f00 */
[----:B------:R-:W-:Y:S05]  /*b440*/  CALL.REL.NOINC `($__internal_5_$__cuda_sm20_div_s64) ;  /* 0x000001dc00a47944 */ /* 0x000fea0003c00000 */
.L_x_1555:
        /* <DEDUP_REMOVED lines=19> */
[----:B------:R-:W-:-:S06]  /*b580*/  HFMA2 R9, -RZ, RZ, 0, 0 ;  /* 0x00000000ff097431 */ /* 0x000fcc00000001ff */
        /* <DEDUP_REMOVED lines=17> */
.L_x_1557:
[----:B------:R-:W-:Y:S01]  /*b6a0*/  IMAD.MOV.U32 R10, RZ, RZ, R14 ;  /* 0x000000ffff0a7224 */ /* 0x000fe200078e000e */
[----:B------:R-:W-:Y:S02]  /*b6b0*/  MOV R3, R15 ;  /* 0x0000000f00037202 */ /* 0x000fe40000000f00 */
[----:B------:R-:W-:-:S07]  /*b6c0*/  MOV R5, 0xb6e0 ;  /* 0x0000b6e000057802 */ /* 0x000fce0000000f00 */
[----:B------:R-:W-:Y:S05]  /*b6d0*/  CALL.REL.NOINC `($__internal_5_$__cuda_sm20_div_s64) ;  /* 0x000001dc00007944 */ /* 0x000fea0003c00000 */
.L_x_1558:
        /* <DEDUP_REMOVED lines=27> */
[----:B------:R-:W-:Y:S02]  /*b890*/  IADD3.X R45, PT, PT, RZ, R0, RZ, P1, !PT ;  /* 0x00000000ff2d7210 */ /* 0x000fe40000ffe4ff */
[----:B------:R-:W-:Y:S01]  /*b8a0*/  IADD3 R11, P2, PT, R2, 0x3, RZ ;  /* 0x00000003020b7810 */ /* 0x000fe20007f5e0ff */
[----:B------:R-:W-:Y:S01]  /*b8b0*/  IMAD.X R10, RZ, RZ, ~R0, P4 ;  /* 0x000000ffff0a7224 */ /* 0x000fe200020e0e00 */
[----:B------:R-:W-:Y:S02]  /*b8c0*/  IADD3 R26, P1, PT, RZ, -R40, RZ ;  /* 0x80000028ff1a7210 */ /* 0x000fe40007f3e0ff */
[----:B------:R-:W-:-:S02]  /*b8d0*/  IADD3.X R44, PT, PT, RZ, R0, RZ, P2, !PT ;  /* 0x00000000ff2c7210 */ /* 0x000fc400017fe4ff */
[----:B------:R-:W-:Y:S02]  /*b8e0*/  IADD3 R17, P3, PT, RZ, -R11, RZ ;  /* 0x8000000bff117210 */ /* 0x000fe40007f7e0ff */
[C---:B------:R-:W-:Y:S02]  /*b8f0*/  IADD3 R38, P6, PT, R2.reuse, 0x5, RZ ;  /* 0x0000000502267810 */ /* 0x040fe40007fde0ff */
[----:B------:R-:W-:Y:S01]  /*b900*/  IADD3 R37, P4, PT, R2, 0x6, RZ ;  /* 0x0000000602257810 */ /* 0x000fe20007f9e0ff */
[----:B0-----:R-:W-:Y:S01]  /*b910*/  IMAD R7, R0, UR6, RZ ;  /* 0x0000000600077c24 */ /* 0x001fe2000f8e02ff */
[----:B------:R-:W-:Y:S02]  /*b920*/  USHF.L.U32 UR14, UR6, 0x5, URZ ;  /* 0x00000005060e7899 */ /* 0x000fe400080006ff */
[----:B------:R-:W-:-:S04]  /*b930*/  IMAD.WIDE.U32 R8, R2, UR6, RZ ;  /* 0x0000000602087c25 */ /* 0x000fc8000f8e00ff */
[----:B------:R-:W-:Y:S01]  /*b940*/  IMAD R7, R2, UR7, R7 ;  /* 0x0000000702077c24 */ /* 0x000fe2000f8e0207 */
[----:B------:R-:W-:Y:S01]  /*b950*/  IADD3 R36, P2, PT, R8, UR6, RZ ;  /* 0x0000000608247c10 */ /* 0x000fe2000ff5e0ff */
[----:B--2---:R-:W-:Y:S02]  /*b960*/  IMAD R10, R10, UR12, RZ ;  /* 0x0000000c0a0a7c24 */ /* 0x004fe4000f8e02ff */
[C---:B------:R-:W-:Y:S01]  /*b970*/  IMAD.SHL.U32 R19, R8.reuse, 0x4, RZ ;  /* 0x0000000408137824 */ /* 0x040fe200078e00ff */
[----:B------:R-:W-:Y:S01]  /*b980*/  IADD3 R18, PT, PT, R9, R7, RZ ;  /* 0x0000000709127210 */ /* 0x000fe20007ffe0ff */
[C---:B------:R-:W-:Y:S01]  /*b990*/  IMAD R13, R29.reuse, UR13, R10 ;  /* 0x0000000d1d0d7c24 */ /* 0x040fe2000f8e020a */
[----:B------:R-:W-:Y:S01]  /*b9a0*/  IADD3.X R7, PT, PT, RZ, ~R45, RZ, P1, !PT ;  /* 0x8000002dff077210 */ /* 0x000fe20000ffe4ff */
[----:B------:R-:W-:Y:S01]  /*b9b0*/  IMAD.WIDE.U32 R28, R29, UR12, R14 ;  /* 0x0000000c1d1c7c25 */ /* 0x000fe2000f8e000e */
[----:B------:R-:W-:Y:S02]  /*b9c0*/  SHF.L.U64.HI R9, R8, 0x2, R18 ;  /* 0x0000000208097819 */ /* 0x000fe40000010212 */
[----:B------:R-:W-:Y:S01]  /*b9d0*/  IADD3.X R8, PT, PT, RZ, ~R44, RZ, P3, !PT ;  /* 0x8000002cff087210 */ /* 0x000fe20001ffe4ff */
[----:B------:R-:W-:Y:S01]  /*b9e0*/  IMAD R7, R7, UR12, RZ ;  /* 0x0000000c07077c24 */ /* 0x000fe2000f8e02ff */
[----:B------:R-:W-:Y:S01]  /*b9f0*/  IADD3.X R18, PT, PT, R18, UR7, RZ, P2, !PT ;  /* 0x0000000712127c10 */ /* 0x000fe200097fe4ff */
[----:B-1----:R-:W-:-:S02]  /*ba00*/  IMAD R10, R24, UR13, RZ ;  /* 0x0000000d180a7c24 */ /* 0x002fc4000f8e02ff */
[----:B------:R-:W-:Y:S02]  /*ba10*/  IMAD R8, R8, UR12, RZ ;  /* 0x0000000c08087c24 */ /* 0x000fe4000f8e02ff */
[----:B------:R-:W-:Y:S01]  /*ba20*/  IMAD R21, R26, UR13, R7 ;  /* 0x0000000d1a157c24 */ /* 0x000fe2000f8e0207 */
[----:B------:R-:W-:Y:S01]  /*ba30*/  IADD3 R7, PT, PT, R29, R13, RZ ;  /* 0x0000000d1d077210 */ /* 0x000fe20007ffe0ff */
[C---:B------:R-:W-:Y:S02]  /*ba40*/  IMAD R29, R17.reuse, UR13, R8 ;  /* 0x0000000d111d7c24 */ /* 0x040fe4000f8e0208 */
[----:B------:R-:W-:-:S04]  /*ba50*/  IMAD.WIDE.U32 R16, R17, UR12, R14 ;  /* 0x0000000c11107c25 */ /* 0x000fc8000f8e000e */
[----:B------:R-:W-:Y:S01]  /*ba60*/  IMAD.WIDE.U32 R26, R26, UR12, R14 ;  /* 0x0000000c1a1a7c25 */ /* 0x000fe2000f8e000e */
[----:B------:R-:W-:-:S03]  /*ba70*/  IADD3 R17, PT, PT, R17, R29, RZ ;  /* 0x0000001d11117210 */ /* 0x000fc60007ffe0ff */
[-C--:B------:R-:W-:Y:S02]  /*ba80*/  IMAD R7, R7, R24.reuse, RZ ;  /* 0x0000001807077224 */ /* 0x080fe400078e02ff */
        /* <DEDUP_REMOVED lines=19> */
[C---:B------:R-:W-:Y:S01]  /*bbc0*/  LEA R7, P1, -R12.reuse, UR14, 0x5 ;  /* 0x0000000e0c077c11 */ /* 0x040fe2000f8229ff */
[----:B------:R-:W-:Y:S01]  /*bbd0*/  IMAD.IADD R41, R17, 0x1, R41 ;  /* 0x0000000111297824 */ /* 0x000fe200078e0229 */
[----:B------:R-:W-:Y:S01]  /*bbe0*/  SHF.L.U64.HI R21, R12, 0x5, R21 ;  /* 0x000000050c157819 */ /* 0x000fe20000010215 */
[----:B------:R-:W-:Y:S01]  /*bbf0*/  IMAD R44, R44, UR6, RZ ;  /* 0x000000062c2c7c24 */ /* 0x000fe2000f8e02ff */
[----:B------:R-:W-:Y:S01]  /*bc00*/  SHF.L.U32 R12, R26, 0x2, RZ ;  /* 0x000000021a0c7819 */ /* 0x000fe200000006ff */
[----:B------:R-:W-:Y:S01]  /*bc10*/  IMAD R55, R42, UR6, RZ ;  /* 0x000000062a377c24 */ /* 0x000fe2000f8e02ff */
[----:B------:R-:W-:Y:S01]  /*bc20*/  SHF.L.U64.HI R43, R26, 0x2, R43 ;  /* 0x000000021a2b7819 */ /* 0x000fe2000001022b */
[----:B------:R-:W-:Y:S01]  /*bc30*/  IMAD R53, R11, UR7, R44 ;  /* 0x000000070b357c24 */ /* 0x000fe2000f8e022c */
[----:B------:R-:W-:Y:S01]  /*bc40*/  SHF.L.U32 R13, R16, 0x2, RZ ;  /* 0x00000002100d7819 */ /* 0x000fe200000006ff */
[----:B------:R-:W-:Y:S01]  /*bc50*/  IMAD R55, R10, UR7, R55 ;  /* 0x000000070a377c24 */ /* 0x000fe2000f8e0237 */
[----:B------:R-:W-:Y:S01]  /*bc60*/  SHF.L.U64.HI R41, R16, 0x2, R41 ;  /* 0x0000000210297819 */ /* 0x000fe20000010229 */
[----:B------:R-:W-:Y:S01]  /*bc70*/  IMAD.X R16, RZ, RZ, R0, P6 ;  /* 0x000000ffff107224 */ /* 0x000fe200030e0600 */
[----:B------:R-:W-:-:S02]  /*bc80*/  IADD3 R28, P3, PT, RZ, -R38, RZ ;  /* 0x80000026ff1c7210 */ /* 0x000fc40007f7e0ff */
[----:B------:R-:W-:Y:S02]  /*bc90*/  IADD3.X R26, PT, PT, RZ, ~R42, RZ, P5, !PT ;  /* 0x8000002aff1a7210 */ /* 0x000fe40002ffe4ff */
[----:B------:R-:W-:Y:S01]  /*bca0*/  IADD3 R19, P5, PT, R2, 0x7, RZ ;  /* 0x0000000702137810 */ /* 0x000fe20007fbe0ff */
[----:B------:R-:W-:Y:S01]  /*bcb0*/  IMAD.X R27, RZ, RZ, ~R16, P3 ;  /* 0x000000ffff1b7224 */ /* 0x000fe200018e0e10 */
[-C--:B------:R-:W-:Y:S01]  /*bcc0*/  IADD3.X R17, PT, PT, RZ, R0.reuse, RZ, P4, !PT ;  /* 0x00000000ff117210 */ /* 0x080fe200027fe4ff */
[----:B------:R-:W-:Y:S01]  /*bcd0*/  IMAD R26, R26, UR12, RZ ;  /* 0x0000000c1a1a7c24 */ /* 0x000fe2000f8e02ff */
[----:B------:R-:W-:Y:S01]  /*bce0*/  IADD3 R31, P4, PT, RZ, -R37, RZ ;  /* 0x80000025ff1f7210 */ /* 0x000fe20007f9e0ff */
[----:B------:R-:W-:Y:S01]  /*bcf0*/  IMAD R27, R27, UR12, RZ ;  /* 0x0000000c1b1b7c24 */ /* 0x000fe2000f8e02ff */
[----:B------:R-:W-:Y:S01]  /*bd00*/  IADD3.X R39, PT, PT, RZ, R0, RZ, P5, !PT ;  /* 0x00000000ff277210 */ /* 0x000fe20002ffe4ff */
[C---:B------:R-:W-:Y:S01]  /*bd10*/  IMAD R47, R35.reuse, UR13, R26 ;  /* 0x0000000d232f7c24 */ /* 0x040fe2000f8e021a */
[----:B------:R-:W-:Y:S01]  /*bd20*/  IADD3 R33, P3, PT, RZ, -R19, RZ ;  /* 0x80000013ff217210 */ /* 0x000fe20007f7e0ff */
[----:B------:R-:W-:Y:S01]  /*bd30*/  IMAD.WIDE.U32 R34, R35, UR12, R14 ;  /* 0x0000000c23227c25 */ /* 0x000fe2000f8e000e */
[----:B------:R-:W-:-:S03]  /*bd40*/  IADD3.X R30, PT, PT, RZ, ~R17, RZ, P4, !PT ;  /* 0x80000011ff1e7210 */ /* 0x000fc600027fe4ff */
[C---:B------:R-:W-:Y:S01]  /*bd50*/  IMAD R51, R28.reuse, UR13, R27 ;  /* 0x0000000d1c337c24 */ /* 0x040fe2000f8e021b */
[----:B------:R-:W-:Y:S01]  /*bd60*/  IADD3 R47, PT, PT, R35, R47, RZ ;  /* 0x0000002f232f7210 */ /* 0x000fe20007ffe0ff */
[----:B------:R-:W-:Y:S02]  /*bd70*/  IMAD.WIDE.U32 R26, R28, UR12, R14 ;  /* 0x0000000c1c1a7c25 */ /* 0x000fe4000f8e000e */
[----:B------:R-:W0:Y:S02]  /*bd80*/  LDC.64 R28, c[0x0][0x608] ;  /* 0x00018200ff1c7b82 */ /* 0x000e240000000a00 */
[----:B------:R-:W-:Y:S01]  /*bd90*/  IMAD.X R32, RZ, RZ, ~R39, P3 ;  /* 0x000000ffff207224 */ /* 0x000fe200018e0e27 */
        /* <DEDUP_REMOVED lines=13> */
[C---:B------:R-:W-:Y:S01]  /*be70*/  IMAD R33, R26.reuse, R25, R46 ;  /* 0x000000191a217224 */ /* 0x040fe200078e022e */
[----:B------:R-:W-:Y:S01]  /*be80*/  IADD3 R47, PT, PT, R35, R47, RZ ;  /* 0x0000002f232f7210 */ /* 0x000fe20007ffe0ff */
[-C--:B------:R-:W-:Y:S02]  /*be90*/  IMAD R46, R49, R24.reuse, RZ ;  /* 0x00000018312e7224 */ /* 0x080fe400078e02ff */
[----:B------:R-:W-:-:S04]  /*bea0*/  IMAD.WIDE.U32 R26, R26, R24, RZ ;  /* 0x000000181a1a7225 */ /* 0x000fc800078e00ff */
[C---:B------:R-:W-:Y:S01]  /*beb0*/  IMAD.SHL.U32 R35, R34.reuse, 0x4, RZ ;  /* 0x0000000422237824 */ /* 0x040fe200078e00ff */
[----:B------:R-:W-:Y:S01]  /*bec0*/  SHF.L.U64.HI R34, R34, 0x2, R47 ;  /* 0x0000000222227819 */ /* 0x000fe2000001022f */
[-C--:B------:R-:W-:Y:S01]  /*bed0*/  IMAD R49, R31, R24.reuse, RZ ;  /* 0x000000181f317224 */ /* 0x080fe200078e02ff */
[----:B------:R-:W-:Y:S01]  /*bee0*/  IADD3 R27, PT, PT, R27, R33, RZ ;  /* 0x000000211b1b7210 */ /* 0x000fe20007ffe0ff */
[----:B------:R-:W-:Y:S01]  /*bef0*/  IMAD R47, R30, R25, R46 ;  /* 0x000000191e2f7224 */ /* 0x000fe200078e022e */
[----:B------:R-:W-:Y:S01]  /*bf00*/  SHF.L.U32 R46, R26, 0x2, RZ ;  /* 0x000000021a2e7819 */ /* 0x000fe200000006ff */
[----:B------:R-:W-:Y:S01]  /*bf10*/  IMAD.WIDE.U32 R30, R30, R24, RZ ;  /* 0x000000181e1e7225 */ /* 0x000fe200078e00ff */
[----:B------:R-:W-:-:S03]  /*bf20*/  SHF.L.U64.HI R48, R26, 0x2, R27 ;  /* 0x000000021a307819 */ /* 0x000fc6000001021b */
[C---:B------:R-:W-:Y:S02]  /*bf30*/  IMAD R49, R32.reuse, R25, R49 ;  /* 0x0000001920317224 */ /* 0x040fe400078e0231 */
[----:B------:R-:W-:-:S04]  /*bf40*/  IMAD.WIDE.U32 R32, R32, R24, RZ ;  /* 0x0000001820207225 */ /* 0x000fc800078e00ff */
[----:B------:R-:W-:Y:S01]  /*bf50*/  IMAD.IADD R31, R31, 0x1, R47 ;  /* 0x000000011f1f7824 */ /* 0x000fe200078e022f */
[----:B------:R-:W-:Y:S01]  /*bf60*/  IADD3 R27, PT, PT, R33, R49, RZ ;  /* 0x00000031211b7210 */ /* 0x000fe20007ffe0ff */
[----:B------:R-:W-:Y:S01]  /*bf70*/  IMAD R51, R45, UR6, RZ ;  /* 0x000000062d337c24 */ /* 0x000fe2000f8e02ff */
[----:B------:R-:W-:Y:S01]  /*bf80*/  SHF.L.U32 R47, R30, 0x2, RZ ;  /* 0x000000021e2f7819 */ /* 0x000fe200000006ff */
[----:B0-----:R-:W-:Y:S01]  /*bf90*/  IMAD.WIDE.U32 R28, R2, UR12, R28 ;  /* 0x0000000c021c7c25 */ /* 0x001fe2000f8e001c */
[----:B------:R-:W-:-:S03]  /*bfa0*/  SHF.L.U64.HI R49, R30, 0x2, R31 ;  /* 0x000000021e317819 */ /* 0x000fc6000001021f */
[----:B------:R-:W-:Y:S02]  /*bfb0*/  IMAD R31, R0, UR12, RZ ;  /* 0x0000000c001f7c24 */ /* 0x000fe4000f8e02ff */
[C---:B------:R-:W-:Y:S01]  /*bfc0*/  IMAD.SHL.U32 R33, R32.reuse, 0x4, RZ ;  /* 0x0000000420217824 */ /* 0x040fe200078e00ff */
[----:B------:R-:W-:Y:S01]  /*bfd0*/  SHF.L.U64.HI R32, R32, 0x2, R27 ;  /* 0x0000000220207819 */ /* 0x000fe2000001021b */
[----:B------:R-:W-:Y:S01]  /*bfe0*/  IMAD R45, R2, UR13, R31 ;  /* 0x0000000d022d7c24 */ /* 0x000fe2000f8e021f */
[----:B------:R-:W0:Y:S01]  /*bff0*/  LDCU.64 UR12, c[0x0][0x5f0] ;  /* 0x0000be00ff0c77ac */ /* 0x000e220008000a00 */
[----:B------:R-:W-:-:S03]  /*c000*/  IMAD.WIDE.U32 R30, R11, UR6, RZ ;  /* 0x000000060b1e7c25 */ /* 0x000fc6000f8e00ff */
[----:B------:R-:W-:Y:S01]  /*c010*/  IADD3 R45, PT, PT, R29, R45, RZ ;  /* 0x0000002d1d2d7210 */ /* 0x000fe20007ffe0ff */
[----:B------:R-:W-:-:S04]  /*c020*/  IMAD.WIDE.U32 R10, R10, UR6, RZ ;  /* 0x000000060a0a7c25 */ /* 0x000fc8000f8e00ff */
[C---:B------:R-:W-:Y:S01]  /*c030*/  IMAD R51, R40.reuse, UR7, R51 ;  /* 0x0000000728337c24 */ /* 0x040fe2000f8e0233 */
[----:B------:R-:W-:Y:S01]  /*c040*/  IADD3 R11, PT, PT, R11, R55, RZ ;  /* 0x000000370b0b7210 */ /* 0x000fe20007ffe0ff */
[----:B------:R-:W-:Y:S01]  /*c050*/  IMAD.WIDE.U32 R26, R40, UR6, RZ ;  /* 0x00000006281a7c25 */ /* 0x000fe2000f8e00ff */
[----:B------:R-:W-:Y:S02]  /*c060*/  IADD3 R40, P3, PT, R14, -R28, RZ ;  /* 0x8000001c0e287210 */ /* 0x000fe40007f7e0ff */
[C---:B------:R-:W-:Y:S01]  /*c070*/  LEA R35, P5, R10.reuse, R35, 0x2 ;  /* 0x000000230a237211 */ /* 0x040fe200078a10ff */
[----:B------:R-:W-:Y:S01]  /*c080*/  IMAD.IADD R29, R31, 0x1, R53 ;  /* 0x000000011f1d7824 */ /* 0x000fe200078e0235 */
[----:B------:R-:W-:Y:S02]  /*c090*/  IADD3.X R31, PT, PT, R15, ~R45, RZ, P3, !PT ;  /* 0x8000002d0f1f7210 */ /* 0x000fe40001ffe4ff */
[----:B------:R-:W-:Y:S01]  /*c0a0*/  LEA.HI.X R34, R10, R34, R11, 0x2, P5 ;  /* 0x000000220a227211 */ /* 0x000fe200028f140b */
[----:B------:R-:W-:Y:S01]  /*c0b0*/  IMAD R11, R16, UR6, RZ ;  /* 0x00000006100b7c24 */ /* 0x000fe2000f8e02ff */
[----:B------:R-:W-:Y:S01]  /*c0c0*/  LEA R28, P4, R30, R13, 0x2 ;  /* 0x0000000d1e1c7211 */ /* 0x000fe200078810ff */
[----:B------:R-:W-:Y:S01]  /*c0d0*/  IMAD R31, R31, R24, RZ ;  /* 0x000000181f1f7224 */ /* 0x000fe200078e02ff */
[----:B------:R-:W-:Y:S01]  /*c0e0*/  IADD3 R51, PT, PT, R27, R51, RZ ;  /* 0x000000331b337210 */ /* 0x000fe20007ffe0ff */
[----:B------:R-:W-:Y:S01]  /*c0f0*/  IMAD R16, R39, UR6, RZ ;  /* 0x0000000627107c24 */ /* 0x000fe2000f8e02ff */
[----:B------:R-:W-:Y:S01]  /*c100*/  LEA R27, P3, R26, R12, 0x2 ;  /* 0x0000000c1a1b7211 */ /* 0x000fe200078610ff */
[----:B------:R-:W-:Y:S01]  /*c110*/  IMAD R12, R17, UR6, RZ ;  /* 0x00000006110c7c24 */ /* 0x000fe2000f8e02ff */
[----:B------:R-:W-:Y:S01]  /*c120*/  LEA.HI.X R41, R30, R41, R29, 0x2, P4 ;  /* 0x000000291e297211 */ /* 0x000fe200020f141d */
[----:B------:R-:W-:Y:S01]  /*c130*/  IMAD R17, R38, UR7, R11 ;  /* 0x0000000726117c24 */ /* 0x000fe2000f8e020b */
[----:B------:R-:W-:Y:S01]  /*c140*/  LEA.HI.X R43, R26, R43, R51, 0x2, P3 ;  /* 0x0000002b1a2b7211 */ /* 0x000fe200018f1433 */
[----:B------:R-:W-:Y:S01]  /*c150*/  IMAD R29, R40, R25, R31 ;  /* 0x00000019281d7224 */ /* 0x000fe200078e021f */
[----:B------:R-:W-:Y:S01]  /*c160*/  LOP3.LUT R39, R5, 0xfffffff8, RZ, 0xc0, !PT ;  /* 0xfffffff805277812 */ /* 0x000fe200078ec0ff */
[----:B------:R-:W-:-:S04]  /*c170*/  IMAD.WIDE.U32 R10, R38, UR6, RZ ;  /* 0x00000006260a7c25 */ /* 0x000fc8000f8e00ff */
[----:B------:R-:W-:Y:S01]  /*c180*/  IMAD.WIDE.U32 R24, R40, R24, RZ ;  /* 0x0000001828187225 */ /* 0x000fe200078e00ff */
[----:B------:R-:W-:-:S03]  /*c190*/  LEA R46, P3, R10, R46, 0x2 ;  /* 0x0000002e0a2e7211 */ /* 0x000fc600078610ff */
[----:B------:R-:W-:Y:S01]  /*c1a0*/  IMAD R31, R37, UR7, R12 ;  /* 0x00000007251f7c24 */ /* 0x000fe2000f8e020c */
[----:B------:R-:W-:Y:S01]  /*c1b0*/  IADD3 R29, PT, PT, R25, R29, RZ ;  /* 0x0000001d191d7210 */ /* 0x000fe20007ffe0ff */
[----:B------:R-:W-:-:S03]  /*c1c0*/  IMAD.WIDE.U32 R12, R37, UR6, RZ ;  /* 0x00000006250c7c25 */ /* 0x000fc6000f8e00ff */
[C---:B------:R-:W-:Y:S01]  /*c1d0*/  SHF.L.U64.HI R29, R24.reuse, 0x2, R29 ;  /* 0x00000002181d7819 */ /* 0x040fe2000001021d */
[----:B------:R-:W-:Y:S02]  /*c1e0*/  IMAD.IADD R11, R11, 0x1, R17 ;  /* 0x000000010b0b7824 */ /* 0x000fe400078e0211 */
[C---:B------:R-:W-:Y:S02]  /*c1f0*/  IMAD R37, R19.reuse, UR7, R16 ;  /* 0x0000000713257c24 */ /* 0x040fe4000f8e0210 */
[----:B------:R-:W-:Y:S01]  /*c200*/  IMAD.WIDE.U32 R16, R19, UR6, RZ ;  /* 0x0000000613107c25 */ /* 0x000fe2000f8e00ff */
[----:B------:R-:W-:Y:S01]  /*c210*/  SHF.L.U32 R19, R24, 0x2, RZ ;  /* 0x0000000218137819 */ /* 0x000fe200000006ff */
[----:B------:R-:W-:Y:S01]  /*c220*/  USHF.L.U64.HI UR6, UR6, 0x5, UR7 ;  /* 0x0000000506067899 */ /* 0x000fe20008010207 */
[----:B------:R-:W-:Y:S01]  /*c230*/  LEA.HI.X R48, R10, R48, R11, 0x2, P3 ;  /* 0x000000300a307211 */ /* 0x000fe200018f140b */
[----:B------:R-:W-:Y:S01]  /*c240*/  IMAD.IADD R10, R13, 0x1, R31 ;  /* 0x000000010d0a7824 */ /* 0x000fe200078e021f */
[----:B------:R-:W-:Y:S01]  /*c250*/  LEA R26, P2, R36, R19, 0x2 ;  /* 0x00000013241a7211 */ /* 0x000fe200078410ff */
[----:B0-----:R-:W-:Y:S01]  /*c260*/  IMAD.U32 R38, RZ, RZ, UR13 ;  /* 0x0000000dff267e24 */ /* 0x001fe2000f8e00ff */
[----:B------:R-:W-:-:S02]  /*c270*/  IADD3 R11, PT, PT, R17, R37, RZ ;  /* 0x00000025110b7210 */ /* 0x000fc40007ffe0ff */
[----:B------:R-:W-:Y:S02]  /*c280*/  LEA R47, P3, R12, R47, 0x2 ;  /* 0x0000002f0c2f7211 */ /* 0x000fe400078610ff */
[----:B------:R-:W-:Y:S02]  /*c290*/  LEA R33, P4, R16, R33, 0x2 ;  /* 0x0000002110217211 */ /* 0x000fe400078810ff */
[----:B------:R-:W-:Y:S02]  /*c2a0*/  LEA.HI.X R29, R36, R29, R18, 0x2, P2 ;  /* 0x0000001d241d7211 */ /* 0x000fe400010f1412 */
[----:B------:R-:W-:Y:S02]  /*c2b0*/  LEA.HI.X R49, R12, R49, R10, 0x2, P3 ;  /* 0x000000310c317211 */ /* 0x000fe400018f140a */
[----:B------:R-:W-:Y:S02]  /*c2c0*/  LEA.HI.X R32, R16, R32, R11, 0x2, P4 ;  /* 0x0000002010207211 */ /* 0x000fe400020f140b */
[----:B------:R-:W-:-:S02]  /*c2d0*/  MOV R36, UR12 ;  /* 0x0000000c00247c02 */ /* 0x000fc40008000f00 */
[----:B------:R-:W-:Y:S02]  /*c2e0*/  MOV R37, R20 ;  /* 0x0000001400257202 */ /* 0x000fe40000000f00 */
[----:B------:R-:W-:-:S07]  /*c2f0*/  IADD3.X R45, PT, PT, ~R21, UR6, RZ, P1, !PT ;  /* 0x00000006152d7c10 */ /* 0x000fce0008ffe5ff */
.L_x_1563:
[C---:B------:R-:W-:Y:S02]  /*c300*/  IADD3 R30, P1, PT, R36.reuse, R8, RZ ;  /* 0x00000008241e7210 */ /* 0x040fe40007f3e0ff */
[----:B------:R-:W-:Y:S02]  /*c310*/  IADD3 R18, P2, PT, R36, R26, RZ ;  /* 0x0000001a24127210 */ /* 0x000fe40007f5e0ff */
[----:B------:R-:W-:Y:S02]  /*c320*/  IADD3.X R31, PT, PT, R38, R9, RZ, P1, !PT ;  /* 0x00000009261f7210 */ /* 0x000fe40000ffe4ff */
[----:B------:R-:W-:Y:S01]  /*c330*/  IADD3 R10, P1, PT, R36, R27, RZ ;  /* 0x0000001b240a7210 */ /* 0x000fe20007f3e0ff */
[C---:B------:R-:W-:Y:S02]  /*c340*/  IMAD.X R19, R38.reuse, 0x1, R29, P2 ;  /* 0x0000000126137824 */ /* 0x040fe400010e061d */
[----:B------:R-:W2:Y:S01]  /*c350*/  LDG.E R30, desc[UR8][R30.64] ;  /* 0x000000081e1e7981 */ /* 0x000ea2000c1e1900 */
[----:B------:R-:W-:-:S02]  /*c360*/  IADD3.X R11, PT, PT, R38, R43, RZ, P1, !PT ;  /* 0x0000002b260b7210 */ /* 0x000fc40000ffe4ff */
[C---:B------:R-:W-:Y:S01]  /*c370*/  IADD3 R12, P2, PT, R36.reuse, R28, RZ ;  /* 0x0000001c240c7210 */ /* 0x040fe20007f5e0ff */
[----:B------:R0:W3:Y:S01]  /*c380*/  LDG.E R51, desc[UR8][R18.64] ;  /* 0x0000000812337981 */ /* 0x0000e2000c1e1900 */
[----:B------:R-:W-:Y:S02]  /*c390*/  IADD3 R16, P1, PT, R36, R35, RZ ;  /* 0x0000002324107210 */ /* 0x000fe40007f3e0ff */
[----:B------:R-:W-:Y:S01]  /*c3a0*/  IADD3.X R13, PT, PT, R38, R41, RZ, P2, !PT ;  /* 0x00000029260d7210 */ /* 0x000fe200017fe4ff */
[----:B------:R-:W4:Y:S01]  /*c3b0*/  LDG.E R11, desc[UR8][R10.64] ;  /* 0x000000080a0b7981 */ /* 0x000f22000c1e1900 */
[----:B------:R-:W-:Y:S01]  /*c3c0*/  IADD3 R20, P2, PT, R36, R46, RZ ;  /* 0x0000002e24147210 */ /* 0x000fe20007f5e0ff */
[----:B------:R-:W-:Y:S01]  /*c3d0*/  IMAD.X R17, R38, 0x1, R34, P1 ;  /* 0x0000000126117824 */ /* 0x000fe200008e0622 */
[----:B------:R-:W-:Y:S01]  /*c3e0*/  IADD3 R24, P1, PT, R36, R47, RZ ;  /* 0x0000002f24187210 */ /* 0x000fe20007f3e0ff */
[----:B------:R-:W4:Y:S01]  /*c3f0*/  LDG.E R12, desc[UR8][R12.64] ;  /* 0x000000080c0c7981 */ /* 0x000f22000c1e1900 */
[----:B------:R-:W-:-:S02]  /*c400*/  IADD3.X R21, PT, PT, R38, R48, RZ, P2, !PT ;  /* 0x0000003026157210 */ /* 0x000fc400017fe4ff */
        /* <DEDUP_REMOVED lines=8> */
[----:B------:R-:W-:-:S02]  /*c490*/  IADD3 R2, P2, PT, R2, 0x8, RZ ;  /* 0x0000000802027810 */ /* 0x000fc40007f5e0ff */
[----:B------:R-:W-:Y:S02]  /*c4a0*/  IADD3.X R37, PT, PT, R37, -0x1, RZ, P1, !PT ;  /* 0xffffffff25257810 */ /* 0x000fe40000ffe4ff */
[----:B------:R-:W-:Y:S02]  /*c4b0*/  ISETP.NE.U32.AND P1, PT, R39, RZ, PT ;  /* 0x000000ff2700720c */ /* 0x000fe40003f25070 */
[----:B------:R-:W-:Y:S02]  /*c4c0*/  IADD3 R36, P3, PT, R36, R7, RZ ;  /* 0x0000000724247210 */ /* 0x000fe40007f7e0ff */
[----:B------:R-:W-:Y:S02]  /*c4d0*/  ISETP.NE.AND.EX P1, PT, R37, RZ, PT, P1 ;  /* 0x000000ff2500720c */ /* 0x000fe40003f25310 */
[----:B------:R-:W-:Y:S02]  /*c4e0*/  IADD3.X R0, PT, PT, RZ, R0, RZ, P2, !PT ;  /* 0x00000000ff007210 */ /* 0x000fe400017fe4ff */
        /* <DEDUP_REMOVED lines=10> */
.L_x_1562:
[----:B------:R-:W-:Y:S05]  /*c590*/  BSYNC.RECONVERGENT B2 ;  /* 0x0000000000027941 */ /* 0x000fea0003800200 */
.L_x_1561:
        /* <DEDUP_REMOVED lines=24> */
[----:B---3--:R-:W-:Y:S02]  /*c720*/  IMAD R7, R11, UR14, RZ ;  /* 0x0000000e0b077c24 */ /* 0x008fe4000f8e02ff */
[----:B------:R-:W-:Y:S01]  /*c730*/  IMAD R19, R2, UR7, R19 ;  /* 0x0000000702137c24 */ /* 0x000fe2000f8e0213 */
[----:B------:R-:W-:Y:S01]  /*c740*/  IADD3 R9, PT, PT, R9, R17, RZ ;  /* 0x0000001109097210 */ /* 0x000fe20007ffe0ff */
[----:B------:R-:W-:Y:S02]  /*c750*/  IMAD R7, R6, UR15, R7 ;  /* 0x0000000f06077c24 */ /* 0x000fe4000f8e0207 */
[----:B-1----:R-:W-:Y:S01]  /*c760*/  IMAD.WIDE.U32 R16, R2, UR6, R12 ;  /* 0x0000000602107c25 */ /* 0x002fe2000f8e000c */
[----:B------:R-:W-:-:S03]  /*c770*/  IADD3 R12, P1, PT, R8, UR12, RZ ;  /* 0x0000000c080c7c10 */ /* 0x000fc6000ff3e0ff */
[----:B------:R-:W-:Y:S01]  /*c780*/  IMAD.WIDE.U32 R10, R6, UR14, R8 ;  /* 0x0000000e060a7c25 */ /* 0x000fe2000f8e0008 */
[----:B------:R-:W-:Y:S02]  /*c790*/  IADD3 R13, PT, PT, R17, R19, RZ ;  /* 0x00000013110d7210 */ /* 0x000fe40007ffe0ff */
[----:B------:R-:W-:Y:S01]  /*c7a0*/  IADD3 R25, P6, PT, R14, -R16, RZ ;  /* 0x800000100e197210 */ /* 0x000fe20007fde0ff */
[----:B------:R-:W-:Y:S01]  /*c7b0*/  IMAD.IADD R7, R7, 0x1, R11 ;  /* 0x0000000107077824 */ /* 0x000fe200078e020b */
[----:B------:R-:W-:Y:S02]  /*c7c0*/  IADD3 R11, P5, PT, R16, UR6, RZ ;  /* 0x00000006100b7c10 */ /* 0x000fe4000ffbe0ff */
[----:B------:R-:W-:Y:S02]  /*c7d0*/  IADD3.X R18, PT, PT, R15, ~R13, RZ, P6, !PT ;  /* 0x8000000d0f127210 */ /* 0x000fe400037fe4ff */
[----:B------:R-:W-:Y:S02]  /*c7e0*/  IADD3.X R21, PT, PT, R13, UR7, RZ, P5, !PT ;  /* 0x000000070d157c10 */ /* 0x000fe4000affe4ff */
[----:B----4-:R-:W-:Y:S01]  /*c7f0*/  LEA R6, P2, R10, UR16, 0x2 ;  /* 0x000000100a067c11 */ /* 0x010fe2000f8410ff */
[----:B------:R-:W-:Y:S01]  /*c800*/  IMAD R18, R18, UR14, RZ ;  /* 0x0000000e12127c24 */ /* 0x000fe2000f8e02ff */
[----:B------:R-:W-:-:S02]  /*c810*/  IADD3 R17, P5, PT, R14, -R11, RZ ;  /* 0x8000000b0e117210 */ /* 0x000fc40007fbe0ff */
[----:B------:R-:W-:Y:S01]  /*c820*/  LEA.HI.X R7, R10, UR17, R7, 0x2, P2 ;  /* 0x000000110a077c11 */ /* 0x000fe200090f1407 */
[----:B------:R-:W-:Y:S01]  /*c830*/  IMAD R27, R25, UR15, R18 ;  /* 0x0000000f191b7c24 */ /* 0x000fe2000f8e0212 */
[----:B------:R-:W-:Y:S02]  /*c840*/  IADD3 R19, P3, P4, R14, -UR6, -R11 ;  /* 0x800000060e137c10 */ /* 0x000fe4000fc7e80b */
[----:B------:R-:W-:Y:S01]  /*c850*/  IADD3.X R13, PT, PT, R9, UR13, RZ, P1, !PT ;  /* 0x0000000d090d7c10 */ /* 0x000fe20008ffe4ff */
[C-C-:B------:R-:W-:Y:S01]  /*c860*/  IMAD.X R9, R15.reuse, 0x1, ~R21.reuse, P5 ;  /* 0x000000010f097824 */ /* 0x140fe200028e0e15 */
[----:B------:R-:W-:Y:S01]  /*c870*/  IADD3 R10, P2, PT, R12, UR12, RZ ;  /* 0x0000000c0c0a7c10 */ /* 0x000fe2000ff5e0ff */
[----:B------:R-:W2:Y:S01]  /*c880*/  LDG.E R6, desc[UR8][R6.64] ;  /* 0x0000000806067981 */ /* 0x000ea2000c1e1900 */
[----:B------:R-:W-:Y:S01]  /*c890*/  IADD3.X R16, PT, PT, R15, ~UR7, ~R21, P3, P4 ;  /* 0x800000070f107c10 */ /* 0x000fe20009fe8c15 */
[----:B------:R-:W-:Y:S01]  /*c8a0*/  IMAD R18, R9, UR14, RZ ;  /* 0x0000000e09127c24 */ /* 0x000fe2000f8e02ff */
[----:B------:R-:W-:-:S02]  /*c8b0*/  IADD3 R8, P1, PT, R10, UR12, RZ ;  /* 0x0000000c0a087c10 */ /* 0x000fc4000ff3e0ff */
        /* <DEDUP_REMOVED lines=10> */
[----:B------:R-:W-:-:S02]  /*c960*/  IADD3 R9, PT, PT, R17, R21, RZ ;  /* 0x0000001511097210 */ /* 0x000fc40007ffe0ff */
[----:B------:R-:W-:Y:S02]  /*c970*/  LEA R8, P2, R16, UR16, 0x2 ;  /* 0x0000001010087c11 */ /* 0x000fe4000f8410ff */
[----:B------:R-:W-:Y:S01]  /*c980*/  LEA.HI.X R11, R12, UR17, R11, 0x2, P1 ;  /* 0x000000110c0b7c11 */ /* 0x000fe200088f140b */
[----:B------:R-:W-:Y:S01]  /*c990*/  IMAD.IADD R13, R19, 0x1, R13 ;  /* 0x00000001130d7824 */ /* 0x000fe200078e020d */
[----:B------:R-:W-:Y:S02]  /*c9a0*/  LEA.HI.X R9, R16, UR17, R9, 0x2, P2 ;  /* 0x0000001110097c11 */ /* 0x000fe400090f1409 */
        /* <DEDUP_REMOVED lines=11> */
.L_x_1567:
[----:B------:R-:W-:Y:S05]  /*ca60*/  BSYNC.RECONVERGENT B3 ;  /* 0x0000000000037941 */ /* 0x000fea0003800200 */
.L_x_1566:
        /* <DEDUP_REMOVED lines=24> */
[----:B------:R-:W-:-:S03]  /*cbf0*/  IADD3 R19, P1, PT, R14, -R10, RZ ;  /* 0x8000000a0e137210 */ /* 0x000fc60007f3e0ff */
[----:B------:R-:W-:Y:S01]  /*cc00*/  IMAD R13, R2, UR13, R13 ;  /* 0x0000000d020d7c24 */ /* 0x000fe2000f8e020d */
[----:B------:R-:W-:Y:S01]  /*cc10*/  IADD3 R10, P2, PT, R8, UR12, RZ ;  /* 0x0000000c080a7c10 */ /* 0x000fe2000ff5e0ff */
[----:B------:R-:W-:Y:S02]  /*cc20*/  IMAD.IADD R17, R11, 0x1, R17 ;  /* 0x000000010b117824 */ /* 0x000fe400078e0211 */
[----:B---3--:R-:W-:Y:S01]  /*cc30*/  IMAD R5, R5, UR14, RZ ;  /* 0x0000000e05057c24 */ /* 0x008fe2000f8e02ff */
[----:B------:R-:W-:Y:S01]  /*cc40*/  IADD3 R9, PT, PT, R9, R13, RZ ;  /* 0x0000000d09097210 */ /* 0x000fe20007ffe0ff */
        /* <DEDUP_REMOVED lines=10> */
[----:B------:R-:W-:Y:S02]  /*ccf0*/  LEA.HI.X R7, R8, UR7, R5, 0x2, P1 ;  /* 0x0000000708077c11 */ /* 0x000fe400088f1405 */
[----:B------:R-:W-:-:S03]  /*cd00*/  IADD3 R19, PT, PT, R19, R11, RZ ;  /* 0x0000000b13137210 */ /* 0x000fc60007ffe0ff */
[----:B------:R-:W2:Y:S01]  /*cd10*/  LDG.E R6, desc[UR8][R6.64] ;  /* 0x0000000806067981 */ /* 0x000ea2000c1e1900 */
[----:B------:R-:W-:-:S05]  /*cd20*/  LEA.HI.X R13, R10, UR7, R19, 0x2, P2 ;  /* 0x000000070a0d7c11 */ /* 0x000fca00090f1413 */
[----:B------:R-:W3:Y:S01]  /*cd30*/  LDG.E R12, desc[UR8][R12.64] ;  /* 0x000000080c0c7981 */ /* 0x000ee2000c1e1900 */
[----:B------:R-:W-:-:S05]  /*cd40*/  IADD3 R2, P1, PT, R2, 0x2, RZ ;  /* 0x0000000202027810 */ /* 0x000fca0007f3e0ff */
[----:B------:R-:W-:Y:S02]  /*cd50*/  IMAD.X R0, RZ, RZ, R0, P1 ;  /* 0x000000ffff007224 */ /* 0x000fe400008e0600 */
[----:B--2--5:R-:W-:-:S04]  /*cd60*/  FADD.FTZ R3, R3, R6 ;  /* 0x0000000603037221 */ /* 0x024fc80000010000 */
[----:B---3--:R-:W-:-:S07]  /*cd70*/  FADD.FTZ R3, R3, R12 ;  /* 0x0000000c03037221 */ /* 0x008fce0000010000 */
.L_x_1569:
[----:B------:R-:W-:Y:S05]  /*cd80*/  BSYNC.RECONVERGENT B3 ;  /* 0x0000000000037941 */ /* 0x000fea0003800200 */
.L_x_1568:
        /* <DEDUP_REMOVED lines=23> */
.L_x_1565:
[----:B------:R-:W-:Y:S05]  /*cf00*/  BSYNC.RECONVERGENT B2 ;  /* 0x0000000000027941 */ /* 0x000fea0003800200 */
.L_x_1564:
[----:B-----5:R0:W-:Y:S02]  /*cf10*/  STG.E desc[UR8][R22.64], R3 ;  /* 0x0000000316007986 */ /* 0x0201e4000c101908 */
.L_x_1560:
[----:B------:R-:W-:Y:S05]  /*cf20*/  BSYNC.RECONVERGENT B1 ;  /* 0x0000000000017941 */ /* 0x000fea0003800200 */
.L_x_1559:
[----:B------:R-:W-:-:S07]  /*cf30*/  IADD3 R4, PT, PT, R4, 0x80, RZ ;  /* 0x0000008004047810 */ /* 0x000fce0007ffe0ff */
.L_x_1554:
[----:B------:R-:W-:Y:S05]  /*cf40*/  BSYNC.RECONVERGENT B0 ;  /* 0x0000000000007941 */ /* 0x000fea0003800200 */
.L_x_1553:
        /* <DEDUP_REMOVED lines=22> */
[----:B------:R0:W1:Y:S02]  /*d0b0*/  F2I.FTZ.U32.TRUNC.NTZ R3, R2 ;  /* 0x0000000200037305 */ /* 0x000064000021f000 */
[----:B0-----:R-:W-:Y:S01]  /*d0c0*/  HFMA2 R2, -RZ, RZ, 0, 0 ;  /* 0x00000000ff027431 */ /* 0x001fe200000001ff */
        /* <DEDUP_REMOVED lines=13> */
.L_x_1571:
[----:B------:R-:W-:-:S07]  /*d1a0*/  MOV R5, 0xd1c0 ;  /* 0x0000d1c000057802 */ /* 0x000fce0000000f00 */
[----:B------:R-:W-:Y:S05]  /*d1b0*/  CALL.REL.NOINC `($__internal_5_$__cuda_sm20_div_s64) ;  /* 0x000001c000487944 */ /* 0x000fea0003c00000 */
.L_x_1570:
        /* <DEDUP_REMOVED lines=37> */
.L_x_1572:
[----:B------:R-:W-:Y:S01]  /*d410*/  IMAD.MOV.U32 R10, RZ, RZ, R14 ;  /* 0x000000ffff0a7224 */ /* 0x000fe200078e000e */
[----:B------:R-:W-:Y:S02]  /*d420*/  MOV R3, R15 ;  /* 0x0000000f00037202 */ /* 0x000fe40000000f00 */
[----:B------:R-:W-:-:S07]  /*d430*/  MOV R5, 0xd450 ;  /* 0x0000d45000057802 */ /* 0x000fce0000000f00 */
[----:B------:R-:W-:Y:S05]  /*d440*/  CALL.REL.NOINC `($__internal_5_$__cuda_sm20_div_s64) ;  /* 0x000001bc00a47944 */ /* 0x000fea0003c00000 */
.L_x_1573:
        /* <DEDUP_REMOVED lines=27> */
[----:B------:R-:W-:Y:S02]  /*d600*/  IADD3.X R44, PT, PT, RZ, R0, RZ, P1, !PT ;  /* 0x00000000ff2c7210 */ /* 0x000fe40000ffe4ff */
[----:B------:R-:W-:Y:S01]  /*d610*/  IADD3 R19, P1, PT, RZ, -R42, RZ ;  /* 0x8000002aff137210 */ /* 0x000fe20007f3e0ff */
[----:B------:R-:W-:Y:S01]  /*d620*/  IMAD.X R16, RZ, RZ, ~R0, P4 ;  /* 0x000000ffff107224 */ /* 0x000fe200020e0e00 */
[----:B------:R-:W-:-:S02]  /*d630*/  IADD3.X R43, PT, PT, RZ, R0, RZ, P2, !PT ;  /* 0x00000000ff2b7210 */ /* 0x000fc400017fe4ff */
[----:B------:R-:W-:Y:S02]  /*d640*/  IADD3 R21, P3, PT, RZ, -R10, RZ ;  /* 0x8000000aff157210 */ /* 0x000fe40007f7e0ff */
[----:B------:R-:W-:Y:S01]  /*d650*/  IADD3 R37, P4, PT, R2, 0x6, RZ ;  /* 0x0000000602257810 */ /* 0x000fe20007f9e0ff */
[----:B0-----:R-:W-:Y:S01]  /*d660*/  IMAD R3, R0, UR4, RZ ;  /* 0x0000000400037c24 */ /* 0x001fe2000f8e02ff */
[----:B------:R-:W-:Y:S01]  /*d670*/  IADD3.X R20, PT, PT, RZ, ~R43, RZ, P3, !PT ;  /* 0x8000002bff147210 */ /* 0x000fe20001ffe4ff */
[C---:B------:R-:W-:Y:S01]  /*d680*/  IMAD.WIDE.U32 R4, R2.reuse, UR4, RZ ;  /* 0x0000000402047c25 */ /* 0x040fe2000f8e00ff */
[----:B------:R-:W-:Y:S01]  /*d690*/  USHF.L.U32 UR10, UR4, 0x5, URZ ;  /* 0x00000005040a7899 */ /* 0x000fe200080006ff */
[----:B------:R-:W-:Y:S02]  /*d6a0*/  IADD3.X R40, PT, PT, RZ, R0, RZ, P4, !PT ;  /* 0x00000000ff287210 */ /* 0x000fe400027fe4ff */
[----:B------:R-:W-:Y:S01]  /*d6b0*/  IMAD R3, R2, UR5, R3 ;  /* 0x0000000502037c24 */ /* 0x000fe2000f8e0203 */
[----:B------:R-:W-:Y:S01]  /*d6c0*/  IADD3 R12, P2, PT, R4, UR4, RZ ;  /* 0x00000004040c7c10 */ /* 0x000fe2000ff5e0ff */
[----:B--2---:R-:W-:-:S02]  /*d6d0*/  IMAD R16, R16, UR6, RZ ;  /* 0x0000000610107c24 */ /* 0x004fc4000f8e02ff */
[----:B------:R-:W-:Y:S01]  /*d6e0*/  IMAD.SHL.U32 R13, R4, 0x4, RZ ;  /* 0x00000004040d7824 */ /* 0x000fe200078e00ff */
[----:B------:R-:W-:Y:S01]  /*d6f0*/  IADD3 R11, PT, PT, R5, R3, RZ ;  /* 0x00000003050b7210 */ /* 0x000fe20007ffe0ff */
[----:B------:R-:W-:Y:S01]  /*d700*/  IMAD R20, R20, UR6, RZ ;  /* 0x0000000614147c24 */ /* 0x000fe2000f8e02ff */
[----:B------:R-:W-:Y:S02]  /*d710*/  IADD3.X R5, PT, PT, RZ, ~R44, RZ, P1, !PT ;  /* 0x8000002cff057210 */ /* 0x000fe40000ffe4ff */
[----:B------:R-:W-:Y:S01]  /*d720*/  SHF.L.U64.HI R3, R4, 0x2, R11 ;  /* 0x0000000204037819 */ /* 0x000fe2000001020b */
[----:B------:R-:W-:Y:S02]  /*d730*/  IMAD R29, R21, UR7, R20 ;  /* 0x00000007151d7c24 */ /* 0x000fe4000f8e0214 */
[----:B------:R-:W-:Y:S02]  /*d740*/  IMAD R4, R5, UR6, RZ ;  /* 0x0000000605047c24 */ /* 0x000fe4000f8e02ff */
[----:B------:R-:W-:-:S02]  /*d750*/  IMAD R5, R17, UR7, R16 ;  /* 0x0000000711057c24 */ /* 0x000fc4000f8e0210 */
[----:B------:R-:W-:-:S04]  /*d760*/  IMAD.WIDE.U32 R16, R17, UR6, R14 ;  /* 0x0000000611107c25 */ /* 0x000fc8000f8e000e */
[----:B------:R-:W-:Y:S01]  /*d770*/  IMAD R27, R19, UR7, R4 ;  /* 0x00000007131b7c24 */ /* 0x000fe2000f8e0204 */
[----:B------:R-:W-:Y:S01]  /*d780*/  IADD3 R5, PT, PT, R17, R5, RZ ;  /* 0x0000000511057210 */ /* 0x000fe20007ffe0ff */
[----:B------:R-:W-:-:S04]  /*d790*/  IMAD.WIDE.U32 R18, R19, UR6, R14 ;  /* 0x0000000613127c25 */ /* 0x000fc8000f8e000e */
[----:B------:R-:W-:-:S04]  /*d7a0*/  IMAD.WIDE.U32 R20, R21, UR6, R14 ;  /* 0x0000000615147c25 */ /* 0x000fc8000f8e000e */
[C---:B-1----:R-:W-:Y:S02]  /*d7b0*/  IMAD R4, R24.reuse, UR7, RZ ;  /* 0x0000000718047c24 */ /* 0x042fe4000f8e02ff */
[----:B------:R-:W-:Y:S01]  /*d7c0*/  IMAD.IADD R17, R19, 0x1, R27 ;  /* 0x0000000113117824 */ /* 0x000fe200078e021b */
[----:B------:R-:W-:Y:S01]  /*d7d0*/  IADD3 R19, PT, PT, R21, R29, RZ ;  /* 0x0000001d15137210 */ /* 0x000fe20007ffe0ff */
[----:B------:R-:W-:Y:S02]  /*d7e0*/  IMAD R5, R5, R24, RZ ;  /* 0x0000001805057224 */ /* 0x000fe400078e02ff */
[----:B------:R-:W-:Y:S02]  /*d7f0*/  IMAD R33, R25, UR6, R4 ;  /* 0x0000000619217c24 */ /* 0x000fe4000f8e0204 */
[----:B------:R-:W-:-:S04]  /*d800*/  IMAD.WIDE.U32 R26, R24, UR6, RZ ;  /* 0x00000006181a7c25 */ /* 0x000fc8000f8e00ff */
[-C--:B------:R-:W-:Y:S01]  /*d810*/  IMAD R4, R17, R24.reuse, RZ ;  /* 0x0000001811047224 */ /* 0x080fe200078e02ff */
[----:B------:R-:W-:Y:S01]  /*d820*/  IADD3 R33, PT, PT, R27, R33, RZ ;  /* 0x000000211b217210 */ /* 0x000fe20007ffe0ff */
[-C--:B------:R-:W-:Y:S02]  /*d830*/  IMAD R21, R19, R24.reuse, RZ ;  /* 0x0000001813157224 */ /* 0x080fe400078e02ff */
[----:B------:R-:W-:Y:S01]  /*d840*/  IMAD R31, R16, R25, R5 ;  /* 0x00000019101f7224 */ /* 0x000fe200078e0205 */
[----:B------:R-:W-:Y:S01]  /*d850*/  LEA R5, P1, -R26, UR10, 0x5 ;  /* 0x0000000a1a057c11 */ /* 0x000fe2000f8229ff */
[----:B------:R-:W-:-:S04]  /*d860*/  IMAD.WIDE.U32 R16, R16, R24, RZ ;  /* 0x0000001810107225 */ /* 0x000fc800078e00ff */
[----:B------:R-:W-:Y:S01]  /*d870*/  IMAD R29, R18, R25, R4 ;  /* 0x00000019121d7224 */ /* 0x000fe200078e0204 */
[----:B------:R-:W-:Y:S01]  /*d880*/  LEA R4, P3, R16, R13, 0x2 ;  /* 0x0000000d10047211 */ /* 0x000fe200078610ff */
[----:B------:R-:W-:Y:S01]  /*d890*/  IMAD.WIDE.U32 R18, R18, R24, RZ ;  /* 0x0000001812127225 */ /* 0x000fe200078e00ff */
[----:B------:R-:W-:-:S03]  /*d8a0*/  SHF.L.U64.HI R13, R26, 0x5, R33 ;  /* 0x000000051a0d7819 */ /* 0x000fc60000010221 */
[C---:B------:R-:W-:Y:S01]  /*d8b0*/  IMAD R27, R20.reuse, R25, R21 ;  /* 0x00000019141b7224 */ /* 0x040fe200078e0215 */
[----:B------:R-:W-:Y:S01]  /*d8c0*/  IADD3 R19, PT, PT, R19, R29, RZ ;  /* 0x0000001d13137210 */ /* 0x000fe20007ffe0ff */
[----:B------:R-:W-:-:S04]  /*d8d0*/  IMAD.WIDE.U32 R20, R20, R24, RZ ;  /* 0x0000001814147225 */ /* 0x000fc800078e00ff */
[----:B------:R-:W-:Y:S01]  /*d8e0*/  IMAD.IADD R17, R17, 0x1, R31 ;  /* 0x0000000111117824 */ /* 0x000fe200078e021f */
[----:B------:R-:W-:Y:S01]  /*d8f0*/  IADD3 R31, P4, PT, RZ, -R37, RZ ;  /* 0x80000025ff1f7210 */ /* 0x000fe20007f9e0ff */
[----:B------:R-:W-:-:S03]  /*d900*/  IMAD.IADD R21, R21, 0x1, R27 ;  /* 0x0000000115157824 */ /* 0x000fc600078e021b */
[----:B------:R-:W-:Y:S02]  /*d910*/  LEA.HI.X R3, R16, R3, R17, 0x2, P3 ;  /* 0x0000000310037211 */ /* 0x000fe400018f1411 */
[C---:B------:R-:W-:Y:S02]  /*d920*/  SHF.L.U32 R16, R18.reuse, 0x2, RZ ;  /* 0x0000000212107819 */ /* 0x040fe400000006ff */
[----:B------:R-:W-:Y:S02]  /*d930*/  SHF.L.U64.HI R17, R18, 0x2, R19 ;  /* 0x0000000212117819 */ /* 0x000fe40000010213 */
[----:B------:R-:W-:Y:S02]  /*d940*/  IADD3 R18, P3, PT, R2, 0x4, RZ ;  /* 0x0000000402127810 */ /* 0x000fe40007f7e0ff */
[C---:B------:R-:W-:Y:S02]  /*d950*/  SHF.L.U32 R19, R20.reuse, 0x2, RZ ;  /* 0x0000000214137819 */ /* 0x040fe400000006ff */
[----:B------:R-:W-:-:S02]  /*d960*/  SHF.L.U64.HI R20, R20, 0x2, R21 ;  /* 0x0000000214147819 */ /* 0x000fc40000010215 */
[----:B------:R-:W-:Y:S02]  /*d970*/  IADD3 R21, P6, PT, R2, 0x5, RZ ;  /* 0x0000000502157810 */ /* 0x000fe40007fde0ff */
[----:B------:R-:W-:Y:S02]  /*d980*/  IADD3.X R36, PT, PT, RZ, R0, RZ, P3, !PT ;  /* 0x00000000ff247210 */ /* 0x000fe40001ffe4ff */
[----:B------:R-:W-:Y:S01]  /*d990*/  IADD3 R35, P5, PT, RZ, -R18, RZ ;  /* 0x80000012ff237210 */ /* 0x000fe20007fbe0ff */
[----:B------:R-:W-:Y:S01]  /*d9a0*/  IMAD.X R38, RZ, RZ, R0, P6 ;  /* 0x000000ffff267224 */ /* 0x000fe200030e0600 */
[----:B------:R-:W-:Y:S01]  /*d9b0*/  IADD3 R28, P3, PT, RZ, -R21, RZ ;  /* 0x80000015ff1c7210 */ /* 0x000fe20007f7e0ff */
[----:B------:R-:W-:Y:S01]  /*d9c0*/  IMAD R53, R36, UR4, RZ ;  /* 0x0000000424357c24 */ /* 0x000fe2000f8e02ff */
[----:B------:R-:W-:Y:S02]  /*d9d0*/  IADD3.X R26, PT, PT, RZ, ~R36, RZ, P5, !PT ;  /* 0x80000024ff1a7210 */ /* 0x000fe40002ffe4ff */
[----:B------:R-:W-:Y:S01]  /*d9e0*/  IADD3 R39, P5, PT, R2, 0x7, RZ ;  /* 0x0000000702277810 */ /* 0x000fe20007fbe0ff */
[----:B------:R-:W-:Y:S01]  /*d9f0*/  IMAD.X R27, RZ, RZ, ~R38, P3 ;  /* 0x000000ffff1b7224 */ /* 0x000fe200018e0e26 */
[----:B------:R-:W-:Y:S01]  /*da00*/  IADD3.X R30, PT, PT, RZ, ~R40, RZ, P4, !PT ;  /* 0x80000028ff1e7210 */ /* 0x000fe200027fe4ff */
[----:B------:R-:W-:Y:S01]  /*da10*/  IMAD R26, R26, UR6, RZ ;  /* 0x000000061a1a7c24 */ /* 0x000fe2000f8e02ff */
[----:B------:R-:W-:Y:S01]  /*da20*/  IADD3.X R41, PT, PT, RZ, R0, RZ, P5, !PT ;  /* 0x00000000ff297210 */ /* 0x000fe20002ffe4ff */
[----:B------:R-:W-:Y:S01]  /*da30*/  IMAD R27, R27, UR6, RZ ;  /* 0x000000061b1b7c24 */ /* 0x000fe2000f8e02ff */
[----:B------:R-:W-:Y:S01]  /*da40*/  IADD3 R33, P3, PT, RZ, -R39, RZ ;  /* 0x80000027ff217210 */ /* 0x000fe20007f7e0ff */
[----:B------:R-:W-:-:S02]  /*da50*/  IMAD R45, R35, UR7, R26 ;  /* 0x00000007232d7c24 */ /* 0x000fc4000f8e021a */
[----:B------:R-:W-:-:S04]  /*da60*/  IMAD.WIDE.U32 R34, R35, UR6, R14 ;  /* 0x0000000623227c25 */ /* 0x000fc8000f8e000e */
[----:B------:R-:W-:Y:S01]  /*da70*/  IMAD.X R32, RZ, RZ, ~R41, P3 ;  /* 0x000000ffff207224 */ /* 0x000fe200018e0e29 */
[----:B------:R-:W-:Y:S01]  /*da80*/  IADD3 R45, PT, PT, R35, R45, RZ ;  /* 0x0000002d232d7210 */ /* 0x000fe20007ffe0ff */
[C---:B------:R-:W-:Y:S02]  /*da90*/  IMAD R49, R28.reuse, UR7, R27 ;  /* 0x000000071c317c24 */ /* 0x040fe4000f8e021b */
[----:B------:R-:W-:Y:S02]  /*daa0*/  IMAD.WIDE.U32 R26, R28, UR6, R14 ;  /* 0x000000061c1a7c25 */ /* 0x000fe4000f8e000e */
[----:B------:R-:W0:Y:S02]  /*dab0*/  LDC.64 R28, c[0x0][0x608] ;  /* 0x00018200ff1c7b82 */ /* 0x000e240000000a00 */
[----:B------:R-:W-:Y:S01]  /*dac0*/  IMAD R30, R30, UR6, RZ ;  /* 0x000000061e1e7c24 */ /* 0x000fe2000f8e02ff */
[----:B------:R-:W-:Y:S01]  /*dad0*/  IADD3 R35, PT, PT, R27, R49, RZ ;  /* 0x000000311b237210 */ /* 0x000fe20007ffe0ff */
[----:B------:R-:W-:-:S02]  /*dae0*/  IMAD R32, R32, UR6, RZ ;  /* 0x0000000620207c24 */ /* 0x000fc4000f8e02ff */
[C---:B------:R-:W-:Y:S02]  /*daf0*/  IMAD R47, R31.reuse, UR7, R30 ;  /* 0x000000071f2f7c24 */ /* 0x040fe4000f8e021e */
[----:B------:R-:W-:-:S04]  /*db00*/  IMAD.WIDE.U32 R30, R31, UR6, R14 ;  /* 0x000000061f1e7c25 */ /* 0x000fc8000f8e000e */
[C---:B------:R-:W-:Y:S02]  /*db10*/  IMAD R27, R33.reuse, UR7, R32 ;  /* 0x00000007211b7c24 */ /* 0x040fe4000f8e0220 */
[----:B------:R-:W-:-:S04]  /*db20*/  IMAD.WIDE.U32 R32, R33, UR6, R14 ;  /* 0x0000000621207c25 */ /* 0x000fc8000f8e000e */
[----:B------:R-:W-:Y:S01]  /*db30*/  IMAD.IADD R47, R31, 0x1, R47 ;  /* 0x000000011f2f7824 */ /* 0x000fe200078e022f */
[----:B------:R-:W-:Y:S01]  /*db40*/  IADD3 R31, PT, PT, R33, R27, RZ ;  /* 0x0000001b211f7210 */ /* 0x000fe20007ffe0ff */
[-C--:B------:R-:W-:Y:S02]  /*db50*/  IMAD R46, R35, R24.reuse, RZ ;  /* 0x00000018232e7224 */ /* 0x080fe400078e02ff */
[-C--:B------:R-:W-:Y:S02]  /*db60*/  IMAD R47, R47, R24.reuse, RZ ;  /* 0x000000182f2f7224 */ /* 0x080fe400078e02ff */
[C---:B------:R-:W-:Y:S02]  /*db70*/  IMAD R33, R26.reuse, R25, R46 ;  /* 0x000000191a217224 */ /* 0x040fe400078e022e */
[----:B------:R-:W-:-:S04]  /*db80*/  IMAD.WIDE.U32 R26, R26, R24, RZ ;  /* 0x000000181a1a7225 */ /* 0x000fc800078e00ff */
[-C--:B------:R-:W-:Y:S01]  /*db90*/  IMAD R49, R31, R24.reuse, RZ ;  /* 0x000000181f317224 */ /* 0x080fe200078e02ff */
[----:B------:R-:W-:Y:S01]  /*dba0*/  IADD3 R51, PT, PT, R27, R33, RZ ;  /* 0x000000211b337210 */ /* 0x000fe20007ffe0ff */
[C---:B------:R-:W-:Y:S02]  /*dbb0*/  IMAD R47, R30.reuse, R25, R47 ;  /* 0x000000191e2f7224 */ /* 0x040fe400078e022f */
[----:B------:R-:W-:-:S04]  /*dbc0*/  IMAD.WIDE.U32 R30, R30, R24, RZ ;  /* 0x000000181e1e7225 */ /* 0x000fc800078e00ff */
[----:B------:R-:W-:Y:S01]  /*dbd0*/  IMAD R49, R32, R25, R49 ;  /* 0x0000001920317224 */ /* 0x000fe200078e0231 */
[----:B------:R-:W-:Y:S01]  /*dbe0*/  SHF.L.U32 R46, R30, 0x2, RZ ;  /* 0x000000021e2e7819 */ /* 0x000fe200000006ff */
[----:B------:R-:W-:-:S04]  /*dbf0*/  IMAD.WIDE.U32 R32, R32, R24, RZ ;  /* 0x0000001820207225 */ /* 0x000fc800078e00ff */
[----:B------:R-:W-:Y:S01]  /*dc00*/  IMAD.IADD R27, R31, 0x1, R47 ;  /* 0x000000011f1b7824 */ /* 0x000fe200078e022f */
[----:B------:R-:W-:Y:S01]  /*dc10*/  IADD3 R49, PT, PT, R33, R49, RZ ;  /* 0x0000003121317210 */ /* 0x000fe20007ffe0ff */
[-C--:B------:R-:W-:Y:S01]  /*dc20*/  IMAD R45, R45, R24.reuse, RZ ;  /* 0x000000182d2d7224 */ /* 0x080fe200078e02ff */
[----:B------:R-:W-:Y:S01]  /*dc30*/  SHF.L.U64.HI R47, R26, 0x2, R51 ;  /* 0x000000021a2f7819 */ /* 0x000fe20000010233 */
[----:B------:R-:W-:Y:S01]  /*dc40*/  IMAD.SHL.U32 R33, R32, 0x4, RZ ;  /* 0x0000000420217824 */ /* 0x000fe200078e00ff */
[----:B------:R-:W-:Y:S01]  /*dc50*/  SHF.L.U64.HI R48, R30, 0x2, R27 ;  /* 0x000000021e307819 */ /* 0x000fe2000001021b */
[----:B------:R-:W-:Y:S01]  /*dc60*/  IMAD R27, R0, UR6, RZ ;  /* 0x00000006001b7c24 */ /* 0x000fe2000f8e02ff */
[----:B------:R-:W-:Y:S01]  /*dc70*/  SHF.L.U64.HI R32, R32, 0x2, R49 ;  /* 0x0000000220207819 */ /* 0x000fe20000010231 */
[C---:B------:R-:W-:Y:S02]  /*dc80*/  IMAD R45, R34.reuse, R25, R45 ;  /* 0x00000019222d7224 */ /* 0x040fe400078e022d */
[----:B------:R-:W-:-:S04]  /*dc90*/  IMAD.WIDE.U32 R34, R34, R24, RZ ;  /* 0x0000001822227225 */ /* 0x000fc800078e00ff */
[----:B------:R-:W-:Y:S01]  /*dca0*/  IMAD R31, R44, UR4, RZ ;  /* 0x000000042c1f7c24 */ /* 0x000fe2000f8e02ff */
[----:B------:R-:W-:Y:S01]  /*dcb0*/  IADD3 R45, PT, PT, R35, R45, RZ ;  /* 0x0000002d232d7210 */ /* 0x000fe20007ffe0ff */
[C---:B------:R-:W-:Y:S02]  /*dcc0*/  IMAD R49, R2.reuse, UR7, R27 ;  /* 0x0000000702317c24 */ /* 0x040fe4000f8e021b */
[----:B0-----:R-:W-:Y:S01]  /*dcd0*/  IMAD.WIDE.U32 R28, R2, UR6, R28 ;  /* 0x00000006021c7c25 */ /* 0x001fe2000f8e001c */
[----:B------:R-:W0:Y:S03]  /*dce0*/  LDCU.64 UR6, c[0x0][0x5f0] ;  /* 0x0000be00ff0677ac */ /* 0x000e260008000a00 */
[----:B------:R-:W-:Y:S01]  /*dcf0*/  IMAD R51, R43, UR4, RZ ;  /* 0x000000042b337c24 */ /* 0x000fe2000f8e02ff */
[----:B------:R-:W-:Y:S01]  /*dd00*/  IADD3 R36, P3, PT, R14, -R28, RZ ;  /* 0x8000001c0e247210 */ /* 0x000fe20007f7e0ff */
[----:B------:R-:W-:Y:S01]  /*dd10*/  IMAD R43, R42, UR5, R31 ;  /* 0x000000052a2b7c24 */ /* 0x000fe2000f8e021f */
[----:B------:R-:W-:Y:S01]  /*dd20*/  IADD3 R49, PT, PT, R29, R49, RZ ;  /* 0x000000311d317210 */ /* 0x000fe20007ffe0ff */
[----:B------:R-:W-:-:S02]  /*dd30*/  IMAD R51, R10, UR5, R51 ;  /* 0x000000050a337c24 */ /* 0x000fc4000f8e0233 */
[----:B------:R-:W-:-:S04]  /*dd40*/  IMAD.WIDE.U32 R30, R10, UR4, RZ ;  /* 0x000000040a1e7c25 */ /* 0x000fc8000f8e00ff */
[C---:B------:R-:W-:Y:S01]  /*dd50*/  IMAD.SHL.U32 R35, R34.reuse, 0x4, RZ ;  /* 0x0000000422237824 */ /* 0x040fe200078e00ff */
[----:B------:R-:W-:Y:S01]  /*dd60*/  SHF.L.U64.HI R34, R34, 0x2, R45 ;  /* 0x0000000222227819 */ /* 0x000fe2000001022d */
[----:B------:R-:W-:Y:S01]  /*dd70*/  IMAD R53, R18, UR5, R53 ;  /* 0x0000000512357c24 */ /* 0x000fe2000f8e0235 */
[----:B------:R-:W-:Y:S01]  /*dd80*/  SHF.L.U32 R45, R26, 0x2, RZ ;  /* 0x000000021a2d7819 */ /* 0x000fe200000006ff */
[----:B------:R-:W-:-:S04]  /*dd90*/  IMAD.WIDE.U32 R28, R18, UR4, RZ ;  /* 0x00000004121c7c25 */ /* 0x000fc8000f8e00ff */
[----:B------:R-:W-:Y:S01]  /*dda0*/  IMAD.IADD R51, R31, 0x1, R51 ;  /* 0x000000011f337824 */ /* 0x000fe200078e0233 */
[----:B------:R-:W-:Y:S01]  /*ddb0*/  IADD3.X R31, PT, PT, R15, ~R49, RZ, P3, !PT ;  /* 0x800000310f1f7210 */ /* 0x000fe20001ffe4ff */
[----:B------:R-:W-:Y:S01]  /*ddc0*/  IMAD.WIDE.U32 R26, R42, UR4, RZ ;  /* 0x000000042a1a7c25 */ /* 0x000fe2000f8e00ff */
[----:B------:R-:W-:Y:S02]  /*ddd0*/  IADD3 R29, PT, PT, R29, R53, RZ ;  /* 0x000000351d1d7210 */ /* 0x000fe40007ffe0ff */
[----:B------:R-:W-:Y:S01]  /*dde0*/  LEA R35, P5, R28, R35, 0x2 ;  /* 0x000000231c237211 */ /* 0x000fe200078a10ff */
[----:B------:R-:W-:Y:S01]  /*ddf0*/  IMAD R31, R31, R24, RZ ;  /* 0x000000181f1f7224 */ /* 0x000fe200078e02ff */
[----:B------:R-:W-:Y:S01]  /*de00*/  IADD3 R43, PT, PT, R27, R43, RZ ;  /* 0x0000002b1b2b7210 */ /* 0x000fe20007ffe0ff */
[----:B------:R-:W-:Y:S01]  /*de10*/  IMAD R38, R38, UR4, RZ ;  /* 0x0000000426267c24 */ /* 0x000fe2000f8e02ff */
[----:B------:R-:W-:Y:S01]  /*de20*/  LEA R10, P3, R26, R16, 0x2 ;  /* 0x000000101a0a7211 */ /* 0x000fe200078610ff */
[----:B------:R-:W-:Y:S01]  /*de30*/  IMAD R40, R40, UR4, RZ ;  /* 0x0000000428287c24 */ /* 0x000fe2000f8e02ff */
[----:B------:R-:W-:Y:S01]  /*de40*/  LEA R27, P4, R30, R19, 0x2 ;  /* 0x000000131e1b7211 */ /* 0x000fe200078810ff */
[----:B------:R-:W-:Y:S01]  /*de50*/  IMAD.WIDE.U32 R18, R37, UR4, RZ ;  /* 0x0000000425127c25 */ /* 0x000fe2000f8e00ff */
[----:B------:R-:W-:-:S02]  /*de60*/  LEA.HI.X R34, R28, R34, R29, 0x2, P5 ;  /* 0x000000221c227211 */ /* 0x000fc400028f141d */
[----:B------:R-:W-:Y:S01]  /*de70*/  LEA.HI.X R26, R26, R17, R43, 0x2, P3 ;  /* 0x000000111a1a7211 */ /* 0x000fe200018f142b */
[----:B------:R-:W-:Y:S01]  /*de80*/  IMAD R29, R36, R25, R31 ;  /* 0x00000019241d7224 */ /* 0x000fe200078e021f */
[----:B------:R-:W-:Y:S01]  /*de90*/  LEA.HI.X R30, R30, R20, R51, 0x2, P4 ;  /* 0x000000141e1e7211 */ /* 0x000fe200020f1433 */
[C---:B------:R-:W-:Y:S01]  /*dea0*/  IMAD R31, R21.reuse, UR5, R38 ;  /* 0x00000005151f7c24 */ /* 0x040fe2000f8e0226 */
[----:B0-----:R-:W-:Y:S01]  /*deb0*/  MOV R38, UR6 ;  /* 0x0000000600267c02 */ /* 0x001fe20008000f00 */
[----:B------:R-:W-:-:S04]  /*dec0*/  IMAD.WIDE.U32 R16, R21, UR4, RZ ;  /* 0x0000000415107c25 */ /* 0x000fc8000f8e00ff */
[----:B------:R-:W-:Y:S01]  /*ded0*/  IMAD R20, R41, UR4, RZ ;  /* 0x0000000429147c24 */ /* 0x000fe2000f8e02ff */
[----:B------:R-:W-:Y:S01]  /*dee0*/  LEA R45, P3, R16, R45, 0x2 ;  /* 0x0000002d102d7211 */ /* 0x000fe200078610ff */
[----:B------:R-:W-:-:S04]  /*def0*/  IMAD.WIDE.U32 R24, R36, R24, RZ ;  /* 0x0000001824187225 */ /* 0x000fc800078e00ff */
[----:B------:R-:W-:Y:S01]  /*df00*/  IMAD.IADD R17, R17, 0x1, R31 ;  /* 0x0000000111117824 */ /* 0x000fe200078e021f */
[----:B------:R-:W-:Y:S01]  /*df10*/  IADD3 R29, PT, PT, R25, R29, RZ ;  /* 0x0000001d191d7210 */ /* 0x000fe20007ffe0ff */
[C---:B------:R-:W-:Y:S01]  /*df20*/  IMAD R31, R39.reuse, UR5, R20 ;  /* 0x00000005271f7c24 */ /* 0x040fe2000f8e0214 */
[----:B------:R-:W-:Y:S01]  /*df30*/  SHF.L.U32 R25, R24, 0x2, RZ ;  /* 0x0000000218197819 */ /* 0x000fe200000006ff */
[----:B------:R-:W-:Y:S01]  /*df40*/  IMAD.WIDE.U32 R20, R39, UR4, RZ ;  /* 0x0000000427147c25 */ /* 0x000fe2000f8e00ff */
[----:B------:R-:W-:Y:S01]  /*df50*/  LEA.HI.X R47, R16, R47, R17, 0x2, P3 ;  /* 0x0000002f102f7211 */ /* 0x000fe200018f1411 */
[----:B------:R-:W-:Y:S01]  /*df60*/  USHF.L.U64.HI UR4, UR4, 0x5, UR5 ;  /* 0x0000000504047899 */ /* 0x000fe20008010205 */
[----:B------:R-:W-:Y:S01]  /*df70*/  SHF.L.U64.HI R29, R24, 0x2, R29 ;  /* 0x00000002181d7819 */ /* 0x000fe2000001021d */
[----:B------:R-:W-:Y:S01]  /*df80*/  IMAD R41, R37, UR5, R40 ;  /* 0x0000000525297c24 */ /* 0x000fe2000f8e0228 */
[----:B------:R-:W-:Y:S01]  /*df90*/  IADD3 R17, PT, PT, R21, R31, RZ ;  /* 0x0000001f15117210 */ /* 0x000fe20007ffe0ff */
[----:B------:R-:W-:Y:S01]  /*dfa0*/  IMAD.U32 R37, RZ, RZ, UR7 ;  /* 0x00000007ff257e24 */ /* 0x000fe2000f8e00ff */
[----:B------:R-:W-:Y:S01]  /*dfb0*/  IADD3.X R40, PT, PT, R11, UR5, RZ, P2, !PT ;  /* 0x000000050b287c10 */ /* 0x000fe200097fe4ff */
[----:B------:R-:W-:Y:S01]  /*dfc0*/  IMAD.IADD R19, R19, 0x1, R41 ;  /* 0x0000000113137824 */ /* 0x000fe200078e0229 */
[----:B------:R-:W-:-:S02]  /*dfd0*/  LEA R46, P3, R18, R46, 0x2 ;  /* 0x0000002e122e7211 */ /* 0x000fc400078610ff */
[----:B------:R-:W-:Y:S02]  /*dfe0*/  LEA R31, P4, R20, R33, 0x2 ;  /* 0x00000021141f7211 */ /* 0x000fe400078810ff */
[----:B------:R-:W-:Y:S02]  /*dff0*/  LEA R11, P2, R12, R25, 0x2 ;  /* 0x000000190c0b7211 */ /* 0x000fe400078410ff */
[----:B------:R-:W-:Y:S02]  /*e000*/  LEA.HI.X R48, R18, R48, R19, 0x2, P3 ;  /* 0x0000003012307211 */ /* 0x000fe400018f1413 */
[----:B------:R-:W-:Y:S02]  /*e010*/  LEA.HI.X R36, R20, R32, R17, 0x2, P4 ;  /* 0x0000002014247211 */ /* 0x000fe400020f1411 */
[----:B------:R-:W-:Y:S02]  /*e020*/  LEA.HI.X R40, R12, R29, R40, 0x2, P2 ;  /* 0x0000001d0c287211 */ /* 0x000fe400010f1428 */
[----:B------:R-:W-:-:S02]  /*e030*/  LOP3.LUT R39, R7, 0xfffffff8, RZ, 0xc0, !PT ;  /* 0xfffffff807277812 */ /* 0x000fc400078ec0ff */
[----:B------:R-:W-:-:S07]  /*e040*/  IADD3.X R42, PT, PT, ~R13, UR4, RZ, P1, !PT ;  /* 0x000000040d2a7c10 */ /* 0x000fce0008ffe5ff */
.L_x_1576:
[C---:B------:R-:W-:Y:S02]  /*e050*/  IADD3 R32, P1, PT, R38.reuse, R4, RZ ;  /* 0x0000000426207210 */ /* 0x040fe40007f3e0ff */
[C---:B------:R-:W-:Y:S02]  /*e060*/  IADD3 R20, P2, PT, R38.reuse, R11, RZ ;  /* 0x0000000b26147210 */ /* 0x040fe40007f5e0ff */
[C---:B------:R-:W-:Y:S02]  /*e070*/  IADD3.X R33, PT, PT, R37.reuse, R3, RZ, P1, !PT ;  /* 0x0000000325217210 */ /* 0x040fe40000ffe4ff */
[C---:B------:R-:W-:Y:S02]  /*e080*/  IADD3 R12, P1, PT, R38.reuse, R10, RZ ;  /* 0x0000000a260c7210 */ /* 0x040fe40007f3e0ff */
[C---:B------:R-:W-:Y:S02]  /*e090*/  IADD3.X R21, PT, PT, R37.reuse, R40, RZ, P2, !PT ;  /* 0x0000002825157210 */ /* 0x040fe400017fe4ff */
[----:B------:R-:W2:Y:S01]  /*e0a0*/  LDG.E R33, desc[UR8][R32.64] ;  /* 0x0000000820217981 */ /* 0x000ea2000c1e1900 */
[----:B------:R-:W-:Y:S01]  /*e0b0*/  IADD3 R16, P2, PT, R38, R27, RZ ;  /* 0x0000001b26107210 */ /* 0x000fe20007f5e0ff */
[----:B------:R-:W-:-:S02]  /*e0c0*/  IMAD.X R13, R37, 0x1, R26, P1 ;  /* 0x00000001250d7824 */ /* 0x000fc400008e061a */
[----:B------:R0:W3:Y:S01]  /*e0d0*/  LDG.E R44, desc[UR8][R20.64] ;  /* 0x00000008142c7981 */ /* 0x0000e2000c1e1900 */
[C---:B------:R-:W-:Y:S02]  /*e0e0*/  IADD3 R18, P1, PT, R38.reuse, R35, RZ ;  /* 0x0000002326127210 */ /* 0x040fe40007f3e0ff */
[C---:B------:R-:W-:Y:S01]  /*e0f0*/  IADD3.X R17, PT, PT, R37.reuse, R30, RZ, P2, !PT ;  /* 0x0000001e25117210 */ /* 0x040fe200017fe4ff */
[----:B------:R-:W4:Y:S01]  /*e100*/  LDG.E R12, desc[UR8][R12.64] ;  /* 0x000000080c0c7981 */ /* 0x000f22000c1e1900 */
[C---:B------:R-:W-:Y:S02]  /*e110*/  IADD3 R24, P2, PT, R38.reuse, R45, RZ ;  /* 0x0000002d26187210 */ /* 0x040fe40007f5e0ff */
[C---:B------:R-:W-:Y:S02]  /*e120*/  IADD3.X R19, PT, PT, R37.reuse, R34, RZ, P1, !PT ;  /* 0x0000002225137210 */ /* 0x040fe40000ffe4ff */
[----:B------:R-:W4:Y:S01]  /*e130*/  LDG.E R17, desc[UR8][R16.64] ;  /* 0x0000000810117981 */ /* 0x000f22000c1e1900 */
[----:B------:R-:W-:Y:S01]  /*e140*/  IADD3 R28, P1, PT, R38, R46, RZ ;  /* 0x0000002e261c7210 */ /* 0x000fe20007f3e0ff */
[----:B------:R-:W-:-:S02]  /*e150*/  IMAD.X R25, R37, 0x1, R47, P2 ;  /* 0x0000000125197824 */ /* 0x000fc400010e062f */
[----:B------:R-:W4:Y:S01]  /*e160*/  LDG.E R19, desc[UR8][R18.64] ;  /* 0x0000000812137981 */ /* 0x000f22000c1e1900 */
[C---:B------:R-:W-:Y:S02]  /*e170*/  IADD3.X R29, PT, PT, R37.reuse, R48, RZ, P1, !PT ;  /* 0x00000030251d7210 */ /* 0x040fe40000ffe4ff */
[----:B0-----:R-:W-:Y:S01]  /*e180*/  IADD3 R20, P1, PT, R38, R31, RZ ;  /* 0x0000001f26147210 */ /* 0x001fe20007f3e0ff */
[----:B------:R-:W4:Y:S03]  /*e190*/  LDG.E R25, desc[UR8][R24.64] ;  /* 0x0000000818197981 */ /* 0x000f26000c1e1900 */
[----:B------:R-:W-:Y:S01]  /*e1a0*/  IADD3.X R21, PT, PT, R37, R36, RZ, P1, !PT ;  /* 0x0000002425157210 */ /* 0x000fe20000ffe4ff */
[----:B------:R-:W4:Y:S05]  /*e1b0*/  LDG.E R29, desc[UR8][R28.64] ;  /* 0x000000081c1d7981 */ /* 0x000f2a000c1e1900 */
        /* <DEDUP_REMOVED lines=18> */
.L_x_1575:
[----:B------:R-:W-:Y:S05]  /*e2e0*/  BSYNC.RECONVERGENT B0 ;  /* 0x0000000000007941 */ /* 0x000fea0003800200 */
.L_x_1574:
        /* <DEDUP_REMOVED lines=28> */
[----:B------:R-:W-:Y:S02]  /*e4b0*/  IADD3 R21, P6, PT, R14, -R12, RZ ;  /* 0x8000000c0e157210 */ /* 0x000fe40007fde0ff */
[----:B------:R-:W-:Y:S01]  /*e4c0*/  IADD3 R10, P1, PT, R10, UR6, RZ ;  /* 0x000000060a0a7c10 */ /* 0x000fe2000ff3e0ff */
[----:B------:R-:W-:Y:S01]  /*e4d0*/  IMAD R3, R4, UR11, R3 ;  /* 0x0000000b04037c24 */ /* 0x000fe2000f8e0203 */
[----:B----4-:R-:W-:Y:S02]  /*e4e0*/  LEA R4, P2, R8, UR12, 0x2 ;  /* 0x0000000c08047c11 */ /* 0x010fe4000f8410ff */
[----:B------:R-:W-:Y:S02]  /*e4f0*/  IADD3.X R11, PT, PT, R11, UR7, RZ, P1, !PT ;  /* 0x000000070b0b7c10 */ /* 0x000fe40008ffe4ff */
[----:B------:R-:W-:Y:S01]  /*e500*/  IADD3 R3, PT, PT, R3, R9, RZ ;  /* 0x0000000903037210 */ /* 0x000fe20007ffe0ff */
[----:B------:R-:W-:-:S03]  /*e510*/  IMAD R9, R2, UR5, R5 ;  /* 0x0000000502097c24 */ /* 0x000fc6000f8e0205 */
[----:B------:R-:W-:Y:S01]  /*e520*/  LEA.HI.X R5, R8, UR13, R3, 0x2, P2 ;  /* 0x0000000d08057c11 */ /* 0x000fe200090f1403 */
[----:B------:R-:W-:Y:S01]  /*e530*/  IMAD.IADD R13, R13, 0x1, R9 ;  /* 0x000000010d0d7824 */ /* 0x000fe200078e0209 */
[----:B------:R-:W-:Y:S02]  /*e540*/  IADD3 R3, P5, PT, R12, UR4, RZ ;  /* 0x000000040c037c10 */ /* 0x000fe4000ffbe0ff */
[----:B------:R-:W-:Y:S02]  /*e550*/  IADD3 R16, P2, PT, R10, UR6, RZ ;  /* 0x000000060a107c10 */ /* 0x000fe4000ff5e0ff */
[----:B------:R-:W-:Y:S01]  /*e560*/  IADD3 R19, P3, P4, R14, -UR4, -R3 ;  /* 0x800000040e137c10 */ /* 0x000fe2000fc7e803 */
[----:B------:R-:W2:Y:S01]  /*e570*/  LDG.E R5, desc[UR8][R4.64] ;  /* 0x0000000804057981 */ /* 0x000ea2000c1e1900 */
[----:B------:R-:W-:Y:S02]  /*e580*/  IADD3.X R9, PT, PT, R13, UR5, RZ, P5, !PT ;  /* 0x000000050d097c10 */ /* 0x000fe4000affe4ff */
[----:B------:R-:W-:-:S02]  /*e590*/  IADD3.X R12, PT, PT, R15, ~R13, RZ, P6, !PT ;  /* 0x8000000d0f0c7210 */ /* 0x000fc400037fe4ff */
[----:B------:R-:W-:Y:S02]  /*e5a0*/  IADD3 R13, P5, PT, R14, -R3, RZ ;  /* 0x800000030e0d7210 */ /* 0x000fe40007fbe0ff */
[C---:B------:R-:W-:Y:S01]  /*e5b0*/  IADD3.X R3, PT, PT, R15.reuse, ~UR5, ~R9, P3, P4 ;  /* 0x800000050f037c10 */ /* 0x040fe20009fe8c09 */
[----:B------:R-:W-:Y:S01]  /*e5c0*/  IMAD R12, R12, UR10, RZ ;  /* 0x0000000a0c0c7c24 */ /* 0x000fe2000f8e02ff */
[----:B------:R-:W-:Y:S02]  /*e5d0*/  IADD3.X R9, PT, PT, R15, ~R9, RZ, P5, !PT ;  /* 0x800000090f097210 */ /* 0x000fe40002ffe4ff */
[----:B------:R-:W-:Y:S01]  /*e5e0*/  IADD3 R8, P1, PT, R16, UR6, RZ ;  /* 0x0000000610087c10 */ /* 0x000fe2000ff3e0ff */
[----:B------:R-:W-:Y:S01]  /*e5f0*/  IMAD R25, R21, UR11, R12 ;  /* 0x0000000b15197c24 */ /* 0x000fe2000f8e020c */
[----:B------:R-:W-:Y:S01]  /*e600*/  IADD3.X R17, PT, PT, R11, UR7, RZ, P2, !PT ;  /* 0x000000070b117c10 */ /* 0x000fe200097fe4ff */
[----:B------:R-:W-:Y:S02]  /*e610*/  IMAD R12, R9, UR10, RZ ;  /* 0x0000000a090c7c24 */ /* 0x000fe4000f8e02ff */
[----:B------:R-:W-:Y:S01]  /*e620*/  IMAD.WIDE.U32 R10, R21, UR10, R10 ;  /* 0x0000000a150a7c25 */ /* 0x000fe2000f8e000a */
[----:B------:R-:W-:-:S03]  /*e630*/  IADD3.X R9, PT, PT, R17, UR7, RZ, P1, !PT ;  /* 0x0000000711097c10 */ /* 0x000fc60008ffe4ff */
[----:B------:R-:W-:Y:S02]  /*e640*/  IMAD R18, R3, UR10, RZ ;  /* 0x0000000a03127c24 */ /* 0x000fe4000f8e02ff */
[C---:B------:R-:W-:Y:S01]  /*e650*/  IMAD R3, R13.reuse, UR11, R12 ;  /* 0x0000000b0d037c24 */ /* 0x040fe2000f8e020c */
[----:B------:R-:W-:Y:S01]  /*e660*/  LEA R12, P1, R10, UR12, 0x2 ;  /* 0x0000000c0a0c7c11 */ /* 0x000fe2000f8210ff */
[----:B------:R-:W-:-:S04]  /*e670*/  IMAD.WIDE.U32 R16, R13, UR10, R16 ;  /* 0x0000000a0d107c25 */ /* 0x000fc8000f8e0010 */
[----:B------:R-:W-:Y:S01]  /*e680*/  IMAD.IADD R11, R25, 0x1, R11 ;  /* 0x00000001190b7824 */ /* 0x000fe200078e020b */
[----:B------:R-:W-:Y:S01]  /*e690*/  IADD3 R3, PT, PT, R17, R3, RZ ;  /* 0x0000000311037210 */ /* 0x000fe20007ffe0ff */
[C---:B------:R-:W-:Y:S02]  /*e6a0*/  IMAD R21, R19.reuse, UR11, R18 ;  /* 0x0000000b13157c24 */ /* 0x040fe4000f8e0212 */
[----:B------:R-:W-:Y:S01]  /*e6b0*/  IMAD.WIDE.U32 R18, R19, UR10, R8 ;  /* 0x0000000a13127c25 */ /* 0x000fe2000f8e0008 */
[----:B------:R-:W-:Y:S02]  /*e6c0*/  LEA R8, P2, R16, UR12, 0x2 ;  /* 0x0000000c10087c11 */ /* 0x000fe4000f8410ff */
[----:B------:R-:W-:Y:S02]  /*e6d0*/  LEA.HI.X R13, R10, UR13, R11, 0x2, P1 ;  /* 0x0000000d0a0d7c11 */ /* 0x000fe400088f140b */
[----:B------:R-:W-:Y:S02]  /*e6e0*/  LEA.HI.X R9, R16, UR13, R3, 0x2, P2 ;  /* 0x0000000d10097c11 */ /* 0x000fe400090f1403 */
[----:B------:R-:W-:-:S02]  /*e6f0*/  IADD3 R3, PT, PT, R19, R21, RZ ;  /* 0x0000001513037210 */ /* 0x000fc40007ffe0ff */
[C---:B------:R-:W-:Y:S01]  /*e700*/  LEA R10, P1, R18.reuse, UR12, 0x2 ;  /* 0x0000000c120a7c11 */ /* 0x040fe2000f8210ff */
[----:B------:R-:W3:Y:S03]  /*e710*/  LDG.E R13, desc[UR8][R12.64] ;  /* 0x000000080c0d7981 */ /* 0x000ee6000c1e1900 */
[----:B------:R-:W-:Y:S01]  /*e720*/  LEA.HI.X R11, R18, UR13, R3, 0x2, P1 ;  /* 0x0000000d120b7c11 */ /* 0x000fe200088f1403 */
[----:B------:R-:W4:Y:S05]  /*e730*/  LDG.E R9, desc[UR8][R8.64] ;  /* 0x0000000808097981 */ /* 0x000f2a000c1e1900 */
[----:B------:R-:W4:Y:S01]  /*e740*/  LDG.E R11, desc[UR8][R10.64] ;  /* 0x000000080a0b7981 */ /* 0x000f22000c1e1900 */
[----:B------:R-:W-:-:S05]  /*e750*/  IADD3 R2, P1, PT, R2, 0x4, RZ ;  /* 0x0000000402027810 */ /* 0x000fca0007f3e0ff */
[----:B------:R-:W-:Y:S02]  /*e760*/  IMAD.X R0, RZ, RZ, R0, P1 ;  /* 0x000000ffff007224 */ /* 0x000fe400008e0600 */
[----:B--2--5:R-:W-:-:S04]  /*e770*/  FADD.FTZ R6, R6, R5 ;  /* 0x0000000506067221 */ /* 0x024fc80000010000 */
[----:B---3--:R-:W-:-:S04]  /*e780*/  FADD.FTZ R6, R6, R13 ;  /* 0x0000000d06067221 */ /* 0x008fc80000010000 */
[----:B----4-:R-:W-:-:S04]  /*e790*/  FADD.FTZ R6, R6, R9 ;  /* 0x0000000906067221 */ /* 0x010fc80000010000 */
[----:B------:R-:W-:-:S07]  /*e7a0*/  FADD.FTZ R6, R6, R11 ;  /* 0x0000000b06067221 */ /* 0x000fce0000010000 */
.L_x_1580:
[----:B------:R-:W-:Y:S05]  /*e7b0*/  BSYNC.RECONVERGENT B1 ;  /* 0x0000000000017941 */ /* 0x000fea0003800200 */
.L_x_1579:
        /* <DEDUP_REMOVED lines=28> */
[----:B---3--:R-:W-:Y:S01]  /*e980*/  IMAD R3, R3, UR10, RZ ;  /* 0x0000000a03037c24 */ /* 0x008fe2000f8e02ff */
[----:B------:R-:W-:Y:S01]  /*e990*/  IADD3.X R13, PT, PT, R15, ~R13, RZ, P1, !PT ;  /* 0x8000000d0f0d7210 */ /* 0x000fe20000ffe4ff */
[----:B------:R-:W-:-:S02]  /*e9a0*/  IMAD.IADD R9, R9, 0x1, R7 ;  /* 0x0000000109097824 */ /* 0x000fc400078e0207 */
[C---:B------:R-:W-:Y:S02]  /*e9b0*/  IMAD R3, R4.reuse, UR11, R3 ;  /* 0x0000000b04037c24 */ /* 0x040fe4000f8e0203 */
[----:B------:R-:W-:Y:S01]  /*e9c0*/  IMAD R12, R13, UR10, RZ ;  /* 0x0000000a0d0c7c24 */ /* 0x000fe2000f8e02ff */
[----:B------:R-:W-:Y:S01]  /*e9d0*/  IADD3.X R11, PT, PT, R9, UR7, RZ, P2, !PT ;  /* 0x00000007090b7c10 */ /* 0x000fe200097fe4ff */
[----:B------:R-:W-:-:S04]  /*e9e0*/  IMAD.WIDE.U32 R8, R4, UR10, R8 ;  /* 0x0000000a04087c25 */ /* 0x000fc8000f8e0008 */
[----:B------:R-:W-:Y:S01]  /*e9f0*/  IMAD.WIDE.U32 R10, R17, UR10, R10 ;  /* 0x0000000a110a7c25 */ /* 0x000fe2000f8e000a */
[----:B0-----:R-:W-:-:S03]  /*ea00*/  LEA R4, P1, R8, UR4, 0x2 ;  /* 0x0000000408047c11 */ /* 0x001fc6000f8210ff */
[----:B------:R-:W-:Y:S01]  /*ea10*/  IMAD R17, R17, UR11, R12 ;  /* 0x0000000b11117c24 */ /* 0x000fe2000f8e020c */
[----:B------:R-:W-:Y:S01]  /*ea20*/  LEA R12, P2, R10, UR4, 0x2 ;  /* 0x000000040a0c7c11 */ /* 0x000fe2000f8410ff */
[----:B------:R-:W-:-:S03]  /*ea30*/  IMAD.IADD R3, R3, 0x1, R9 ;  /* 0x0000000103037824 */ /* 0x000fc600078e0209 */
[----:B------:R-:W-:Y:S02]  /*ea40*/  IADD3 R17, PT, PT, R17, R11, RZ ;  /* 0x0000000b11117210 */ /* 0x000fe40007ffe0ff */
[----:B------:R-:W-:Y:S02]  /*ea50*/  LEA.HI.X R5, R8, UR5, R3, 0x2, P1 ;  /* 0x0000000508057c11 */ /* 0x000fe400088f1403 */
[----:B------:R-:W-:-:S04]  /*ea60*/  LEA.HI.X R13, R10, UR5, R17, 0x2, P2 ;  /* 0x000000050a0d7c11 */ /* 0x000fc800090f1411 */
[----:B------:R-:W2:Y:S04]  /*ea70*/  LDG.E R5, desc[UR8][R4.64] ;  /* 0x0000000804057981 */ /* 0x000ea8000c1e1900 */
[----:B------:R-:W3:Y:S01]  /*ea80*/  LDG.E R13, desc[UR8][R12.64] ;  /* 0x000000080c0d7981 */ /* 0x000ee2000c1e1900 */
[----:B------:R-:W-:-:S04]  /*ea90*/  IADD3 R2, P1, PT, R2, 0x2, RZ ;  /* 0x0000000202027810 */ /* 0x000fc80007f3e0ff */
[----:B------:R-:W-:Y:S01]  /*eaa0*/  IADD3.X R0, PT, PT, RZ, R0, RZ, P1, !PT ;  /* 0x00000000ff007210 */ /* 0x000fe20000ffe4ff */
[----:B--2--5:R-:W-:-:S04]  /*eab0*/  FADD.FTZ R6, R6, R5 ;  /* 0x0000000506067221 */ /* 0x024fc80000010000 */
[----:B---3--:R-:W-:-:S07]  /*eac0*/  FADD.FTZ R6, R6, R13 ;  /* 0x0000000d06067221 */ /* 0x008fce0000010000 */
.L_x_1582:
[----:B------:R-:W-:Y:S05]  /*ead0*/  BSYNC.RECONVERGENT B1 ;  /* 0x0000000000017941 */ /* 0x000fea0003800200 */
.L_x_1581:
        /* <DEDUP_REMOVED lines=13> */
[----:B------:R-:W-:-:S04]  /*ebb0*/  IADD3 R0, PT, PT, R15, R5, RZ ;  /* 0x000000050f007210 */ /* 0x000fc80007ffe0ff */
[----:B------:R-:W-:Y:S01]  /*ebc0*/  IADD3 R3, PT, PT, R3, R7, RZ ;  /* 0x0000000703037210 */ /* 0x000fe20007ffe0ff */
[----:B--2---:R-:W-:Y:S02]  /*ebd0*/  IMAD R5, R0, UR10, RZ ;  /* 0x0000000a00057c24 */ /* 0x004fe4000f8e02ff */
[----:B------:R-:W-:-:S04]  /*ebe0*/  IMAD.WIDE.U32 R2, R14, UR10, R2 ;  /* 0x0000000a0e027c25 */ /* 0x000fc8000f8e0002 */
[----:B------:R-:W-:Y:S01]  /*ebf0*/  IMAD R5, R14, UR11, R5 ;  /* 0x0000000b0e057c24 */ /* 0x000fe2000f8e0205 */
[----:B0-----:R-:W-:-:S03]  /*ec00*/  LEA R4, P0, R2, UR4, 0x2 ;  /* 0x0000000402047c11 */ /* 0x001fc6000f8010ff */
[----:B------:R-:W-:-:S05]  /*ec10*/  IMAD.IADD R3, R3, 0x1, R5 ;  /* 0x0000000103037824 */ /* 0x000fca00078e0205 */
[----:B------:R-:W-:-:S06]  /*ec20*/  LEA.HI.X R5, R2, UR5, R3, 0x2, P0 ;  /* 0x0000000502057c11 */ /* 0x000fcc00080f1403 */
[----:B------:R-:W2:Y:S02]  /*ec30*/  LDG.E R5, desc[UR8][R4.64] ;  /* 0x0000000804057981 */ /* 0x000ea4000c1e1900 */
[----:B--2--5:R-:W-:-:S07]  /*ec40*/  FADD.FTZ R6, R6, R5 ;  /* 0x0000000506067221 */ /* 0x024fce0000010000 */
.L_x_1578:
[----:B------:R-:W-:Y:S05]  /*ec50*/  BSYNC.RECONVERGENT B0 ;  /* 0x0000000000007941 */ /* 0x000fea0003800200 */
.L_x_1577:
[----:B-----5:R-:W-:Y:S01]  /*ec60*/  STG.E desc[UR8][R22.64], R6 ;  /* 0x0000000616007986 */ /* 0x020fe2000c101908 */
[----:B------:R-:W-:Y:S05]  /*ec70*/  EXIT ;  /* 0x000000000000794d */ /* 0x000fea0003800000 */
.L_x_1450:
[----:B------:R-:W0:Y:S01]  /*ec80*/  LDCU UR6, c[0x0][0x380] ;  /* 0x00007000ff0677ac */ /* 0x000e220008000800 */
[----:B------:R-:W-:Y:S01]  /*ec90*/  IADD3 R2, PT, PT, R2, -0x1, RZ ;  /* 0xffffffff02027810 */ /* 0x000fe20007ffe0ff */
[----:B------:R-:W-:Y:S03]  /*eca0*/  BSSY.RECONVERGENT B0, `(.L_x_1583) ;  /* 0x000034d000007945 */ /* 0x000fe60003800200 */
        /* <DEDUP_REMOVED lines=352> */
.L_x_1585:
        /* <DEDUP_REMOVED lines=37> */
.L_x_1588:
[----:B------:R-:W-:-:S07]  /*10500*/  MOV R5, 0x10520 ;  /* 0x0001052000057802 */ /* 0x000fce0000000f00 */
[----:B------:R-:W-:Y:S05]  /*10510*/  CALL.REL.NOINC `($__internal_5_$__cuda_sm20_div_s64) ;  /* 0x0000018c00707944 */ /* 0x000fea0003c00000 */
.L_x_1587:
[----:B------:R-:W-:Y:S05]  /*10520*/  BSYNC.RECONVERGENT B1 ;  /* 0x0000000000017941 */ /* 0x000fea0003800200 */
.L_x_1586:
        /* <DEDUP_REMOVED lines=39> */
.L_x_1590:
[----:B------:R-:W-:Y:S01]  /*107a0*/  IMAD.MOV.U32 R10, RZ, RZ, R18 ;  /* 0x000000ffff0a7224 */ /* 0x000fe200078e0012 */
[----:B------:R-:W-:Y:S02]  /*107b0*/  MOV R3, R19 ;  /* 0x0000001300037202 */ /* 0x000fe40000000f00 */
[----:B------:R-:W-:-:S07]  /*107c0*/  MOV R5, 0x107e0 ;  /* 0x000107e000057802 */ /* 0x000fce0000000f00 */
[----:B------:R-:W-:Y:S05]  /*107d0*/  CALL.REL.NOINC `($__internal_5_$__cuda_sm20_div_s64) ;  /* 0x0000018800c07944 */ /* 0x000fea0003c00000 */
.L_x_1591:
[----:B------:R-:W-:Y:S05]  /*107e0*/  BSYNC.RECONVERGENT B1 ;  /* 0x0000000000017941 */ /* 0x000fea0003800200 */
.L_x_1589:
        /* <DEDUP_REMOVED lines=12> */
[----:B------:R0:W5:Y:S01]  /*108b0*/  LDG.E R5, desc[UR8][R22.64] ;  /* 0x0000000816057981 */ /* 0x000162000c1e1900 */
        /* <DEDUP_REMOVED lines=42> */
[----:B------:R-:W-:Y:S01]  /*10b60*/  IMAD R17, R26, UR13, R3 ;  /* 0x0000000d1a117c24 */ /* 0x000fe2000f8e0203 */
[----:B------:R-:W-:Y:S01]  /*10b70*/  IADD3.X R30, PT, PT, RZ, ~R48, RZ, P2, !PT ;  /* 0x80000030ff1e7210 */ /* 0x000fe200017fe4ff */
[----:B------:R-:W-:Y:S01]  /*10b80*/  IMAD.IADD R35, R29, 0x1, R35 ;  /* 0x000000011d237824 */ /* 0x000fe200078e0223 */
[----:B------:R-:W-:Y:S01]  /*10b90*/  LEA R3, P2, -R28, UR14, 0x5 ;  /* 0x0000000e1c037c11 */ /* 0x000fe2000f8429ff */
[----:B------:R-:W-:-:S04]  /*10ba0*/  IMAD.WIDE.U32 R26, R26, UR12, R18 ;  /* 0x0000000c1a1a7c25 */ /* 0x000fc8000f8e0012 */
[-C--:B------:R-:W-:Y:S01]  /*10bb0*/  IMAD R32, R13, R24.reuse, RZ ;  /* 0x000000180d207224 */ /* 0x080fe200078e02ff */
[----:B------:R-:W-:Y:S01]  /*10bc0*/  SHF.L.U64.HI R13, R28, 0x5, R35 ;  /* 0x000000051c0d7819 */ /* 0x000fe20000010223 */
[-C--:B------:R-:W-:Y:S01]  /*10bd0*/  IMAD.WIDE.U32 R28, R20, R24.reuse, RZ ;  /* 0x00000018141c7225 */ /* 0x080fe200078e00ff */
[----:B------:R-:W-:Y:S02]  /*10be0*/  IADD3 R21, PT, PT, R27, R17, RZ ;  /* 0x000000111b157210 */ /* 0x000fe40007ffe0ff */
[----:B------:R-:W-:Y:S01]  /*10bf0*/  IADD3 R17, P3, PT, R15, 0x4, RZ ;  /* 0x000000040f117810 */ /* 0x000fe20007f7e0ff */
[----:B------:R-:W-:Y:S02]  /*10c00*/  IMAD R30, R30, UR12, RZ ;  /* 0x0000000c1e1e7c24 */ /* 0x000fe4000f8e02ff */
[----:B------:R-:W-:Y:S01]  /*10c10*/  IMAD R35, R20, R25, R32 ;  /* 0x0000001914237224 */ /* 0x000fe200078e0220 */
[----:B------:R-:W-:Y:S01]  /*10c20*/  LEA R20, P4, R28, R33, 0x2 ;  /* 0x000000211c147211 */ /* 0x000fe200078810ff */
[----:B------:R-:W-:Y:S01]  /*10c30*/  IMAD R27, R21, R24, RZ ;  /* 0x00000018151b7224 */ /* 0x000fe200078e02ff */
[----:B------:R-:W-:Y:S01]  /*10c40*/  IADD3.X R34, PT, PT, RZ, R16, RZ, P3, !PT ;  /* 0x00000010ff227210 */ /* 0x000fe20001ffe4ff */
[C---:B------:R-:W-:Y:S01]  /*10c50*/  IMAD R33, R43.reuse, UR13, R30 ;  /* 0x0000000d2b217c24 */ /* 0x040fe2000f8e021e */
[----:B------:R-:W-:Y:S01]  /*10c60*/  IADD3 R47, P3, PT, RZ, -R17, RZ ;  /* 0x80000011ff2f7210 */ /* 0x000fe20007f7e0ff */
        /* <DEDUP_REMOVED lines=8> */
[C---:B------:R-:W-:Y:S01]  /*10cf0*/  SHF.L.U32 R36, R26.reuse, 0x2, RZ ;  /* 0x000000021a247819 */ /* 0x040fe200000006ff */
[-C--:B------:R-:W-:Y:S01]  /*10d00*/  IMAD R29, R29, R24.reuse, RZ ;  /* 0x000000181d1d7224 */ /* 0x080fe200078e02ff */
[----:B------:R-:W-:Y:S01]  /*10d10*/  SHF.L.U64.HI R37, R26, 0x2, R37 ;  /* 0x000000021a257819 */ /* 0x000fe20000010225 */
[----:B------:R-:W-:Y:S01]  /*10d20*/  IMAD R26, R27, UR12, RZ ;  /* 0x0000000c1b1a7c24 */ /* 0x000fe2000f8e02ff */
[----:B------:R-:W-:Y:S01]  /*10d30*/  LEA.HI.X R21, R28, R31, R21, 0x2, P4 ;  /* 0x0000001f1c157211 */ /* 0x000fe200020f1415 */
[C---:B------:R-:W-:Y:S01]  /*10d40*/  IMAD R27, R42.reuse, R25, R29 ;  /* 0x000000192a1b7224 */ /* 0x040fe200078e021d */
[----:B------:R-:W-:Y:S01]  /*10d50*/  IADD3 R35, P4, PT, R15, 0x5, RZ ;  /* 0x000000050f237810 */ /* 0x000fe20007f9e0ff */
[----:B------:R-:W-:-:S03]  /*10d60*/  IMAD.WIDE.U32 R42, R42, R24, RZ ;  /* 0x000000182a2a7225 */ /* 0x000fc600078e00ff */
[----:B------:R-:W-:Y:S01]  /*10d70*/  IADD3 R29, P3, PT, RZ, -R35, RZ ;  /* 0x80000023ff1d7210 */ /* 0x000fe20007f7e0ff */
[----:B------:R-:W-:Y:S01]  /*10d80*/  IMAD R33, R47, UR13, R26 ;  /* 0x0000000d2f217c24 */ /* 0x000fe2000f8e021a */
[----:B------:R-:W-:Y:S01]  /*10d90*/  IADD3 R27, PT, PT, R43, R27, RZ ;  /* 0x0000001b2b1b7210 */ /* 0x000fe20007ffe0ff */
[----:B------:R-:W-:Y:S01]  /*10da0*/  IMAD.X R39, RZ, RZ, R16, P4 ;  /* 0x000000ffff277224 */ /* 0x000fe200020e0610 */
[----:B------:R-:W-:Y:S01]  /*10db0*/  IADD3 R31, P4, PT, RZ, -R38, RZ ;  /* 0x80000026ff1f7210 */ /* 0x000fe20007f9e0ff */
[----:B------:R-:W-:Y:S01]  /*10dc0*/  IMAD.WIDE.U32 R46, R47, UR12, R18 ;  /* 0x0000000c2f2e7c25 */ /* 0x000fe2000f8e0012 */
[C---:B------:R-:W-:Y:S02]  /*10dd0*/  SHF.L.U32 R41, R42.reuse, 0x2, RZ ;  /* 0x000000022a297819 */ /* 0x040fe400000006ff */
[----:B------:R-:W-:Y:S01]  /*10de0*/  SHF.L.U64.HI R42, R42, 0x2, R27 ;  /* 0x000000022a2a7819 */ /* 0x000fe2000001021b */
[----:B------:R-:W-:Y:S01]  /*10df0*/  IMAD.X R28, RZ, RZ, ~R39, P3 ;  /* 0x000000ffff1c7224 */ /* 0x000fe200018e0e27 */
[----:B------:R-:W-:Y:S01]  /*10e00*/  IADD3 R33, PT, PT, R47, R33, RZ ;  /* 0x000000212f217210 */ /* 0x000fe20007ffe0ff */
[----:B------:R-:W0:Y:S01]  /*10e10*/  LDC.64 R26, c[0x0][0x608] ;  /* 0x00018200ff1a7b82 */ /* 0x000e220000000a00 */
[----:B------:R-:W-:Y:S01]  /*10e20*/  IMAD.X R30, RZ, RZ, ~R40, P4 ;  /* 0x000000ffff1e7224 */ /* 0x000fe200020e0e28 */
[----:B------:R-:W-:Y:S01]  /*10e30*/  IADD3 R43, P3, PT, R15, 0x7, RZ ;  /* 0x000000070f2b7810 */ /* 0x000fe20007f7e0ff */
[----:B------:R-:W-:-:S02]  /*10e40*/  IMAD R28, R28, UR12, RZ ;  /* 0x0000000c1c1c7c24 */ /* 0x000fc4000f8e02ff */
[----:B------:R-:W-:Y:S01]  /*10e50*/  IMAD R45, R33, R24, RZ ;  /* 0x00000018212d7224 */ /* 0x000fe200078e02ff */
[----:B------:R-:W-:Y:S01]  /*10e60*/  IADD3.X R44, PT, PT, RZ, R16, RZ, P3, !PT ;  /* 0x00000010ff2c7210 */ /* 0x000fe20001ffe4ff */
[----:B------:R-:W-:Y:S01]  /*10e70*/  IMAD R30, R30, UR12, RZ ;  /* 0x0000000c1e1e7c24 */ /* 0x000fe2000f8e02ff */
[----:B------:R-:W-:Y:S01]  /*10e80*/  IADD3 R32, P3, PT, RZ, -R43, RZ ;  /* 0x8000002bff207210 */ /* 0x000fe20007f7e0ff */
[C---:B------:R-:W-:Y:S02]  /*10e90*/  IMAD R33, R29.reuse, UR13, R28 ;  /* 0x0000000d1d217c24 */ /* 0x040fe4000f8e021c */
[----:B------:R-:W-:-:S04]  /*10ea0*/  IMAD.WIDE.U32 R28, R29, UR12, R18 ;  /* 0x0000000c1d1c7c25 */ /* 0x000fc8000f8e0012 */
[C---:B------:R-:W-:Y:S01]  /*10eb0*/  IMAD R45, R46.reuse, R25, R45 ;  /* 0x000000192e2d7224 */ /* 0x040fe200078e022d */
[----:B------:R-:W-:Y:S01]  /*10ec0*/  IADD3 R33, PT, PT, R29, R33, RZ ;  /* 0x000000211d217210 */ /* 0x000fe20007ffe0ff */
[----:B------:R-:W-:-:S04]  /*10ed0*/  IMAD.WIDE.U32 R46, R46, R24, RZ ;  /* 0x000000182e2e7225 */ /* 0x000fc800078e00ff */
[C---:B------:R-:W-:Y:S02]  /*10ee0*/  IMAD R51, R31.reuse, UR13, R30 ;  /* 0x0000000d1f337c24 */ /* 0x040fe4000f8e021e */
[----:B------:R-:W-:-:S04]  /*10ef0*/  IMAD.WIDE.U32 R30, R31, UR12, R18 ;  /* 0x0000000c1f1e7c25 */ /* 0x000fc8000f8e0012 */
[----:B------:R-:W-:Y:S01]  /*10f00*/  IMAD.IADD R29, R47, 0x1, R45 ;  /* 0x000000012f1d7824 */ /* 0x000fe200078e022d */
[----:B------:R-:W-:Y:S01]  /*10f10*/  IADD3 R51, PT, PT, R31, R51, RZ ;  /* 0x000000331f337210 */ /* 0x000fe20007ffe0ff */
[----:B------:R-:W-:Y:S01]  /*10f20*/  IMAD.X R47, RZ, RZ, ~R44, P3 ;  /* 0x000000ffff2f7224 */ /* 0x000fe200018e0e2c */
[C---:B------:R-:W-:Y:S01]  /*10f30*/  SHF.L.U32 R45, R46.reuse, 0x2, RZ ;  /* 0x000000022e2d7819 */ /* 0x040fe200000006ff */
[-C--:B------:R-:W-:Y:S01]  /*10f40*/  IMAD R52, R33, R24.reuse, RZ ;  /* 0x0000001821347224 */ /* 0x080fe200078e02ff */
[----:B------:R-:W-:Y:S01]  /*10f50*/  SHF.L.U64.HI R46, R46, 0x2, R29 ;  /* 0x000000022e2e7819 */ /* 0x000fe2000001021d */
[----:B------:R-:W-:Y:S02]  /*10f60*/  IMAD R47, R47, UR12, RZ ;  /* 0x0000000c2f2f7c24 */ /* 0x000fe4000f8e02ff */
[----:B------:R-:W-:Y:S02]  /*10f70*/  IMAD R51, R51, R24, RZ ;  /* 0x0000001833337224 */ /* 0x000fe400078e02ff */
[----:B------:R-:W-:-:S02]  /*10f80*/  IMAD R47, R32, UR13, R47 ;  /* 0x0000000d202f7c24 */ /* 0x000fc4000f8e022f */
[----:B------:R-:W-:-:S04]  /*10f90*/  IMAD.WIDE.U32 R32, R32, UR12, R18 ;  /* 0x0000000c20207c25 */ /* 0x000fc8000f8e0012 */
[----:B------:R-:W-:Y:S01]  /*10fa0*/  IMAD R50, R15, UR13, R50 ;  /* 0x0000000d0f327c24 */ /* 0x000fe2000f8e0232 */
[----:B------:R-:W-:Y:S01]  /*10fb0*/  IADD3 R33, PT, PT, R33, R47, RZ ;  /* 0x0000002f21217210 */ /* 0x000fe20007ffe0ff */
[----:B0-----:R-:W-:Y:S01]  /*10fc0*/  IMAD.WIDE.U32 R26, R15, UR12, R26 ;  /* 0x0000000c0f1a7c25 */ /* 0x001fe2000f8e001a */
[----:B------:R-:W0:Y:S03]  /*10fd0*/  LDCU.64 UR12, c[0x0][0x5f0] ;  /* 0x0000be00ff0c77ac */ /* 0x000e260008000a00 */
[-C--:B------:R-:W-:Y:S01]  /*10fe0*/  IMAD R51, R30, R25.reuse, R51 ;  /* 0x000000191e337224 */ /* 0x080fe200078e0233 */
[----:B------:R-:W-:Y:S01]  /*10ff0*/  IADD3 R26, P3, PT, R18, -R26, RZ ;  /* 0x8000001a121a7210 */ /* 0x000fe20007f7e0ff */
[----:B------:R-:W-:Y:S02]  /*11000*/  IMAD R52, R28, R25, R52 ;  /* 0x000000191c347224 */ /* 0x000fe400078e0234 */
[----:B------:R-:W-:-:S04]  /*11010*/  IMAD.WIDE.U32 R30, R30, R24, RZ ;  /* 0x000000181e1e7225 */ /* 0x000fc800078e00ff */
[----:B------:R-:W-:Y:S01]  /*11020*/  IMAD.WIDE.U32 R28, R28, R24, RZ ;  /* 0x000000181c1c7225 */ /* 0x000fe200078e00ff */
[----:B------:R-:W-:-:S03]  /*11030*/  SHF.L.U32 R47, R30, 0x2, RZ ;  /* 0x000000021e2f7819 */ /* 0x000fc600000006ff */
[----:B------:R-:W-:Y:S01]  /*11040*/  IMAD.IADD R50, R27, 0x1, R50 ;  /* 0x000000011b327824 */ /* 0x000fe200078e0232 */
[----:B------:R-:W-:Y:S01]  /*11050*/  IADD3 R52, PT, PT, R29, R52, RZ ;  /* 0x000000341d347210 */ /* 0x000fe20007ffe0ff */
[----:B------:R-:W-:Y:S01]  /*11060*/  IMAD.IADD R31, R31, 0x1, R51 ;  /* 0x000000011f1f7824 */ /* 0x000fe200078e0233 */
[----:B------:R-:W-:Y:S01]  /*11070*/  SHF.L.U32 R29, R28, 0x2, RZ ;  /* 0x000000021c1d7819 */ /* 0x000fe200000006ff */
[----:B------:R-:W-:Y:S01]  /*11080*/  IMAD R49, R49, UR6, RZ ;  /* 0x0000000631317c24 */ /* 0x000fe2000f8e02ff */
[----:B------:R-:W-:Y:S01]  /*11090*/  IADD3.X R50, PT, PT, R19, ~R50, RZ, P3, !PT ;  /* 0x8000003213327210 */ /* 0x000fe20001ffe4ff */
[----:B------:R-:W-:Y:S01]  /*110a0*/  IMAD R33, R33, R24, RZ ;  /* 0x0000001821217224 */ /* 0x000fe200078e02ff */
[----:B------:R-:W-:Y:S01]  /*110b0*/  SHF.L.U64.HI R31, R30, 0x2, R31 ;  /* 0x000000021e1f7819 */ /* 0x000fe2000001021f */
[----:B------:R-:W-:Y:S01]  /*110c0*/  IMAD R27, R48, UR6, RZ ;  /* 0x00000006301b7c24 */ /* 0x000fe2000f8e02ff */
[----:B------:R-:W-:Y:S01]  /*110d0*/  SHF.L.U64.HI R28, R28, 0x2, R52 ;  /* 0x000000021c1c7819 */ /* 0x000fe20000010234 */
[----:B------:R-:W-:-:S02]  /*110e0*/  IMAD R30, R9, UR7, R49 ;  /* 0x00000007091e7c24 */ /* 0x000fc4000f8e0231 */
[----:B------:R-:W-:Y:S02]  /*110f0*/  IMAD R51, R32, R25, R33 ;  /* 0x0000001920337224 */ /* 0x000fe400078e0221 */
[----:B------:R-:W-:-:S04]  /*11100*/  IMAD.WIDE.U32 R48, R9, UR6, RZ ;  /* 0x0000000609307c25 */ /* 0x000fc8000f8e00ff */
[----:B------:R-:W-:Y:S01]  /*11110*/  IMAD R34, R34, UR6, RZ ;  /* 0x0000000622227c24 */ /* 0x000fe2000f8e02ff */
[----:B------:R-:W-:Y:S01]  /*11120*/  LEA R36, P3, R48, R36, 0x2 ;  /* 0x0000002430247211 */ /* 0x000fe200078610ff */
[C---:B------:R-:W-:Y:S02]  /*11130*/  IMAD R27, R12.reuse, UR7, R27 ;  /* 0x000000070c1b7c24 */ /* 0x040fe4000f8e021b */
[----:B------:R-:W-:-:S04]  /*11140*/  IMAD.WIDE.U32 R52, R12, UR6, RZ ;  /* 0x000000060c347c25 */ /* 0x000fc8000f8e00ff */
[-C--:B------:R-:W-:Y:S01]  /*11150*/  IMAD.WIDE.U32 R32, R32, R24.reuse, RZ ;  /* 0x0000001820207225 */ /* 0x080fe200078e00ff */
[----:B------:R-:W-:Y:S02]  /*11160*/  IADD3 R27, PT, PT, R53, R27, RZ ;  /* 0x0000001b351b7210 */ /* 0x000fe40007ffe0ff */
[----:B------:R-:W-:Y:S01]  /*11170*/  LEA R41, P4, R52, R41, 0x2 ;  /* 0x0000002934297211 */ /* 0x000fe200078810ff */
[----:B------:R-:W-:Y:S01]  /*11180*/  IMAD R50, R50, R24, RZ ;  /* 0x0000001832327224 */ /* 0x000fe200078e02ff */
[----:B------:R-:W-:Y:S01]  /*11190*/  IADD3 R51, PT, PT, R33, R51, RZ ;  /* 0x0000003321337210 */ /* 0x000fe20007ffe0ff */
[C---:B------:R-:W-:Y:S01]  /*111a0*/  IMAD R34, R17.reuse, UR7, R34 ;  /* 0x0000000711227c24 */ /* 0x040fe2000f8e0222 */
[----:B------:R-:W-:Y:S01]  /*111b0*/  LEA.HI.X R42, R52, R42, R27, 0x2, P4 ;  /* 0x0000002a342a7211 */ /* 0x000fe200020f141b */
[----:B------:R-:W-:Y:S01]  /*111c0*/  IMAD.WIDE.U32 R54, R17, UR6, RZ ;  /* 0x0000000611367c25 */ /* 0x000fe2000f8e00ff */
[C---:B------:R-:W-:Y:S02]  /*111d0*/  SHF.L.U32 R9, R32.reuse, 0x2, RZ ;  /* 0x0000000220097819 */ /* 0x040fe400000006ff */
[----:B------:R-:W-:Y:S01]  /*111e0*/  SHF.L.U64.HI R51, R32, 0x2, R51 ;  /* 0x0000000220337819 */ /* 0x000fe20000010233 */
[----:B------:R-:W-:Y:S01]  /*111f0*/  IMAD.IADD R30, R49, 0x1, R30 ;  /* 0x00000001311e7824 */ /* 0x000fe200078e021e */
[----:B------:R-:W-:Y:S01]  /*11200*/  LEA R45, P5, R54, R45, 0x2 ;  /* 0x0000002d362d7211 */ /* 0x000fe200078a10ff */
[----:B------:R-:W-:-:S02]  /*11210*/  IMAD R17, R26, R25, R50 ;  /* 0x000000191a117224 */ /* 0x000fc400078e0232 */
[----:B------:R-:W-:Y:S01]  /*11220*/  IMAD R12, R39, UR6, RZ ;  /* 0x00000006270c7c24 */ /* 0x000fe2000f8e02ff */
[----:B------:R-:W-:Y:S01]  /*11230*/  LEA.HI.X R30, R48, R37, R30, 0x2, P3 ;  /* 0x00000025301e7211 */ /* 0x000fe200018f141e */
[----:B------:R-:W-:-:S04]  /*11240*/  IMAD.WIDE.U32 R24, R26, R24, RZ ;  /* 0x000000181a187225 */ /* 0x000fc800078e00ff */
[----:B------:R-:W-:Y:S01]  /*11250*/  IMAD R33, R40, UR6, RZ ;  /* 0x0000000628217c24 */ /* 0x000fe2000f8e02ff */
[----:B------:R-:W-:Y:S01]  /*11260*/  IADD3 R17, PT, PT, R25, R17, RZ ;  /* 0x0000001119117210 */ /* 0x000fe20007ffe0ff */
[C---:B------:R-:W-:Y:S01]  /*11270*/  IMAD R37, R35.reuse, UR7, R12 ;  /* 0x0000000723257c24 */ /* 0x040fe2000f8e020c */
[C---:B------:R-:W-:Y:S01]  /*11280*/  SHF.L.U32 R12, R24.reuse, 0x2, RZ ;  /* 0x00000002180c7819 */ /* 0x040fe200000006ff */
[----:B------:R-:W-:Y:S01]  /*11290*/  IMAD.WIDE.U32 R26, R35, UR6, RZ ;  /* 0x00000006231a7c25 */ /* 0x000fe2000f8e00ff */
[----:B------:R-:W-:-:S03]  /*112a0*/  SHF.L.U64.HI R24, R24, 0x2, R17 ;  /* 0x0000000218187819 */ /* 0x000fc60000010211 */
[----:B------:R-:W-:Y:S01]  /*112b0*/  IMAD R35, R38, UR7, R33 ;  /* 0x0000000726237c24 */ /* 0x000fe2000f8e0221 */
[----:B------:R-:W-:Y:S01]  /*112c0*/  LEA R29, P3, R26, R29, 0x2 ;  /* 0x0000001d1a1d7211 */ /* 0x000fe200078610ff */
[----:B------:R-:W-:Y:S02]  /*112d0*/  IMAD R44, R44, UR6, RZ ;  /* 0x000000062c2c7c24 */ /* 0x000fe4000f8e02ff */
[----:B------:R-:W-:-:S04]  /*112e0*/  IMAD.WIDE.U32 R38, R38, UR6, RZ ;  /* 0x0000000626267c25 */ /* 0x000fc8000f8e00ff */
[----:B------:R-:W-:Y:S01]  /*112f0*/  IMAD.WIDE.U32 R32, R43, UR6, RZ ;  /* 0x000000062b207c25 */ /* 0x000fe2000f8e00ff */
[----:B------:R-:W-:Y:S01]  /*11300*/  USHF.L.U64.HI UR6, UR6, 0x5, UR7 ;  /* 0x0000000506067899 */ /* 0x000fe20008010207 */
[----:B------:R-:W-:Y:S02]  /*11310*/  IADD3 R48, PT, PT, R39, R35, RZ ;  /* 0x0000002327307210 */ /* 0x000fe40007ffe0ff */
[----:B------:R-:W-:Y:S01]  /*11320*/  IMAD R25, R43, UR7, R44 ;  /* 0x000000072b197c24 */ /* 0x000fe2000f8e022c */
[C---:B------:R-:W-:Y:S01]  /*11330*/  LEA R43, P4, R38.reuse, R47, 0x2 ;  /* 0x0000002f262b7211 */ /* 0x040fe200078810ff */
[----:B------:R-:W-:Y:S01]  /*11340*/  IMAD.IADD R17, R27, 0x1, R37 ;  /* 0x000000011b117824 */ /* 0x000fe200078e0225 */
[----:B------:R-:W-:Y:S01]  /*11350*/  LEA R37, P1, R11, R12, 0x2 ;  /* 0x0000000c0b257211 */ /* 0x000fe200078210ff */
[----:B------:R-:W-:Y:S01]  /*11360*/  IMAD.IADD R34, R55, 0x1, R34 ;  /* 0x0000000137227824 */ /* 0x000fe200078e0222 */
[----:B------:R-:W-:Y:S02]  /*11370*/  LEA.HI.X R48, R38, R31, R48, 0x2, P4 ;  /* 0x0000001f26307211 */ /* 0x000fe400020f1430 */
[----:B------:R-:W-:-:S02]  /*11380*/  LEA.HI.X R24, R11, R24, R8, 0x2, P1 ;  /* 0x000000180b187211 */ /* 0x000fc400008f1408 */
[----:B------:R-:W-:Y:S02]  /*11390*/  IADD3 R37, P6, PT, R14, R37, RZ ;  /* 0x000000250e257210 */ /* 0x000fe40007fde0ff */
[----:B------:R-:W-:Y:S02]  /*113a0*/  LEA.HI.X R34, R54, R46, R34, 0x2, P5 ;  /* 0x0000002e36227211 */ /* 0x000fe400028f1422 */
[----:B------:R-:W-:Y:S02]  /*113b0*/  IADD3.X R38, PT, PT, ~R13, UR6, RZ, P2, !PT ;  /* 0x000000060d267c10 */ /* 0x000fe400097fe5ff */
[----:B------:R-:W-:Y:S02]  /*113c0*/  IADD3 R46, PT, PT, R33, R25, RZ ;  /* 0x00000019212e7210 */ /* 0x000fe40007ffe0ff */
[----:B------:R-:W-:Y:S02]  /*113d0*/  LEA R9, P5, R32, R9, 0x2 ;  /* 0x0000000920097211 */ /* 0x000fe400078a10ff */
[----:B------:R-:W-:Y:S01]  /*113e0*/  IADD3 R39, P2, PT, R14, R36, RZ ;  /* 0x000000240e277210 */ /* 0x000fe20007f5e0ff */
[----:B------:R-:W-:Y:S01]  /*113f0*/  IMAD.X R36, RZ, RZ, R24, P6 ;  /* 0x000000ffff247224 */ /* 0x000fe200030e0618 */
[----:B------:R-:W-:-:S02]  /*11400*/  LEA.HI.X R28, R26, R28, R17, 0x2, P3 ;  /* 0x0000001c1a1c7211 */ /* 0x000fc400018f1411 */
[----:B------:R-:W-:Y:S01]  /*11410*/  LEA.HI.X R46, R32, R51, R46, 0x2, P5 ;  /* 0x00000033202e7211 */ /* 0x000fe200028f142e */
[----:B0-----:R-:W-:Y:S01]  /*11420*/  IMAD.U32 R32, RZ, RZ, UR12 ;  /* 0x0000000cff207e24 */ /* 0x001fe2000f8e00ff */
[C---:B------:R-:W-:Y:S02]  /*11430*/  IADD3 R41, P3, PT, R14.reuse, R41, RZ ;  /* 0x000000290e297210 */ /* 0x040fe40007f7e0ff */
[C---:B------:R-:W-:Y:S02]  /*11440*/  IADD3 R47, P4, PT, R14.reuse, R45, RZ ;  /* 0x0000002d0e2f7210 */ /* 0x040fe40007f9e0ff */
[C---:B------:R-:W-:Y:S01]  /*11450*/  IADD3 R43, P6, PT, R14.reuse, R43, RZ ;  /* 0x0000002b0e2b7210 */ /* 0x040fe20007fde0ff */
[----:B------:R-:W-:Y:S01]  /*11460*/  IMAD.X R42, RZ, RZ, R42, P3 ;  /* 0x000000ffff2a7224 */ /* 0x000fe200018e062a */
[----:B------:R-:W-:Y:S02]  /*11470*/  IADD3.X R30, PT, PT, RZ, R30, RZ, P2, !PT ;  /* 0x0000001eff1e7210 */ /* 0x000fe400017fe4ff */
        /* <DEDUP_REMOVED lines=9> */
[----:B------:R-:W-:Y:S02]  /*11510*/  IADD3.X R44, PT, PT, RZ, R28, RZ, P5, !PT ;  /* 0x0000001cff2c7210 */ /* 0x000fe40002ffe4ff */
[----:B------:R-:W-:-:S07]  /*11520*/  IADD3.X R46, PT, PT, RZ, R46, RZ, P2, !PT ;  /* 0x0000002eff2e7210 */ /* 0x000fce00017fe4ff */
.L_x_1596:
[C---:B------:R-:W-:Y:S02]  /*11530*/  IADD3 R28, P1, PT, R32.reuse, R35, RZ ;  /* 0x00000023201c7210 */ /* 0x040fe40007f3e0ff */
[C---:B------:R-:W-:Y:S02]  /*11540*/  IADD3 R20, P2, PT, R32.reuse, R37, RZ ;  /* 0x0000002520147210 */ /* 0x040fe40007f5e0ff */
[C---:B------:R-:W-:Y:S02]  /*11550*/  IADD3.X R29, PT, PT, R17.reuse, R40, RZ, P1, !PT ;  /* 0x00000028111d7210 */ /* 0x040fe40000ffe4ff */
[C---:B------:R-:W-:Y:S01]  /*11560*/  IADD3 R8, P1, PT, R32.reuse, R39, RZ ;  /* 0x0000002720087210 */ /* 0x040fe20007f3e0ff */
[----:B------:R-:W-:Y:S02]  /*11570*/  IMAD.X R21, R17, 0x1, R36, P2 ;  /* 0x0000000111157824 */ /* 0x000fe400010e0624 */
[----:B------:R-:W2:Y:S01]  /*11580*/  LDG.E R28, desc[UR8][R28.64] ;  /* 0x000000081c1c7981 */ /* 0x000ea2000c1e1900 */
[----:B------:R-:W-:-:S02]  /*11590*/  IADD3 R10, P2, PT, R32, R41, RZ ;  /* 0x00000029200a7210 */ /* 0x000fc40007f5e0ff */
[C---:B------:R-:W-:Y:S01]  /*115a0*/  IADD3.X R9, PT, PT, R17.reuse, R30, RZ, P1, !PT ;  /* 0x0000001e11097210 */ /* 0x040fe20000ffe4ff */
[----:B------:R0:W3:Y:S01]  /*115b0*/  LDG.E R50, desc[UR8][R20.64] ;  /* 0x0000000814327981 */ /* 0x0000e2000c1e1900 */
[C---:B------:R-:W-:Y:S02]  /*115c0*/  IADD3 R12, P1, PT, R32.reuse, R47, RZ ;  /* 0x0000002f200c7210 */ /* 0x040fe40007f3e0ff */
[C---:B------:R-:W-:Y:S01]  /*115d0*/  IADD3.X R11, PT, PT, R17.reuse, R42, RZ, P2, !PT ;  /* 0x0000002a110b7210 */ /* 0x040fe200017fe4ff */
[----:B------:R-:W4:Y:S01]  /*115e0*/  LDG.E R8, desc[UR8][R8.64] ;  /* 0x0000000808087981 */ /* 0x000f22000c1e1900 */
[C---:B------:R-:W-:Y:S01]  /*115f0*/  IADD3 R24, P2, PT, R32.reuse, R45, RZ ;  /* 0x0000002d20187210 */ /* 0x040fe20007f5e0ff */
[C---:B------:R-:W-:Y:S01]  /*11600*/  IMAD.X R13, R17.reuse, 0x1, R34, P1 ;  /* 0x00000001110d7824 */ /* 0x040fe200008e0622 */
        /* <DEDUP_REMOVED lines=27> */
.L_x_1595:
[----:B------:R-:W-:Y:S05]  /*117c0*/  BSYNC.RECONVERGENT B2 ;  /* 0x0000000000027941 */ /* 0x000fea0003800200 */
.L_x_1594:
        /* <DEDUP_REMOVED lines=36> */
[----:B------:R-:W-:Y:S02]  /*11a10*/  LEA.HI.X R9, R12, R3, R7, 0x2, P2 ;  /* 0x000000030c097211 */ /* 0x000fe400010f1407 */
[----:B------:R-:W-:Y:S02]  /*11a20*/  IADD3 R7, PT, PT, R21, R13, RZ ;  /* 0x0000000d15077210 */ /* 0x000fe40007ffe0ff */
[C---:B------:R-:W-:Y:S01]  /*11a30*/  IADD3 R29, P6, PT, R18.reuse, -R20, RZ ;  /* 0x80000014121d7210 */ /* 0x040fe20007fde0ff */
[----:B------:R-:W2:Y:S01]  /*11a40*/  LDG.E R8, desc[UR8][R8.64] ;  /* 0x0000000808087981 */ /* 0x000ea2000c1e1900 */
[----:B------:R-:W-:-:S02]  /*11a50*/  IADD3 R27, P3, P4, R18, -UR6, -R25 ;  /* 0x80000006121b7c10 */ /* 0x000fc4000fc7e819 */
[----:B------:R-:W-:Y:S01]  /*11a60*/  IADD3.X R13, PT, PT, R7, UR7, RZ, P5, !PT ;  /* 0x00000007070d7c10 */ /* 0x000fe2000affe4ff */
[C---:B------:R-:W-:Y:S01]  /*11a70*/  IMAD.X R21, R19.reuse, 0x1, ~R7, P6 ;  /* 0x0000000113157824 */ /* 0x040fe200030e0e07 */
[----:B------:R-:W-:Y:S02]  /*11a80*/  IADD3 R25, P5, PT, R18, -R25, RZ ;  /* 0x8000001912197210 */ /* 0x000fe40007fbe0ff */
[----:B------:R-:W-:Y:S01]  /*11a90*/  IADD3.X R7, PT, PT, R19, ~UR7, ~R13, P3, P4 ;  /* 0x8000000713077c10 */ /* 0x000fe20009fe8c0d */
[----:B------:R-:W-:Y:S01]  /*11aa0*/  IMAD R24, R21, UR14, RZ ;  /* 0x0000000e15187c24 */ /* 0x000fe2000f8e02ff */
[----:B------:R-:W-:Y:S02]  /*11ab0*/  IADD3.X R13, PT, PT, R19, ~R13, RZ, P5, !PT ;  /* 0x8000000d130d7210 */ /* 0x000fe40002ffe4ff */
[----:B------:R-:W-:Y:S01]  /*11ac0*/  IADD3 R20, P2, PT, R10, UR12, RZ ;  /* 0x0000000c0a147c10 */ /* 0x000fe2000ff5e0ff */
[----:B------:R-:W-:Y:S01]  /*11ad0*/  IMAD R31, R29, UR15, R24 ;  /* 0x0000000f1d1f7c24 */ /* 0x000fe2000f8e0218 */
[----:B------:R-:W-:Y:S01]  /*11ae0*/  IADD3.X R11, PT, PT, R11, UR13, RZ, P1, !PT ;  /* 0x0000000d0b0b7c10 */ /* 0x000fe20008ffe4ff */
[----:B------:R-:W-:Y:S01]  /*11af0*/  IMAD R24, R13, UR14, RZ ;  /* 0x0000000e0d187c24 */ /* 0x000fe2000f8e02ff */
[----:B------:R-:W-:Y:S01]  /*11b00*/  IADD3 R12, P1, PT, R20, UR12, RZ ;  /* 0x0000000c140c7c10 */ /* 0x000fe2000ff3e0ff */
[----:B------:R-:W-:Y:S01]  /*11b10*/  IMAD R26, R7, UR14, RZ ;  /* 0x0000000e071a7c24 */ /* 0x000fe2000f8e02ff */
[----:B------:R-:W-:Y:S01]  /*11b20*/  IADD3.X R21, PT, PT, R11, UR13, RZ, P2, !PT ;  /* 0x0000000d0b157c10 */ /* 0x000fe200097fe4ff */
[----:B------:R-:W-:-:S03]  /*11b30*/  IMAD.WIDE.U32 R10, R29, UR14, R10 ;  /* 0x0000000e1d0a7c25 */ /* 0x000fc6000f8e000a */
[----:B------:R-:W-:Y:S01]  /*11b40*/  IADD3.X R13, PT, PT, R21, UR13, RZ, P1, !PT ;  /* 0x0000000d150d7c10 */ /* 0x000fe20008ffe4ff */
[----:B------:R-:W-:Y:S01]  /*11b50*/  IMAD R7, R25, UR15, R24 ;  /* 0x0000000f19077c24 */ /* 0x000fe2000f8e0218 */
[----:B------:R-:W-:Y:S01]  /*11b60*/  IADD3 R11, PT, PT, R31, R11, RZ ;  /* 0x0000000b1f0b7210 */ /* 0x000fe20007ffe0ff */
[----:B------:R-:W-:Y:S01]  /*11b70*/  IMAD.WIDE.U32 R24, R25, UR14, R20 ;  /* 0x0000000e19187c25 */ /* 0x000fe2000f8e0014 */
[----:B------:R-:W-:-:S03]  /*11b80*/  LEA R20, P1, R10, R14, 0x2 ;  /* 0x0000000e0a147211 */ /* 0x000fc600078210ff */
[C---:B------:R-:W-:Y:S01]  /*11b90*/  IMAD R29, R27.reuse, UR15, R26 ;  /* 0x0000000f1b1d7c24 */ /* 0x040fe2000f8e021a */
[----:B------:R-:W-:Y:S01]  /*11ba0*/  LEA.HI.X R21, R10, R3, R11, 0x2, P1 ;  /* 0x000000030a157211 */ /* 0x000fe200008f140b */
[----:B------:R-:W-:Y:S01]  /*11bb0*/  IMAD.WIDE.U32 R26, R27, UR14, R12 ;  /* 0x0000000e1b1a7c25 */ /* 0x000fe2000f8e000c */
[----:B------:R-:W-:-:S03]  /*11bc0*/  LEA R12, P2, R24, R14, 0x2 ;  /* 0x0000000e180c7211 */ /* 0x000fc600078410ff */
[----:B------:R-:W-:Y:S01]  /*11bd0*/  IMAD.IADD R7, R25, 0x1, R7 ;  /* 0x0000000119077824 */ /* 0x000fe200078e0207 */
[----:B------:R-:W-:Y:S01]  /*11be0*/  LEA R10, P1, R26, R14, 0x2 ;  /* 0x0000000e1a0a7211 */ /* 0x000fe200078210ff */
[----:B------:R-:W3:Y:S03]  /*11bf0*/  LDG.E R20, desc[UR8][R20.64] ;  /* 0x0000000814147981 */ /* 0x000ee6000c1e1900 */
[----:B------:R-:W-:Y:S02]  /*11c00*/  LEA.HI.X R13, R24, R3, R7, 0x2, P2 ;  /* 0x00000003180d7211 */ /* 0x000fe400010f1407 */
[----:B------:R-:W-:-:S03]  /*11c10*/  IADD3 R7, PT, PT, R27, R29, RZ ;  /* 0x0000001d1b077210 */ /* 0x000fc60007ffe0ff */
[----:B------:R-:W4:Y:S01]  /*11c20*/  LDG.E R12, desc[UR8][R12.64] ;  /* 0x000000080c0c7981 */ /* 0x000f22000c1e1900 */
[----:B------:R-:W-:-:S05]  /*11c30*/  LEA.HI.X R11, R26, R3, R7, 0x2, P1 ;  /* 0x000000031a0b7211 */ /* 0x000fca00008f1407 */
[----:B------:R-:W4:Y:S01]  /*11c40*/  LDG.E R10, desc[UR8][R10.64] ;  /* 0x000000080a0a7981 */ /* 0x000f22000c1e1900 */
[----:B------:R-:W-:-:S04]  /*11c50*/  IADD3 R15, P1, PT, R15, 0x4, RZ ;  /* 0x000000040f0f7810 */ /* 0x000fc80007f3e0ff */
[----:B------:R-:W-:Y:S01]  /*11c60*/  IADD3.X R16, PT, PT, RZ, R16, RZ, P1, !PT ;  /* 0x00000010ff107210 */ /* 0x000fe20000ffe4ff */
[----:B--2--5:R-:W-:-:S04]  /*11c70*/  FADD.FTZ R5, R5, R8 ;  /* 0x0000000805057221 */ /* 0x024fc80000010000 */
[----:B---3--:R-:W-:-:S04]  /*11c80*/  FADD.FTZ R5, R5, R20 ;  /* 0x0000001405057221 */ /* 0x008fc80000010000 */
[----:B----4-:R-:W-:-:S04]  /*11c90*/  FADD.FTZ R5, R5, R12 ;  /* 0x0000000c05057221 */ /* 0x010fc80000010000 */
[----:B------:R-:W-:-:S07]  /*11ca0*/  FADD.FTZ R5, R5, R10 ;  /* 0x0000000a05057221 */ /* 0x000fce0000010000 */
.L_x_1600:
[----:B------:R-:W-:Y:S05]  /*11cb0*/  BSYNC.RECONVERGENT B3 ;  /* 0x0000000000037941 */ /* 0x000fea0003800200 */
.L_x_1599:
        /* <DEDUP_REMOVED lines=23> */
[----:B------:R-:W-:-:S03]  /*11e30*/  IMAD.WIDE.U32 R6, R15, UR12, RZ ;  /* 0x0000000c0f067c25 */ /* 0x000fc6000f8e00ff */
[----:B------:R-:W-:Y:S01]  /*11e40*/  IADD3.X R25, PT, PT, R19, ~R25, RZ, P1, !PT ;  /* 0x8000001913197210 */ /* 0x000fe20000ffe4ff */
[----:B------:R-:W-:Y:S01]  /*11e50*/  IMAD R21, R15, UR13, R20 ;  /* 0x0000000d0f157c24 */ /* 0x000fe2000f8e0214 */
[----:B------:R-:W-:Y:S01]  /*11e60*/  IADD3 R10, P2, PT, R6, UR12, RZ ;  /* 0x0000000c060a7c10 */ /* 0x000fe2000ff5e0ff */
[----:B------:R-:W-:Y:S02]  /*11e70*/  IMAD.IADD R17, R9, 0x1, R17 ;  /* 0x0000000109117824 */ /* 0x000fe400078e0211 */
[----:B---3--:R-:W-:Y:S01]  /*11e80*/  IMAD R12, R25, UR14, RZ ;  /* 0x0000000e190c7c24 */ /* 0x008fe2000f8e02ff */
[----:B------:R-:W-:Y:S01]  /*11e90*/  IADD3 R7, PT, PT, R7, R21, RZ ;  /* 0x0000001507077210 */ /* 0x000fe20007ffe0ff */
[----:B------:R-:W-:-:S03]  /*11ea0*/  IMAD R17, R17, UR14, RZ ;  /* 0x0000000e11117c24 */ /* 0x000fc6000f8e02ff */
[----:B------:R-:W-:Y:S01]  /*11eb0*/  IADD3.X R11, PT, PT, R7, UR13, RZ, P2, !PT ;  /* 0x0000000d070b7c10 */ /* 0x000fe200097fe4ff */
        /* <DEDUP_REMOVED lines=8> */
[----:B------:R-:W-:-:S04]  /*11f40*/  IMAD.IADD R13, R13, 0x1, R11 ;  /* 0x000000010d0d7824 */ /* 0x000fc800078e020b */
[----:B------:R-:W2:Y:S01]  /*11f50*/  LDG.E R8, desc[UR8][R8.64] ;  /* 0x0000000808087981 */ /* 0x000ea2000c1e1900 */
[----:B------:R-:W-:-:S05]  /*11f60*/  LEA.HI.X R13, R10, R3, R13, 0x2, P2 ;  /* 0x000000030a0d7211 */ /* 0x000fca00010f140d */
[----:B------:R-:W3:Y:S01]  /*11f70*/  LDG.E R12, desc[UR8][R12.64] ;  /* 0x000000080c0c7981 */ /* 0x000ee2000c1e1900 */
[----:B------:R-:W-:-:S04]  /*11f80*/  IADD3 R15, P1, PT, R15, 0x2, RZ ;  /* 0x000000020f0f7810 */ /* 0x000fc80007f3e0ff */
[----:B------:R-:W-:Y:S01]  /*11f90*/  IADD3.X R16, PT, PT, RZ, R16, RZ, P1, !PT ;  /* 0x00000010ff107210 */ /* 0x000fe20000ffe4ff */
[----:B--2--5:R-:W-:-:S04]  /*11fa0*/  FADD.FTZ R5, R5, R8 ;  /* 0x0000000805057221 */ /* 0x024fc80000010000 */
[----:B---3--:R-:W-:-:S07]  /*11fb0*/  FADD.FTZ R5, R5, R12 ;  /* 0x0000000c05057221 */ /* 0x008fce0000010000 */
.L_x_1602:
[----:B------:R-:W-:Y:S05]  /*11fc0*/  BSYNC.RECONVERGENT B3 ;  /* 0x0000000000037941 */ /* 0x000fea0003800200 */
.L_x_1601:
        /* <DEDUP_REMOVED lines=20> */
[----:B------:R-:W2:Y:S02]  /*12110*/  LDG.E R14, desc[UR8][R14.64] ;  /* 0x000000080e0e7981 */ /* 0x000ea4000c1e1900 */
[----:B--2--5:R-:W-:-:S07]  /*12120*/  FADD.FTZ R5, R5, R14 ;  /* 0x0000000e05057221 */ /* 0x024fce0000010000 */
.L_x_1598:
[----:B------:R-:W-:Y:S05]  /*12130*/  BSYNC.RECONVERGENT B2 ;  /* 0x0000000000027941 */ /* 0x000fea0003800200 */
.L_x_1597:
[----:B-----5:R0:W-:Y:S02]  /*12140*/  STG.E desc[UR8][R22.64], R5 ;  /* 0x0000000516007986 */ /* 0x0201e4000c101908 */
.L_x_1593:
[----:B------:R-:W-:Y:S05]  /*12150*/  BSYNC.RECONVERGENT B1 ;  /* 0x0000000000017941 */ /* 0x000fea0003800200 */
.L_x_1592:
[----:B------:R-:W-:-:S07]  /*12160*/  VIADD R4, R4, 0x80 ;  /* 0x0000008004047836 */ /* 0x000fce0000000000 */
.L_x_1584:
[----:B------:R-:W-:Y:S05]  /*12170*/  BSYNC.RECONVERGENT B0 ;  /* 0x0000000000007941 */ /* 0x000fea0003800200 */
.L_x_1583:
[----:B------:R-:W1:Y:S01]  /*12180*/  LDCU UR6, c[0x0][0x380] ;  /* 0x00007000ff0677ac */ /* 0x000e620008000800 */
[----:B------:R-:W-:Y:S01]  /*12190*/  BSSY.RECONVERGENT B0, `(.L_x_1603) ;  /* 0x000034b000007945 */ /* 0x000fe20003800200 */
[----:B-1----:R-:W-:-:S13]  /*121a0*/  ISETP.GE.AND P0, PT, R4, UR6, PT ;  /* 0x0000000604007c0c */ /* 0x002fda000bf06270 */
[----:B------:R-:W-:Y:S05]  /*121b0*/  @P0 BRA `(.L_x_1604) ;  /* 0x0000003400200947 */ /* 0x000fea0003800000 */
[----:B------:R-:W1:Y:S01]  /*121c0*/  LDCU.64 UR6, c[0x0][0x390] ;  /* 0x00007200ff0677ac */ /* 0x000e620008000a00 */
[----:B------:R-:W-:Y:S01]  /*121d0*/  HFMA2 R6, -RZ, RZ, 0, 0 ;  /* 0x00000000ff067431 */ /* 0x000fe200000001ff */
[----:B------:R-:W-:Y:S01]  /*121e0*/  MOV R7, R4 ;  /* 0x0000000400077202 */ /* 0x000fe20000000f00 */
[----:B------:R-:W2:Y:S01]  /*121f0*/  LDCU UR12, c[0x0][0x38c] ;  /* 0x00007180ff0c77ac */ /* 0x000ea20008000800 */
[----:B------:R-:W-:Y:S01]  /*12200*/  ISETP.NE.AND P0, PT, R2, RZ, PT ;  /* 0x000000ff0200720c */ /* 0x000fe20003f05270 */
[----:B------:R-:W3:Y:S01]  /*12210*/  LDCU.64 UR14, c[0x0][0x4b8] ;  /* 0x00009700ff0e77ac */ /* 0x000ee20008000a00 */
        /* <DEDUP_REMOVED lines=328> */
[----:B0-----:R-:W-:-:S03]  /*136a0*/  IADD3 R5, PT, PT, -R9, RZ, RZ ;  /* 0x000000ff09057210 */ /* 0x001fc60007ffe1ff */
[----:B------:R-:W0:Y:S08]  /*136b0*/  @P0 LDC.64 R16, c[0x0][0x5d8] ;  /* 0x00017600ff100b82 */ /* 0x000e300000000a00 */
[----:B------:R-:W2:Y:S01]  /*136c0*/  @P0 LDC R12, c[0x0][0x5e0] ;  /* 0x00017800ff0c0b82 */ /* 0x000ea20000000800 */
[----:B----4-:R-:W-:-:S05]  /*136d0*/  @P0 IMAD.HI.U32 R6, R9, R10, R8 ;  /* 0x0000000a09060227 */ /* 0x010fca00078e0008 */
[----:B------:R-:W-:-:S05]  /*136e0*/  @P0 SHF.R.U32.HI R6, RZ, R11, R6 ;  /* 0x0000000bff060219 */ /* 0x000fca0000011606 */
[----:B------:R-:W-:Y:S02]  /*136f0*/  @P0 IMAD.MOV R8, RZ, RZ, -R6 ;  /* 0x000000ffff080224 */ /* 0x000fe400078e0a06 */
[----:B------:R-:W-:Y:S02]  /*13700*/  IMAD R6, R5, UR12, R7 ;  /* 0x0000000c05067c24 */ /* 0x000fe4000f8e0207 */
[----:B-1----:R-:W-:Y:S02]  /*13710*/  @P0 IMAD R8, R15, R8, R9 ;  /* 0x000000080f080224 */ /* 0x002fe400078e0209 */
[C---:B---3--:R-:W-:Y:S02]  /*13720*/  IMAD R13, R6.reuse, UR7, R13 ;  /* 0x00000007060d7c24 */ /* 0x048fe4000f8e020d */
[C---:B-----5:R-:W-:Y:S02]  /*13730*/  IMAD R14, R6.reuse, UR14, R14 ;  /* 0x0000000e060e7c24 */ /* 0x060fe4000f8e020e */
[----:B------:R-:W-:-:S02]  /*13740*/  IMAD R3, R6, UR15, R3 ;  /* 0x0000000f06037c24 */ /* 0x000fc4000f8e0203 */
[C---:B0-----:R-:W-:Y:S02]  /*13750*/  @P0 IMAD R13, R8.reuse, R16, R13 ;  /* 0x00000010080d0224 */ /* 0x041fe400078e020d */
[C---:B------:R-:W-:Y:S02]  /*13760*/  @P0 IMAD R14, R8.reuse, R17, R14 ;  /* 0x00000011080e0224 */ /* 0x040fe400078e020e */
[----:B--2---:R-:W-:-:S07]  /*13770*/  @P0 IMAD R3, R8, R12, R3 ;  /* 0x0000000c08030224 */ /* 0x004fce00078e0203 */
.L_x_1605:
        /* <DEDUP_REMOVED lines=37> */
.L_x_1608:
[----:B------:R-:W-:-:S07]  /*139d0*/  MOV R5, 0x139f0 ;  /* 0x000139f000057802 */ /* 0x000fce0000000f00 */
[----:B------:R-:W-:Y:S05]  /*139e0*/  CALL.REL.NOINC `($__internal_5_$__cuda_sm20_div_s64) ;  /* 0x00000158003c7944 */ /* 0x000fea0003c00000 */
.L_x_1607:
[----:B------:R-:W-:Y:S05]  /*139f0*/  BSYNC.RECONVERGENT B1 ;  /* 0x0000000000017941 */ /* 0x000fea0003800200 */
.L_x_1606:
[----:B------:R-:W1:Y:S01]  /*13a00*/  LDC.64 R6, c[0x0][0x608] ;  /* 0x00018200ff067b82 */ /* 0x000e620000000a00 */
[----:B------:R-:W-:Y:S07]  /*13a10*/  BSSY.RECONVERGENT B1, `(.L_x_1609) ;  /* 0x000002a000017945 */ /* 0x000fee0003800200 */
[----:B------:R-:W2:Y:S01]  /*13a20*/  LDC.64 R16, c[0x0][0x600] ;  /* 0x00018000ff107b82 */ /* 0x000ea20000000a00 */
[-C--:B-1----:R-:W-:Y:S02]  /*13a30*/  IMAD R3, R9, R6.reuse, RZ ;  /* 0x0000000609037224 */ /* 0x082fe400078e02ff */
[----:B------:R-:W-:-:S04]  /*13a40*/  IMAD.WIDE.U32 R10, R8, R6, RZ ;  /* 0x00000006080a7225 */ /* 0x000fc800078e00ff */
[-C--:B0-----:R-:W-:Y:S01]  /*13a50*/  IMAD R5, R8, R7.reuse, R3 ;  /* 0x0000000708057224 */ /* 0x081fe200078e0203 */
[----:B------:R-:W-:Y:S02]  /*13a60*/  LOP3.LUT R7, R19, R7, RZ, 0xfc, !PT ;  /* 0x0000000713077212 */ /* 0x000fe400078efcff */
[----:B--2---:R-:W-:Y:S02]  /*13a70*/  IADD3 R3, P1, PT, R10, R16, RZ ;  /* 0x000000100a037210 */ /* 0x004fe40007f3e0ff */
        /* <DEDUP_REMOVED lines=31> */
.L_x_1610:
[----:B------:R-:W-:Y:S02]  /*13c70*/  MOV R10, R18 ;  /* 0x00000012000a7202 */ /* 0x000fe40000000f00 */
[----:B------:R-:W-:Y:S02]  /*13c80*/  MOV R3, R19 ;  /* 0x0000001300037202 */ /* 0x000fe40000000f00 */
[----:B------:R-:W-:-:S07]  /*13c90*/  MOV R5, 0x13cb0 ;  /* 0x00013cb000057802 */ /* 0x000fce0000000f00 */
[----:B------:R-:W-:Y:S05]  /*13ca0*/  CALL.REL.NOINC `($__internal_5_$__cuda_sm20_div_s64) ;  /* 0x00000154008c7944 */ /* 0x000fea0003c00000 */
.L_x_1611:
[----:B------:R-:W-:Y:S05]  /*13cb0*/  BSYNC.RECONVERGENT B1 ;  /* 0x0000000000017941 */ /* 0x000fea0003800200 */
.L_x_1609:
        /* <DEDUP_REMOVED lines=12> */
[----:B------:R0:W5:Y:S01]  /*13d80*/  LDG.E R5, desc[UR8][R22.64] ;  /* 0x0000000816057981 */ /* 0x000162000c1e1900 */
        /* <DEDUP_REMOVED lines=28> */
[-C--:B------:R-:W-:Y:S01]  /*13f50*/  IADD3.X R13, PT, PT, RZ, ~R16.reuse, RZ, P3, !PT ;  /* 0x80000010ff0d7210 */ /* 0x080fe20001ffe4ff */
        /* <DEDUP_REMOVED lines=11> */
[----:B------:R-:W-:Y:S01]  /*14010*/  IMAD R35, R25, UR12, R30 ;  /* 0x0000000c19237c24 */ /* 0x000fe2000f8e021e */
[----:B------:R-:W-:Y:S01]  /*14020*/  IADD3.X R30, PT, PT, RZ, ~R48, RZ, P2, !PT ;  /* 0x80000030ff1e7210 */ /* 0x000fe200017fe4ff */
[----:B------:R-:W-:Y:S01]  /*14030*/  IMAD R17, R26, UR13, R3 ;  /* 0x0000000d1a117c24 */ /* 0x000fe2000f8e0203 */
[----:B------:R-:W-:Y:S01]  /*14040*/  LEA R3, P2, -R28, UR14, 0x5 ;  /* 0x0000000e1c037c11 */ /* 0x000fe2000f8429ff */
[----:B------:R-:W-:Y:S01]  /*14050*/  IMAD.WIDE.U32 R26, R26, UR12, R18 ;  /* 0x0000000c1a1a7c25 */ /* 0x000fe2000f8e0012 */
[----:B------:R-:W-:-:S03]  /*14060*/  IADD3 R35, PT, PT, R29, R35, RZ ;  /* 0x000000231d237210 */ /* 0x000fc60007ffe0ff */
[----:B------:R-:W-:Y:S02]  /*14070*/  IMAD.IADD R13, R21, 0x1, R13 ;  /* 0x00000001150d7824 */ /* 0x000fe400078e020d */
[----:B------:R-:W-:Y:S01]  /*14080*/  IMAD.IADD R21, R27, 0x1, R17 ;  /* 0x000000011b157824 */ /* 0x000fe200078e0211 */
[----:B------:R-:W-:Y:S01]  /*14090*/  IADD3 R17, P3, PT, R15, 0x4, RZ ;  /* 0x000000040f117810 */ /* 0x000fe20007f7e0ff */
[-C--:B------:R-:W-:Y:S01]  /*140a0*/  IMAD R32, R13, R24.reuse, RZ ;  /* 0x000000180d207224 */ /* 0x080fe200078e02ff */
[----:B------:R-:W-:Y:S01]  /*140b0*/  SHF.L.U64.HI R13, R28, 0x5, R35 ;  /* 0x000000051c0d7819 */ /* 0x000fe20000010223 */
[----:B------:R-:W-:Y:S01]  /*140c0*/  IMAD.WIDE.U32 R28, R20, R24, RZ ;  /* 0x00000018141c7225 */ /* 0x000fe200078e00ff */
[----:B------:R-:W-:Y:S02]  /*140d0*/  IADD3.X R34, PT, PT, RZ, R16, RZ, P3, !PT ;  /* 0x00000010ff227210 */ /* 0x000fe40001ffe4ff */
[----:B------:R-:W-:Y:S01]  /*140e0*/  IADD3 R47, P3, PT, RZ, -R17, RZ ;  /* 0x80000011ff2f7210 */ /* 0x000fe20007f7e0ff */
[----:B------:R-:W-:-:S02]  /*140f0*/  IMAD R27, R21, R24, RZ ;  /* 0x00000018151b7224 */ /* 0x000fc400078e02ff */
[----:B------:R-:W-:Y:S02]  /*14100*/  IMAD R30, R30, UR12, RZ ;  /* 0x0000000c1e1e7c24 */ /* 0x000fe4000f8e02ff */
[----:B------:R-:W-:Y:S01]  /*14110*/  IMAD R35, R20, R25, R32 ;  /* 0x0000001914237224 */ /* 0x000fe200078e0220 */
[----:B------:R-:W-:Y:S01]  /*14120*/  LEA R20, P4, R28, R33, 0x2 ;  /* 0x000000211c147211 */ /* 0x000fe200078810ff */
[C---:B------:R-:W-:Y:S02]  /*14130*/  IMAD R37, R26.reuse, R25, R27 ;  /* 0x000000191a257224 */ /* 0x040fe400078e021b */
[----:B------:R-:W-:Y:S01]  /*14140*/  IMAD R33, R43, UR13, R30 ;  /* 0x0000000d2b217c24 */ /* 0x000fe2000f8e021e */
[----:B------:R-:W-:Y:S01]  /*14150*/  IADD3 R21, PT, PT, R29, R35, RZ ;  /* 0x000000231d157210 */ /* 0x000fe20007ffe0ff */
[----:B------:R-:W-:-:S03]  /*14160*/  IMAD.WIDE.U32 R26, R26, R24, RZ ;  /* 0x000000181a1a7225 */ /* 0x000fc600078e00ff */
[----:B------:R-:W-:Y:S01]  /*14170*/  LEA.HI.X R21, R28, R31, R21, 0x2, P4 ;  /* 0x0000001f1c157211 */ /* 0x000fe200020f1415 */
[----:B------:R-:W-:Y:S01]  /*14180*/  IMAD.WIDE.U32 R42, R43, UR12, R18 ;  /* 0x0000000c2b2a7c25 */ /* 0x000fe2000f8e0012 */
[----:B------:R-:W-:Y:S02]  /*14190*/  IADD3 R37, PT, PT, R27, R37, RZ ;  /* 0x000000251b257210 */ /* 0x000fe40007ffe0ff */
[----:B------:R-:W-:Y:S01]  /*141a0*/  IADD3.X R27, PT, PT, RZ, ~R34, RZ, P3, !PT ;  /* 0x80000022ff1b7210 */ /* 0x000fe20001ffe4ff */
[----:B------:R-:W-:Y:S01]  /*141b0*/  IMAD.IADD R29, R43, 0x1, R33 ;  /* 0x000000012b1d7824 */ /* 0x000fe200078e0221 */
[C---:B------:R-:W-:Y:S01]  /*141c0*/  SHF.L.U64.HI R37, R26.reuse, 0x2, R37 ;  /* 0x000000021a257819 */ /* 0x040fe20000010225 */
[----:B------:R-:W-:Y:S01]  /*141d0*/  IMAD.SHL.U32 R36, R26, 0x4, RZ ;  /* 0x000000041a247824 */ /* 0x000fe200078e00ff */
[----:B------:R-:W-:Y:S01]  /*141e0*/  IADD3 R35, P4, PT, R15, 0x5, RZ ;  /* 0x000000050f237810 */ /* 0x000fe20007f9e0ff */
[----:B------:R-:W-:Y:S02]  /*141f0*/  IMAD R29, R29, R24, RZ ;  /* 0x000000181d1d7224 */ /* 0x000fe400078e02ff */
[----:B------:R-:W-:Y:S01]  /*14200*/  IMAD R26, R27, UR12, RZ ;  /* 0x0000000c1b1a7c24 */ /* 0x000fe2000f8e02ff */
[----:B------:R-:W-:Y:S01]  /*14210*/  IADD3.X R39, PT, PT, RZ, R16, RZ, P4, !PT ;  /* 0x00000010ff277210 */ /* 0x000fe200027fe4ff */
[C---:B------:R-:W-:Y:S01]  /*14220*/  IMAD R27, R42.reuse, R25, R29 ;  /* 0x000000192a1b7224 */ /* 0x040fe200078e021d */
[----:B------:R-:W-:Y:S01]  /*14230*/  IADD3 R29, P3, PT, RZ, -R35, RZ ;  /* 0x80000023ff1d7210 */ /* 0x000fe20007f7e0ff */
[----:B------:R-:W-:Y:S01]  /*14240*/  IMAD.WIDE.U32 R42, R42, R24, RZ ;  /* 0x000000182a2a7225 */ /* 0x000fe200078e00ff */
[----:B------:R-:W-:-:S02]  /*14250*/  IADD3 R31, P4, PT, RZ, -R38, RZ ;  /* 0x80000026ff1f7210 */ /* 0x000fc40007f9e0ff */
[----:B------:R-:W-:Y:S01]  /*14260*/  IADD3.X R28, PT, PT, RZ, ~R39, RZ, P3, !PT ;  /* 0x80000027ff1c7210 */ /* 0x000fe20001ffe4ff */
[C---:B------:R-:W-:Y:S01]  /*14270*/  IMAD R33, R47.reuse, UR13, R26 ;  /* 0x0000000d2f217c24 */ /* 0x040fe2000f8e021a */
[----:B------:R-:W-:Y:S01]  /*14280*/  SHF.L.U32 R41, R42, 0x2, RZ ;  /* 0x000000022a297819 */ /* 0x000fe200000006ff */
[----:B------:R-:W-:Y:S01]  /*14290*/  IMAD.WIDE.U32 R46, R47, UR12, R18 ;  /* 0x0000000c2f2e7c25 */ /* 0x000fe2000f8e0012 */
[----:B------:R-:W-:-:S03]  /*142a0*/  IADD3.X R30, PT, PT, RZ, ~R40, RZ, P4, !PT ;  /* 0x80000028ff1e7210 */ /* 0x000fc600027fe4ff */
[----:B------:R-:W-:Y:S01]  /*142b0*/  IMAD.IADD R27, R43, 0x1, R27 ;  /* 0x000000012b1b7824 */ /* 0x000fe200078e021b */
[----:B------:R-:W-:Y:S01]  /*142c0*/  IADD3 R43, P3, PT, R15, 0x7, RZ ;  /* 0x000000070f2b7810 */ /* 0x000fe20007f7e0ff */
[----:B------:R-:W-:Y:S02]  /*142d0*/  IMAD.IADD R33, R47, 0x1, R33 ;  /* 0x000000012f217824 */ /* 0x000fe400078e0221 */
[----:B------:R-:W-:Y:S01]  /*142e0*/  IMAD R28, R28, UR12, RZ ;  /* 0x0000000c1c1c7c24 */ /* 0x000fe2000f8e02ff */
[----:B------:R-:W-:Y:S01]  /*142f0*/  SHF.L.U64.HI R42, R42, 0x2, R27 ;  /* 0x000000022a2a7819 */ /* 0x000fe2000001021b */
[----:B------:R-:W-:Y:S01]  /*14300*/  IMAD R45, R33, R24, RZ ;  /* 0x00000018212d7224 */ /* 0x000fe200078e02ff */
[----:B------:R-:W0:Y:S01]  /*14310*/  LDC.64 R26, c[0x0][0x608] ;  /* 0x00018200ff1a7b82 */ /* 0x000e220000000a00 */
[----:B------:R-:W-:Y:S01]  /*14320*/  IMAD R30, R30, UR12, RZ ;  /* 0x0000000c1e1e7c24 */ /* 0x000fe2000f8e02ff */
[----:B------:R-:W-:Y:S01]  /*14330*/  IADD3.X R44, PT, PT, RZ, R16, RZ, P3, !PT ;  /* 0x00000010ff2c7210 */ /* 0x000fe20001ffe4ff */
[----:B------:R-:W-:Y:S01]  /*14340*/  IMAD R33, R29, UR13, R28 ;  /* 0x0000000d1d217c24 */ /* 0x000fe2000f8e021c */
[----:B------:R-:W-:Y:S01]  /*14350*/  IADD3 R32, P3, PT, RZ, -R43, RZ ;  /* 0x8000002bff207210 */ /* 0x000fe20007f7e0ff */
[----:B------:R-:W-:-:S02]  /*14360*/  IMAD R45, R46, R25, R45 ;  /* 0x000000192e2d7224 */ /* 0x000fc400078e022d */
[----:B------:R-:W-:-:S04]  /*14370*/  IMAD.WIDE.U32 R28, R29, UR12, R18 ;  /* 0x0000000c1d1c7c25 */ /* 0x000fc8000f8e0012 */
[----:B------:R-:W-:-:S04]  /*14380*/  IMAD.WIDE.U32 R46, R46, R24, RZ ;  /* 0x000000182e2e7225 */ /* 0x000fc800078e00ff */
[C---:B------:R-:W-:Y:S02]  /*14390*/  IMAD R51, R31.reuse, UR13, R30 ;  /* 0x0000000d1f337c24 */ /* 0x040fe4000f8e021e */
[----:B------:R-:W-:-:S04]  /*143a0*/  IMAD.WIDE.U32 R30, R31, UR12, R18 ;  /* 0x0000000c1f1e7c25 */ /* 0x000fc8000f8e0012 */
[----:B------:R-:W-:Y:S01]  /*143b0*/  IMAD.IADD R33, R29, 0x1, R33 ;  /* 0x000000011d217824 */ /* 0x000fe200078e0221 */
[----:B------:R-:W-:Y:S01]  /*143c0*/  IADD3 R29, PT, PT, R47, R45, RZ ;  /* 0x0000002d2f1d7210 */ /* 0x000fe20007ffe0ff */
[----:B------:R-:W-:Y:S01]  /*143d0*/  IMAD R50, R16, UR12, RZ ;  /* 0x0000000c10327c24 */ /* 0x000fe2000f8e02ff */
[----:B------:R-:W-:Y:S01]  /*143e0*/  IADD3.X R47, PT, PT, RZ, ~R44, RZ, P3, !PT ;  /* 0x8000002cff2f7210 */ /* 0x000fe20001ffe4ff */
[-C--:B------:R-:W-:Y:S01]  /*143f0*/  IMAD R52, R33, R24.reuse, RZ ;  /* 0x0000001821347224 */ /* 0x080fe200078e02ff */
[----:B------:R-:W-:Y:S01]  /*14400*/  IADD3 R51, PT, PT, R31, R51, RZ ;  /* 0x000000331f337210 */ /* 0x000fe20007ffe0ff */
[C---:B------:R-:W-:Y:S01]  /*14410*/  IMAD.SHL.U32 R45, R46.reuse, 0x4, RZ ;  /* 0x000000042e2d7824 */ /* 0x040fe200078e00ff */
[----:B------:R-:W-:Y:S01]  /*14420*/  SHF.L.U64.HI R46, R46, 0x2, R29 ;  /* 0x000000022e2e7819 */ /* 0x000fe2000001021d */
[----:B------:R-:W-:Y:S02]  /*14430*/  IMAD R47, R47, UR12, RZ ;  /* 0x0000000c2f2f7c24 */ /* 0x000fe4000f8e02ff */
[----:B------:R-:W-:-:S02]  /*14440*/  IMAD R51, R51, R24, RZ ;  /* 0x0000001833337224 */ /* 0x000fc400078e02ff */
[C---:B------:R-:W-:Y:S02]  /*14450*/  IMAD R47, R32.reuse, UR13, R47 ;  /* 0x0000000d202f7c24 */ /* 0x040fe4000f8e022f */
[----:B------:R-:W-:-:S04]  /*14460*/  IMAD.WIDE.U32 R32, R32, UR12, R18 ;  /* 0x0000000c20207c25 */ /* 0x000fc8000f8e0012 */
[----:B------:R-:W-:Y:S01]  /*14470*/  IMAD R51, R30, R25, R51 ;  /* 0x000000191e337224 */ /* 0x000fe200078e0233 */
[----:B------:R-:W-:Y:S01]  /*14480*/  IADD3 R33, PT, PT, R33, R47, RZ ;  /* 0x0000002f21217210 */ /* 0x000fe20007ffe0ff */
[----:B------:R-:W-:Y:S02]  /*14490*/  IMAD R52, R28, R25, R52 ;  /* 0x000000191c347224 */ /* 0x000fe400078e0234 */
[----:B------:R-:W-:-:S04]  /*144a0*/  IMAD.WIDE.U32 R30, R30, R24, RZ ;  /* 0x000000181e1e7225 */ /* 0x000fc800078e00ff */
[----:B------:R-:W-:Y:S01]  /*144b0*/  IMAD R50, R15, UR13, R50 ;  /* 0x0000000d0f327c24 */ /* 0x000fe2000f8e0232 */
[----:B------:R-:W-:Y:S01]  /*144c0*/  IADD3 R31, PT, PT, R31, R51, RZ ;  /* 0x000000331f1f7210 */ /* 0x000fe20007ffe0ff */
[----:B0-----:R-:W-:Y:S01]  /*144d0*/  IMAD.WIDE.U32 R26, R15, UR12, R26 ;  /* 0x0000000c0f1a7c25 */ /* 0x001fe2000f8e001a */
[----:B------:R-:W0:Y:S02]  /*144e0*/  LDCU.64 UR12, c[0x0][0x5f0] ;  /* 0x0000be00ff0c77ac */ /* 0x000e240008000a00 */
[----:B------:R-:W-:Y:S01]  /*144f0*/  SHF.L.U64.HI R31, R30, 0x2, R31 ;  /* 0x000000021e1f7819 */ /* 0x000fe2000001021f */
[----:B------:R-:W-:Y:S01]  /*14500*/  IMAD.WIDE.U32 R28, R28, R24, RZ ;  /* 0x000000181c1c7225 */ /* 0x000fe200078e00ff */
[----:B------:R-:W-:Y:S02]  /*14510*/  IADD3 R26, P3, PT, R18, -R26, RZ ;  /* 0x8000001a121a7210 */ /* 0x000fe40007f7e0ff */
[----:B------:R-:W-:Y:S01]  /*14520*/  IADD3 R50, PT, PT, R27, R50, RZ ;  /* 0x000000321b327210 */ /* 0x000fe20007ffe0ff */
[----:B------:R-:W-:Y:S01]  /*14530*/  IMAD R49, R49, UR6, RZ ;  /* 0x0000000631317c24 */ /* 0x000fe2000f8e02ff */
[----:B------:R-:W-:Y:S01]  /*14540*/  IADD3 R52, PT, PT, R29, R52, RZ ;  /* 0x000000341d347210 */ /* 0x000fe20007ffe0ff */
[----:B------:R-:W-:-:S02]  /*14550*/  IMAD R33, R33, R24, RZ ;  /* 0x0000001821217224 */ /* 0x000fc400078e02ff */
[----:B------:R-:W-:Y:S02]  /*14560*/  IMAD R27, R48, UR6, RZ ;  /* 0x00000006301b7c24 */ /* 0x000fe4000f8e02ff */
[C---:B------:R-:W-:Y:S01]  /*14570*/  IMAD.SHL.U32 R29, R28.reuse, 0x4, RZ ;  /* 0x000000041c1d7824 */ /* 0x040fe200078e00ff */
[----:B------:R-:W-:Y:S01]  /*14580*/  SHF.L.U64.HI R28, R28, 0x2, R52 ;  /* 0x000000021c1c7819 */ /* 0x000fe20000010234 */
[----:B------:R-:W-:Y:S02]  /*14590*/  IMAD.SHL.U32 R47, R30, 0x4, RZ ;  /* 0x000000041e2f7824 */ /* 0x000fe400078e00ff */
[----:B------:R-:W-:Y:S02]  /*145a0*/  IMAD R30, R9, UR7, R49 ;  /* 0x00000007091e7c24 */ /* 0x000fe4000f8e0231 */
[----:B------:R-:W-:Y:S02]  /*145b0*/  IMAD.X R50, R19, 0x1, ~R50, P3 ;  /* 0x0000000113327824 */ /* 0x000fe400018e0e32 */
[----:B------:R-:W-:-:S02]  /*145c0*/  IMAD R51, R32, R25, R33 ;  /* 0x0000001920337224 */ /* 0x000fc400078e0221 */
[----:B------:R-:W-:-:S04]  /*145d0*/  IMAD.WIDE.U32 R48, R9, UR6, RZ ;  /* 0x0000000609307c25 */ /* 0x000fc8000f8e00ff */
[C---:B------:R-:W-:Y:S01]  /*145e0*/  IMAD R27, R12.reuse, UR7, R27 ;  /* 0x000000070c1b7c24 */ /* 0x040fe2000f8e021b */
[----:B------:R-:W-:Y:S01]  /*145f0*/  IADD3 R30, PT, PT, R49, R30, RZ ;  /* 0x0000001e311e7210 */ /* 0x000fe20007ffe0ff */
[----:B------:R-:W-:Y:S01]  /*14600*/  IMAD.WIDE.U32 R52, R12, UR6, RZ ;  /* 0x000000060c347c25 */ /* 0x000fe2000f8e00ff */
[----:B------:R-:W-:-:S03]  /*14610*/  LEA R36, P3, R48, R36, 0x2 ;  /* 0x0000002430247211 */ /* 0x000fc600078610ff */
[-C--:B------:R-:W-:Y:S01]  /*14620*/  IMAD.WIDE.U32 R32, R32, R24.reuse, RZ ;  /* 0x0000001820207225 */ /* 0x080fe200078e00ff */
[----:B------:R-:W-:Y:S02]  /*14630*/  IADD3 R27, PT, PT, R53, R27, RZ ;  /* 0x0000001b351b7210 */ /* 0x000fe40007ffe0ff */
[----:B------:R-:W-:Y:S01]  /*14640*/  LEA R41, P4, R52, R41, 0x2 ;  /* 0x0000002934297211 */ /* 0x000fe200078810ff */
[----:B------:R-:W-:Y:S01]  /*14650*/  IMAD R34, R34, UR6, RZ ;  /* 0x0000000622227c24 */ /* 0x000fe2000f8e02ff */
[----:B------:R-:W-:Y:S01]  /*14660*/  IADD3 R51, PT, PT, R33, R51, RZ ;  /* 0x0000003321337210 */ /* 0x000fe20007ffe0ff */
[----:B------:R-:W-:Y:S01]  /*14670*/  IMAD R50, R50, R24, RZ ;  /* 0x0000001832327224 */ /* 0x000fe200078e02ff */
[----:B------:R-:W-:Y:S01]  /*14680*/  LEA.HI.X R30, R48, R37, R30, 0x2, P3 ;  /* 0x00000025301e7211 */ /* 0x000fe200018f141e */
[C---:B------:R-:W-:Y:S01]  /*14690*/  IMAD R34, R17.reuse, UR7, R34 ;  /* 0x0000000711227c24 */ /* 0x040fe2000f8e0222 */
[----:B------:R-:W-:Y:S01]  /*146a0*/  LEA.HI.X R42, R52, R42, R27, 0x2, P4 ;  /* 0x0000002a342a7211 */ /* 0x000fe200020f141b */
[----:B------:R-:W-:Y:S01]  /*146b0*/  IMAD.WIDE.U32 R54, R17, UR6, RZ ;  /* 0x0000000611367c25 */ /* 0x000fe2000f8e00ff */
[----:B------:R-:W-:-:S03]  /*146c0*/  SHF.L.U64.HI R51, R32, 0x2, R51 ;  /* 0x0000000220337819 */ /* 0x000fc60000010233 */
[----:B------:R-:W-:Y:S01]  /*146d0*/  IMAD R12, R39, UR6, RZ ;  /* 0x00000006270c7c24 */ /* 0x000fe2000f8e02ff */
[----:B------:R-:W-:Y:S01]  /*146e0*/  IADD3 R34, PT, PT, R55, R34, RZ ;  /* 0x0000002237227210 */ /* 0x000fe20007ffe0ff */
[----:B------:R-:W-:Y:S01]  /*146f0*/  IMAD R17, R26, R25, R50 ;  /* 0x000000191a117224 */ /* 0x000fe200078e0232 */
[----:B------:R-:W-:Y:S01]  /*14700*/  LEA R45, P5, R54, R45, 0x2 ;  /* 0x0000002d362d7211 */ /* 0x000fe200078a10ff */
[----:B------:R-:W-:Y:S02]  /*14710*/  IMAD R33, R40, UR6, RZ ;  /* 0x0000000628217c24 */ /* 0x000fe4000f8e02ff */
[----:B------:R-:W-:Y:S01]  /*14720*/  IMAD.WIDE.U32 R24, R26, R24, RZ ;  /* 0x000000181a187225 */ /* 0x000fe200078e00ff */
[----:B------:R-:W-:-:S03]  /*14730*/  LEA.HI.X R34, R54, R46, R34, 0x2, P5 ;  /* 0x0000002e36227211 */ /* 0x000fc600028f1422 */
[----:B------:R-:W-:Y:S01]  /*14740*/  IMAD R37, R35, UR7, R12 ;  /* 0x0000000723257c24 */ /* 0x000fe2000f8e020c */
[----:B------:R-:W-:Y:S01]  /*14750*/  IADD3 R17, PT, PT, R25, R17, RZ ;  /* 0x0000001119117210 */ /* 0x000fe20007ffe0ff */
[----:B------:R-:W-:-:S04]  /*14760*/  IMAD.WIDE.U32 R26, R35, UR6, RZ ;  /* 0x00000006231a7c25 */ /* 0x000fc8000f8e00ff */
[----:B------:R-:W-:Y:S01]  /*14770*/  IMAD R35, R38, UR7, R33 ;  /* 0x0000000726237c24 */ /* 0x000fe2000f8e0221 */
[----:B------:R-:W-:Y:S01]  /*14780*/  LEA R29, P3, R26, R29, 0x2 ;  /* 0x0000001d1a1d7211 */ /* 0x000fe200078610ff */
[----:B------:R-:W-:Y:S02]  /*14790*/  IMAD R44, R44, UR6, RZ ;  /* 0x000000062c2c7c24 */ /* 0x000fe4000f8e02ff */
[----:B------:R-:W-:-:S04]  /*147a0*/  IMAD.WIDE.U32 R38, R38, UR6, RZ ;  /* 0x0000000626267c25 */ /* 0x000fc8000f8e00ff */
[----:B------:R-:W-:Y:S01]  /*147b0*/  IMAD.SHL.U32 R9, R32, 0x4, RZ ;  /* 0x0000000420097824 */ /* 0x000fe200078e00ff */
[----:B------:R-:W-:Y:S01]  /*147c0*/  IADD3 R48, PT, PT, R39, R35, RZ ;  /* 0x0000002327307210 */ /* 0x000fe20007ffe0ff */
[C---:B------:R-:W-:Y:S01]  /*147d0*/  IMAD.SHL.U32 R12, R24.reuse, 0x4, RZ ;  /* 0x00000004180c7824 */ /* 0x040fe200078e00ff */
[----:B------:R-:W-:Y:S01]  /*147e0*/  SHF.L.U64.HI R24, R24, 0x2, R17 ;  /* 0x0000000218187819 */ /* 0x000fe20000010211 */
[----:B------:R-:W-:Y:S01]  /*147f0*/  IMAD.WIDE.U32 R32, R43, UR6, RZ ;  /* 0x000000062b207c25 */ /* 0x000fe2000f8e00ff */
[----:B------:R-:W-:Y:S01]  /*14800*/  USHF.L.U64.HI UR6, UR6, 0x5, UR7 ;  /* 0x0000000506067899 */ /* 0x000fe20008010207 */
[----:B------:R-:W-:Y:S02]  /*14810*/  IADD3 R17, PT, PT, R27, R37, RZ ;  /* 0x000000251b117210 */ /* 0x000fe40007ffe0ff */
[----:B------:R-:W-:Y:S01]  /*14820*/  IMAD R25, R43, UR7, R44 ;  /* 0x000000072b197c24 */ /* 0x000fe2000f8e022c */
[C---:B------:R-:W-:Y:S02]  /*14830*/  LEA R43, P4, R38.reuse, R47, 0x2 ;  /* 0x0000002f262b7211 */ /* 0x040fe400078810ff */
[----:B------:R-:W-:Y:S01]  /*14840*/  LEA R37, P1, R11, R12, 0x2 ;  /* 0x0000000c0b257211 */ /* 0x000fe200078210ff */
[----:B------:R-:W-:Y:S01]  /*14850*/  IMAD.IADD R46, R33, 0x1, R25 ;  /* 0x00000001212e7824 */ /* 0x000fe200078e0219 */
[----:B------:R-:W-:Y:S01]  /*14860*/  LEA.HI.X R48, R38, R31, R48, 0x2, P4 ;  /* 0x0000001f26307211 */ /* 0x000fe200020f1430 */
[----:B------:R-:W-:Y:S01]  /*14870*/  IMAD.MOV.U32 R33, RZ, RZ, R10 ;  /* 0x000000ffff217224 */ /* 0x000fe200078e000a */
[----:B------:R-:W-:-:S02]  /*14880*/  LEA R9, P5, R32, R9, 0x2 ;  /* 0x0000000920097211 */ /* 0x000fc400078a10ff */
[----:B------:R-:W-:Y:S02]  /*14890*/  IADD3.X R38, PT, PT, ~R13, UR6, RZ, P2, !PT ;  /* 0x000000060d267c10 */ /* 0x000fe400097fe5ff */
[----:B------:R-:W-:Y:S02]  /*148a0*/  LEA.HI.X R24, R11, R24, R8, 0x2, P1 ;  /* 0x000000180b187211 */ /* 0x000fe400008f1408 */
[C---:B------:R-:W-:Y:S02]  /*148b0*/  IADD3 R39, P2, PT, R14.reuse, R36, RZ ;  /* 0x000000240e277210 */ /* 0x040fe40007f5e0ff */
[----:B------:R-:W-:Y:S02]  /*148c0*/  IADD3 R37, P6, PT, R14, R37, RZ ;  /* 0x000000250e257210 */ /* 0x000fe40007fde0ff */
[----:B------:R-:W-:Y:S02]  /*148d0*/  LEA.HI.X R46, R32, R51, R46, 0x2, P5 ;  /* 0x00000033202e7211 */ /* 0x000fe400028f142e */
[----:B------:R-:W-:-:S02]  /*148e0*/  IADD3 R47, P4, PT, R14, R45, RZ ;  /* 0x0000002d0e2f7210 */ /* 0x000fc40007f9e0ff */
        /* <DEDUP_REMOVED lines=17> */
.L_x_1616:
[C---:B------:R-:W-:Y:S02]  /*14a00*/  IADD3 R28, P1, PT, R32.reuse, R35, RZ ;  /* 0x00000023201c7210 */ /* 0x040fe40007f3e0ff */
[----:B------:R-:W-:-:S03]  /*14a10*/  IADD3 R20, P2, PT, R32, R37, RZ ;  /* 0x0000002520147210 */ /* 0x000fc60007f5e0ff */
[C---:B------:R-:W-:Y:S01]  /*14a20*/  IMAD.X R29, R17.reuse, 0x1, R40, P1 ;  /* 0x00000001111d7824 */ /* 0x040fe200008e0628 */
[C---:B------:R-:W-:Y:S02]  /*14a30*/  IADD3 R8, P1, PT, R32.reuse, R39, RZ ;  /* 0x0000002720087210 */ /* 0x040fe40007f3e0ff */
[C---:B------:R-:W-:Y:S02]  /*14a40*/  IADD3.X R21, PT, PT, R17.reuse, R36, RZ, P2, !PT ;  /* 0x0000002411157210 */ /* 0x040fe400017fe4ff */
[----:B------:R-:W2:Y:S01]  /*14a50*/  LDG.E R28, desc[UR8][R28.64] ;  /* 0x000000081c1c7981 */ /* 0x000ea2000c1e1900 */
[C---:B------:R-:W-:Y:S02]  /*14a60*/  IADD3 R10, P2, PT, R32.reuse, R41, RZ ;  /* 0x00000029200a7210 */ /* 0x040fe40007f5e0ff */
[C---:B------:R-:W-:Y:S01]  /*14a70*/  IADD3.X R9, PT, PT, R17.reuse, R30, RZ, P1, !PT ;  /* 0x0000001e11097210 */ /* 0x040fe20000ffe4ff */
[----:B------:R0:W3:Y:S01]  /*14a80*/  LDG.E R50, desc[UR8][R20.64] ;  /* 0x0000000814327981 */ /* 0x0000e2000c1e1900 */
[----:B------:R-:W-:Y:S01]  /*14a90*/  IADD3 R12, P1, PT, R32, R47, RZ ;  /* 0x0000002f200c7210 */ /* 0x000fe20007f3e0ff */
[----:B------:R-:W-:-:S02]  /*14aa0*/  IMAD.X R11, R17, 0x1, R42, P2 ;  /* 0x00000001110b7824 */ /* 0x000fc400010e062a */
[----:B------:R-:W4:Y:S01]  /*14ab0*/  LDG.E R8, desc[UR8][R8.64] ;  /* 0x0000000808087981 */ /* 0x000f22000c1e1900 */
[C---:B------:R-:W-:Y:S02]  /*14ac0*/  IADD3 R24, P2, PT, R32.reuse, R45, RZ ;  /* 0x0000002d20187210 */ /* 0x040fe40007f5e0ff */
[C---:B------:R-:W-:Y:S01]  /*14ad0*/  IADD3.X R13, PT, PT, R17.reuse, R34, RZ, P1, !PT ;  /* 0x00000022110d7210 */ /* 0x040fe20000ffe4ff */
[----:B------:R-:W4:Y:S01]  /*14ae0*/  LDG.E R10, desc[UR8][R10.64] ;  /* 0x000000080a0a7981 */ /* 0x000f22000c1e1900 */
[C---:B------:R-:W-:Y:S02]  /*14af0*/  IADD3 R26, P1, PT, R32.reuse, R43, RZ ;  /* 0x0000002b201a7210 */ /* 0x040fe40007f3e0ff */
[C---:B------:R-:W-:Y:S01]  /*14b00*/  IADD3.X R25, PT, PT, R17.reuse, R44, RZ, P2, !PT ;  /* 0x0000002c11197210 */ /* 0x040fe200017fe4ff */
[----:B------:R-:W4:Y:S02]  /*14b10*/  LDG.E R12, desc[UR8][R12.64] ;  /* 0x000000080c0c7981 */ /* 0x000f24000c1e1900 */
[C---:B------:R-:W-:Y:S01]  /*14b20*/  IMAD.X R27, R17.reuse, 0x1, R48, P1 ;  /* 0x00000001111b7824 */ /* 0x040fe200008e0630 */
[----:B0-----:R-:W-:Y:S01]  /*14b30*/  IADD3 R20, P1, PT, R32, R49, RZ ;  /* 0x0000003120147210 */ /* 0x001fe20007f3e0ff */
[----:B------:R-:W4:Y:S03]  /*14b40*/  LDG.E R24, desc[UR8][R24.64] ;  /* 0x0000000818187981 */ /* 0x000f26000c1e1900 */
[----:B------:R-:W-:Y:S01]  /*14b50*/  IADD3.X R21, PT, PT, R17, R46, RZ, P1, !PT ;  /* 0x0000002e11157210 */ /* 0x000fe20000ffe4ff */
[----:B------:R-:W4:Y:S04]  /*14b60*/  LDG.E R26, desc[UR8][R26.64] ;  /* 0x000000081a1a7981 */ /* 0x000f28000c1e1900 */
[----:B------:R-:W4:Y:S01]  /*14b70*/  LDG.E R20, desc[UR8][R20.64] ;  /* 0x0000000814147981 */ /* 0x000f22000c1e1900 */
        /* <DEDUP_REMOVED lines=17> */
.L_x_1615:
[----:B------:R-:W-:Y:S05]  /*14c90*/  BSYNC.RECONVERGENT B2 ;  /* 0x0000000000027941 */ /* 0x000fea0003800200 */
.L_x_1614:
        /* <DEDUP_REMOVED lines=25> */
[----:B------:R-:W-:-:S03]  /*14e30*/  IMAD.IADD R7, R21, 0x1, R7 ;  /* 0x0000000115077824 */ /* 0x000fc600078e0207 */
[----:B------:R-:W-:Y:S01]  /*14e40*/  IADD3 R11, PT, PT, R11, R13, RZ ;  /* 0x0000000d0b0b7210 */ /* 0x000fe20007ffe0ff */
[----:B---3--:R-:W-:Y:S02]  /*14e50*/  IMAD R7, R7, UR14, RZ ;  /* 0x0000000e07077c24 */ /* 0x008fe4000f8e02ff */
[----:B------:R-:W-:Y:S01]  /*14e60*/  IMAD.WIDE.U32 R12, R20, UR14, R10 ;  /* 0x0000000e140c7c25 */ /* 0x000fe2000f8e000a */
[----:B------:R-:W-:-:S03]  /*14e70*/  IADD3 R10, P1, PT, R10, UR12, RZ ;  /* 0x0000000c0a0a7c10 */ /* 0x000fc6000ff3e0ff */
[----:B------:R-:W-:Y:S01]  /*14e80*/  IMAD R7, R20, UR15, R7 ;  /* 0x0000000f14077c24 */ /* 0x000fe2000f8e0207 */
[----:B------:R-:W-:Y:S01]  /*14e90*/  IADD3.X R11, PT, PT, R11, UR13, RZ, P1, !PT ;  /* 0x0000000d0b0b7c10 */ /* 0x000fe20008ffe4ff */
[----:B-1----:R-:W-:Y:S01]  /*14ea0*/  IMAD.WIDE.U32 R20, R15, UR6, R8 ;  /* 0x000000060f147c25 */ /* 0x002fe2000f8e0008 */
[----:B------:R-:W-:Y:S02]  /*14eb0*/  LEA R8, P2, R12, R14, 0x2 ;  /* 0x0000000e0c087211 */ /* 0x000fe400078410ff */
[----:B------:R-:W-:Y:S01]  /*14ec0*/  IADD3 R7, PT, PT, R7, R13, RZ ;  /* 0x0000000d07077210 */ /* 0x000fe20007ffe0ff */
[----:B------:R-:W-:Y:S01]  /*14ed0*/  IMAD R13, R15, UR7, R24 ;  /* 0x000000070f0d7c24 */ /* 0x000fe2000f8e0218 */
[----:B------:R-:W-:Y:S02]  /*14ee0*/  IADD3 R25, P5, PT, R20, UR6, RZ ;  /* 0x0000000614197c10 */ /* 0x000fe4000ffbe0ff */
[----:B------:R-:W-:Y:S01]  /*14ef0*/  LEA.HI.X R9, R12, R3, R7, 0x2, P2 ;  /* 0x000000030c097211 */ /* 0x000fe200010f1407 */
[----:B------:R-:W-:Y:S01]  /*14f00*/  IMAD.IADD R7, R21, 0x1, R13 ;  /* 0x0000000115077824 */ /* 0x000fe200078e020d */
[----:B------:R-:W-:-:S02]  /*14f10*/  IADD3 R29, P6, PT, R18, -R20, RZ ;  /* 0x80000014121d7210 */ /* 0x000fc40007fde0ff */
[C---:B------:R-:W-:Y:S01]  /*14f20*/  IADD3 R27, P3, P4, R18.reuse, -UR6, -R25 ;  /* 0x80000006121b7c10 */ /* 0x040fe2000fc7e819 */
[----:B------:R-:W2:Y:S01]  /*14f30*/  LDG.E R8, desc[UR8][R8.64] ;  /* 0x0000000808087981 */ /* 0x000ea2000c1e1900 */
[----:B------:R-:W-:Y:S02]  /*14f40*/  IADD3.X R13, PT, PT, R7, UR7, RZ, P5, !PT ;  /* 0x00000007070d7c10 */ /* 0x000fe4000affe4ff */
[C---:B------:R-:W-:Y:S02]  /*14f50*/  IADD3.X R21, PT, PT, R19.reuse, ~R7, RZ, P6, !PT ;  /* 0x8000000713157210 */ /* 0x040fe400037fe4ff */
[----:B------:R-:W-:Y:S02]  /*14f60*/  IADD3 R25, P5, PT, R18, -R25, RZ ;  /* 0x8000001912197210 */ /* 0x000fe40007fbe0ff */
[----:B------:R-:W-:Y:S01]  /*14f70*/  IADD3.X R7, PT, PT, R19, ~UR7, ~R13, P3, P4 ;  /* 0x8000000713077c10 */ /* 0x000fe20009fe8c0d */
[----:B------:R-:W-:Y:S01]  /*14f80*/  IMAD R24, R21, UR14, RZ ;  /* 0x0000000e15187c24 */ /* 0x000fe2000f8e02ff */
[----:B------:R-:W-:-:S02]  /*14f90*/  IADD3.X R13, PT, PT, R19, ~R13, RZ, P5, !PT ;  /* 0x8000000d130d7210 */ /* 0x000fc40002ffe4ff */
[----:B------:R-:W-:Y:S01]  /*14fa0*/  IADD3 R20, P2, PT, R10, UR12, RZ ;  /* 0x0000000c0a147c10 */ /* 0x000fe2000ff5e0ff */
[----:B------:R-:W-:Y:S02]  /*14fb0*/  IMAD R31, R29, UR15, R24 ;  /* 0x0000000f1d1f7c24 */ /* 0x000fe4000f8e0218 */
[----:B------:R-:W-:Y:S01]  /*14fc0*/  IMAD R24, R13, UR14, RZ ;  /* 0x0000000e0d187c24 */ /* 0x000fe2000f8e02ff */
[----:B------:R-:W-:Y:S01]  /*14fd0*/  IADD3 R12, P1, PT, R20, UR12, RZ ;  /* 0x0000000c140c7c10 */ /* 0x000fe2000ff3e0ff */
[----:B------:R-:W-:Y:S01]  /*14fe0*/  IMAD R26, R7, UR14, RZ ;  /* 0x0000000e071a7c24 */ /* 0x000fe2000f8e02ff */
[----:B------:R-:W-:Y:S01]  /*14ff0*/  IADD3.X R21, PT, PT, R11, UR13, RZ, P2, !PT ;  /* 0x0000000d0b157c10 */ /* 0x000fe200097fe4ff */
[----:B------:R-:W-:-:S03]  /*15000*/  IMAD.WIDE.U32 R10, R29, UR14, R10 ;  /* 0x0000000e1d0a7c25 */ /* 0x000fc6000f8e000a */
[----:B------:R-:W-:Y:S01]  /*15010*/  IADD3.X R13, PT, PT, R21, UR13, RZ, P1, !PT ;  /* 0x0000000d150d7c10 */ /* 0x000fe20008ffe4ff */
[C---:B------:R-:W-:Y:S02]  /*15020*/  IMAD R7, R25.reuse, UR15, R24 ;  /* 0x0000000f19077c24 */ /* 0x040fe4000f8e0218 */
[----:B------:R-:W-:Y:S01]  /*15030*/  IMAD.WIDE.U32 R24, R25, UR14, R20 ;  /* 0x0000000e19187c25 */ /* 0x000fe2000f8e0014 */
[----:B------:R-:W-:-:S03]  /*15040*/  LEA R20, P1, R10, R14, 0x2 ;  /* 0x0000000e0a147211 */ /* 0x000fc600078210ff */
[----:B------:R-:W-:Y:S01]  /*15050*/  IMAD.IADD R11, R31, 0x1, R11 ;  /* 0x000000011f0b7824 */ /* 0x000fe200078e020b */
[----:B------:R-:W-:Y:S01]  /*15060*/  IADD3 R7, PT, PT, R25, R7, RZ ;  /* 0x0000000719077210 */ /* 0x000fe20007ffe0ff */
[C---:B------:R-:W-:Y:S02]  /*15070*/  IMAD R29, R27.reuse, UR15, R26 ;  /* 0x0000000f1b1d7c24 */ /* 0x040fe4000f8e021a */
[----:B------:R-:W-:Y:S01]  /*15080*/  IMAD.WIDE.U32 R26, R27, UR14, R12 ;  /* 0x0000000e1b1a7c25 */ /* 0x000fe2000f8e000c */
[-C--:B------:R-:W-:Y:S02]  /*15090*/  LEA R12, P2, R24, R14.reuse, 0x2 ;  /* 0x0000000e180c7211 */ /* 0x080fe400078410ff */
[-C--:B------:R-:W-:Y:S02]  /*150a0*/  LEA.HI.X R21, R10, R3.reuse, R11, 0x2, P1 ;  /* 0x000000030a157211 */ /* 0x080fe400008f140b */
[----:B------:R-:W-:Y:S02]  /*150b0*/  LEA.HI.X R13, R24, R3, R7, 0x2, P2 ;  /* 0x00000003180d7211 */ /* 0x000fe400010f1407 */
[----:B------:R-:W-:Y:S01]  /*150c0*/  IADD3 R7, PT, PT, R27, R29, RZ ;  /* 0x0000001d1b077210 */ /* 0x000fe20007ffe0ff */
[----:B------:R-:W3:Y:S01]  /*150d0*/  LDG.E R20, desc[UR8][R20.64] ;  /* 0x0000000814147981 */ /* 0x000ee2000c1e1900 */
[----:B------:R-:W-:-:S03]  /*150e0*/  LEA R10, P1, R26, R14, 0x2 ;  /* 0x0000000e1a0a7211 */ /* 0x000fc600078210ff */
[----:B------:R-:W4:Y:S01]  /*150f0*/  LDG.E R12, desc[UR8][R12.64] ;  /* 0x000000080c0c7981 */ /* 0x000f22000c1e1900 */
[----:B------:R-:W-:-:S05]  /*15100*/  LEA.HI.X R11, R26, R3, R7, 0x2, P1 ;  /* 0x000000031a0b7211 */ /* 0x000fca00008f1407 */
[----:B------:R-:W4:Y:S01]  /*15110*/  LDG.E R10, desc[UR8][R10.64] ;  /* 0x000000080a0a7981 */ /* 0x000f22000c1e1900 */
[----:B------:R-:W-:-:S05]  /*15120*/  IADD3 R15, P1, PT, R15, 0x4, RZ ;  /* 0x000000040f0f7810 */ /* 0x000fca0007f3e0ff */
[----:B------:R-:W-:Y:S02]  /*15130*/  IMAD.X R16, RZ, RZ, R16, P1 ;  /* 0x000000ffff107224 */ /* 0x000fe400008e0610 */
[----:B--2--5:R-:W-:-:S04]  /*15140*/  FADD.FTZ R5, R5, R8 ;  /* 0x0000000805057221 */ /* 0x024fc80000010000 */
[----:B---3--:R-:W-:-:S04]  /*15150*/  FADD.FTZ R5, R5, R20 ;  /* 0x0000001405057221 */ /* 0x008fc80000010000 */
[----:B----4-:R-:W-:-:S04]  /*15160*/  FADD.FTZ R5, R5, R12 ;  /* 0x0000000c05057221 */ /* 0x010fc80000010000 */
[----:B------:R-:W-:-:S07]  /*15170*/  FADD.FTZ R5, R5, R10 ;  /* 0x0000000a05057221 */ /* 0x000fce0000010000 */
.L_x_1620:
[----:B------:R-:W-:Y:S05]  /*15180*/  BSYNC.RECONVERGENT B3 ;  /* 0x0000000000037941 */ /* 0x000fea0003800200 */
.L_x_1619:
        /* <DEDUP_REMOVED lines=41> */
[----:B------:R-:W-:-:S03]  /*15420*/  LEA.HI.X R13, R10, R3, R13, 0x2, P2 ;  /* 0x000000030a0d7211 */ /* 0x000fc600010f140d */
[----:B------:R-:W2:Y:S04]  /*15430*/  LDG.E R8, desc[UR8][R8.64] ;  /* 0x0000000808087981 */ /* 0x000ea8000c1e1900 */
[----:B------:R-:W3:Y:S01]  /*15440*/  LDG.E R12, desc[UR8][R12.64] ;  /* 0x000000080c0c7981 */ /* 0x000ee2000c1e1900 */
[----:B------:R-:W-:-:S04]  /*15450*/  IADD3 R15, P1, PT, R15, 0x2, RZ ;  /* 0x000000020f0f7810 */ /* 0x000fc80007f3e0ff */
[----:B------:R-:W-:Y:S01]  /*15460*/  IADD3.X R16, PT, PT, RZ, R16, RZ, P1, !PT ;  /* 0x00000010ff107210 */ /* 0x000fe20000ffe4ff */
[----:B--2--5:R-:W-:-:S04]  /*15470*/  FADD.FTZ R5, R5, R8 ;  /* 0x0000000805057221 */ /* 0x024fc80000010000 */
[----:B---3--:R-:W-:-:S07]  /*15480*/  FADD.FTZ R5, R5, R12 ;  /* 0x0000000c05057221 */ /* 0x008fce0000010000 */
.L_x_1622:
[----:B------:R-:W-:Y:S05]  /*15490*/  BSYNC.RECONVERGENT B3 ;  /* 0x0000000000037941 */ /* 0x000fea0003800200 */
.L_x_1621:
        /* <DEDUP_REMOVED lines=19> */
[----:B------:R-:W-:-:S05]  /*155d0*/  LEA.HI.X R15, R6, R3, R7, 0x2, P0 ;  /* 0x00000003060f7211 */ /* 0x000fca00000f1407 */
[----:B------:R-:W2:Y:S02]  /*155e0*/  LDG.E R14, desc[UR8][R14.64] ;  /* 0x000000080e0e7981 */ /* 0x000ea4000c1e1900 */
[----:B--2--5:R-:W-:-:S07]  /*155f0*/  FADD.FTZ R5, R5, R14 ;  /* 0x0000000e05057221 */ /* 0x024fce0000010000 */
.L_x_1618:
[----:B------:R-:W-:Y:S05]  /*15600*/  BSYNC.RECONVERGENT B2 ;  /* 0x0000000000027941 */ /* 0x000fea0003800200 */
.L_x_1617:
[----:B-----5:R0:W-:Y:S02]  /*15610*/  STG.E desc[UR8][R22.64], R5 ;  /* 0x0000000516007986 */ /* 0x0201e4000c101908 */
.L_x_1613:
[----:B------:R-:W-:Y:S05]  /*15620*/  BSYNC.RECONVERGENT B1 ;  /* 0x0000000000017941 */ /* 0x000fea0003800200 */
.L_x_1612:
[----:B------:R-:W-:-:S07]  /*15630*/  IADD3 R4, PT, PT, R4, 0x80, RZ ;  /* 0x0000008004047810 */ /* 0x000fce0007ffe0ff */
.L_x_1604:
[----:B------:R-:W-:Y:S05]  /*15640*/  BSYNC.RECONVERGENT B0 ;  /* 0x0000000000007941 */ /* 0x000fea0003800200 */
.L_x_1603:
        /* <DEDUP_REMOVED lines=13> */
[----:B------:R-:W-:-:S05]  /*15720*/  IADD3 R3, PT, PT, -R7, RZ, RZ ;  /* 0x000000ff07037210 */ /* 0x000fca0007ffe1ff */
        /* <DEDUP_REMOVED lines=315> */
[----:B------:R-:W-:Y:S01]  /*16ae0*/  HFMA2 R6, -RZ, RZ, 0, 0 ;  /* 0x00000000ff067431 */ /* 0x000fe200000001ff */
[----:B------:R-:W2:Y:S01]  /*16af0*/  LDCU UR6, c[0x0][0x4a8] ;  /* 0x00009500ff0677ac */ /* 0x000ea20008000800 */
[----:B------:R-:W3:Y:S09]  /*16b00*/  LDCU UR7, c[0x0][0x5cc] ;  /* 0x0000b980ff0777ac */ /* 0x000ef20008000800 */
[----:B------:R-:W4:Y:S01]  /*16b10*/  @P0 LDC.64 R10, c[0x0][0x4b0] ;  /* 0x00012c00ff0a0b82 */ /* 0x000f220000000a00 */
[----:B------:R-:W5:Y:S01]  /*16b20*/  LDCU.64 UR14, c[0x0][0x5d0] ;  /* 0x0000ba00ff0e77ac */ /* 0x000f620008000a00 */
[----:B-1----:R-:W-:-:S06]  /*16b30*/  IMAD.HI.U32 R8, R7, UR13, R6 ;  /* 0x0000000d07087c27 */ /* 0x002fcc000f8e0006 */
[----:B------:R-:W1:Y:S01]  /*16b40*/  @P0 LDC R15, c[0x0][0x4ac] ;  /* 0x00012b00ff0f0b82 */ /* 0x000e620000000800 */
[----:B--2---:R-:W-:Y:S02]  /*16b50*/  SHF.R.U32.HI R9, RZ, UR6, R8 ;  /* 0x00000006ff097c19 */ /* 0x004fe40008011608 */
[----:B------:R-:W-:-:S05]  /*16b60*/  @P0 MOV R8, RZ ;  /* 0x000000ff00080202 */ /* 0x000fca0000000f00 */
[----:B------:R-:W2:Y:S01]  /*16b70*/  @P0 LDC.64 R18, c[0x0][0x5d8] ;  /* 0x00017600ff120b82 */ /* 0x000ea20000000a00 */
[----:B0-----:R-:W-:-:S07]  /*16b80*/  IMAD.MOV R5, RZ, RZ, -R9 ;  /* 0x000000ffff057224 */ /* 0x001fce00078e0a09 */
[----:B------:R-:W0:Y:S01]  /*16b90*/  @P0 LDC R12, c[0x0][0x5e0] ;  /* 0x00017800ff0c0b82 */ /* 0x000e220000000800 */
[----:B----4-:R-:W-:-:S05]  /*16ba0*/  @P0 IMAD.HI.U32 R6, R9, R10, R8 ;  /* 0x0000000a09060227 */ /* 0x010fca00078e0008 */
[----:B------:R-:W-:-:S04]  /*16bb0*/  @P0 SHF.R.U32.HI R6, RZ, R11, R6 ;  /* 0x0000000bff060219 */ /* 0x000fc80000011606 */
[----:B------:R-:W-:Y:S01]  /*16bc0*/  @P0 IADD3 R8, PT, PT, -R6, RZ, RZ ;  /* 0x000000ff06080210 */ /* 0x000fe20007ffe1ff */
[----:B------:R-:W-:-:S04]  /*16bd0*/  IMAD R6, R5, UR12, R7 ;  /* 0x0000000c05067c24 */ /* 0x000fc8000f8e0207 */
[----:B-1----:R-:W-:Y:S02]  /*16be0*/  @P0 IMAD R8, R15, R8, R9 ;  /* 0x000000080f080224 */ /* 0x002fe400078e0209 */
[C---:B---3--:R-:W-:Y:S02]  /*16bf0*/  IMAD R13, R6.reuse, UR7, R13 ;  /* 0x00000007060d7c24 */ /* 0x048fe4000f8e020d */
[C---:B-----5:R-:W-:Y:S02]  /*16c00*/  IMAD R16, R6.reuse, UR14, R16 ;  /* 0x0000000e06107c24 */ /* 0x060fe4000f8e0210 */
[----:B------:R-:W-:Y:S02]  /*16c10*/  IMAD R3, R6, UR15, R3 ;  /* 0x0000000f06037c24 */ /* 0x000fe4000f8e0203 */
[C---:B--2---:R-:W-:Y:S02]  /*16c20*/  @P0 IMAD R13, R8.reuse, R18, R13 ;  /* 0x00000012080d0224 */ /* 0x044fe400078e020d */
[----:B------:R-:W-:-:S02]  /*16c30*/  @P0 IMAD R16, R8, R19, R16 ;  /* 0x0000001308100224 */ /* 0x000fc400078e0210 */
[----:B0-----:R-:W-:-:S07]  /*16c40*/  @P0 IMAD R3, R8, R12, R3 ;  /* 0x0000000c08030224 */ /* 0x001fce00078e0203 */
.L_x_1625:
        /* <DEDUP_REMOVED lines=37> */
.L_x_1628:
[----:B------:R-:W-:-:S07]  /*16ea0*/  MOV R5, 0x16ec0 ;  /* 0x00016ec000057802 */ /* 0x000fce0000000f00 */
[----:B------:R-:W-:Y:S05]  /*16eb0*/  CALL.REL.NOINC `($__internal_5_$__cuda_sm20_div_s64) ;  /* 0x0000012400087944 */ /* 0x000fea0003c00000 */
.L_x_1627:
[----:B------:R-:W-:Y:S05]  /*16ec0*/  BSYNC.RECONVERGENT B1 ;  /* 0x0000000000017941 */ /* 0x000fea0003800200 */
.L_x_1626:
[----:B------:R-:W1:Y:S01]  /*16ed0*/  LDC.64 R6, c[0x0][0x608] ;  /* 0x00018200ff067b82 */ /* 0x000e620000000a00 */
[----:B------:R-:W-:Y:S07]  /*16ee0*/  BSSY.RECONVERGENT B1, `(.L_x_1629) ;  /* 0x000002a000017945 */ /* 0x000fee0003800200 */
[----:B------:R-:W2:Y:S01]  /*16ef0*/  LDC.64 R18, c[0x0][0x600] ;  /* 0x00018000ff127b82 */ /* 0x000ea20000000a00 */
[-C--:B-1----:R-:W-:Y:S02]  /*16f00*/  IMAD R3, R9, R6.reuse, RZ ;  /* 0x0000000609037224 */ /* 0x082fe400078e02ff */
[----:B------:R-:W-:-:S04]  /*16f10*/  IMAD.WIDE.U32 R10, R8, R6, RZ ;  /* 0x00000006080a7225 */ /* 0x000fc800078e00ff */
[-C--:B0-----:R-:W-:Y:S01]  /*16f20*/  IMAD R5, R8, R7.reuse, R3 ;  /* 0x0000000708057224 */ /* 0x081fe200078e0203 */
[----:B------:R-:W-:Y:S02]  /*16f30*/  LOP3.LUT R7, R15, R7, RZ, 0xfc, !PT ;  /* 0x000000070f077212 */ /* 0x000fe400078efcff */
[----:B--2---:R-:W-:Y:S01]  /*16f40*/  IADD3 R3, P1, PT, R10, R18, RZ ;  /* 0x000000120a037210 */ /* 0x004fe20007f3e0ff */
        /* <DEDUP_REMOVED lines=31> */
.L_x_1630:
[----:B------:R-:W-:Y:S01]  /*17140*/  MOV R10, R14 ;  /* 0x0000000e000a7202 */ /* 0x000fe20000000f00 */
[----:B------:R-:W-:Y:S01]  /*17150*/  IMAD.MOV.U32 R3, RZ, RZ, R15 ;  /* 0x000000ffff037224 */ /* 0x000fe200078e000f */
[----:B------:R-:W-:-:S07]  /*17160*/  MOV R5, 0x17180 ;  /* 0x0001718000057802 */ /* 0x000fce0000000f00 */
[----:B------:R-:W-:Y:S05]  /*17170*/  CALL.REL.NOINC `($__internal_5_$__cuda_sm20_div_s64) ;  /* 0x0000012000587944 */ /* 0x000fea0003c00000 */
.L_x_1631:
[----:B------:R-:W-:Y:S05]  /*17180*/  BSYNC.RECONVERGENT B1 ;  /* 0x0000000000017941 */ /* 0x000fea0003800200 */
.L_x_1629:
        /* <DEDUP_REMOVED lines=32> */
[----:B------:R-:W-:-:S02]  /*17390*/  IMAD.X R40, RZ, RZ, R18, P5 ;  /* 0x000000ffff287224 */ /* 0x000fc400028e0612 */
[----:B0-----:R-:W-:Y:S01]  /*173a0*/  IMAD R8, R18, UR6, RZ ;  /* 0x0000000612087c24 */ /* 0x001fe2000f8e02ff */
[----:B------:R-:W-:Y:S02]  /*173b0*/  USHF.L.U32 UR14, UR6, 0x5, URZ ;  /* 0x00000005060e7899 */ /* 0x000fe400080006ff */
[----:B------:R-:W-:-:S04]  /*173c0*/  IMAD.WIDE.U32 R12, R17, UR6, RZ ;  /* 0x00000006110c7c25 */ /* 0x000fc8000f8e00ff */
[----:B------:R-:W-:Y:S01]  /*173d0*/  IMAD R3, R17, UR7, R8 ;  /* 0x0000000711037c24 */ /* 0x000fe2000f8e0208 */
[----:B------:R-:W-:Y:S01]  /*173e0*/  IADD3 R11, P1, PT, R12, UR6, RZ ;  /* 0x000000060c0b7c10 */ /* 0x000fe2000ff3e0ff */
[----:B-1----:R-:W-:Y:S01]  /*173f0*/  IMAD R30, R24, UR13, RZ ;  /* 0x0000000d181e7c24 */ /* 0x002fe2000f8e02ff */
[----:B------:R-:W-:Y:S01]  /*17400*/  SHF.L.U32 R33, R12, 0x2, RZ ;  /* 0x000000020c217819 */ /* 0x000fe200000006ff */
[----:B------:R-:W-:Y:S01]  /*17410*/  IMAD.WIDE.U32 R28, R24, UR12, RZ ;  /* 0x0000000c181c7c25 */ /* 0x000fe2000f8e00ff */
[----:B------:R-:W-:Y:S02]  /*17420*/  IADD3 R8, PT, PT, R13, R3, RZ ;  /* 0x000000030d087210 */ /* 0x000fe40007ffe0ff */
[----:B------:R-:W-:Y:S01]  /*17430*/  IADD3.X R3, PT, PT, RZ, ~R49, RZ, P2, !PT ;  /* 0x80000031ff037210 */ /* 0x000fe200017fe4ff */
[----:B------:R-:W-:Y:S01]  /*17440*/  IMAD.X R13, RZ, RZ, ~R18, P3 ;  /* 0x000000ffff0d7224 */ /* 0x000fe200018e0e12 */
[----:B------:R-:W-:Y:S01]  /*17450*/  SHF.L.U64.HI R31, R12, 0x2, R8 ;  /* 0x000000020c1f7819 */ /* 0x000fe20000010208 */
[----:B------:R-:W-:Y:S01]  /*17460*/  IMAD R35, R25, UR12, R30 ;  /* 0x0000000c19237c24 */ /* 0x000fe2000f8e021e */
[----:B------:R-:W-:Y:S01]  /*17470*/  IADD3 R12, P3, PT, R17, 0x3, RZ ;  /* 0x00000003110c7810 */ /* 0x000fe20007f7e0ff */
[----:B------:R-:W-:Y:S01]  /*17480*/  IMAD R13, R13, UR12, RZ ;  /* 0x0000000c0d0d7c24 */ /* 0x000fe2000f8e02ff */
[----:B------:R-:W-:Y:S01]  /*17490*/  IADD3.X R8, PT, PT, R8, UR7, RZ, P1, !PT ;  /* 0x0000000708087c10 */ /* 0x000fe20008ffe4ff */
[----:B------:R-:W-:Y:S01]  /*174a0*/  IMAD R3, R3, UR12, RZ ;  /* 0x0000000c03037c24 */ /* 0x000fe2000f8e02ff */
[----:B------:R-:W-:Y:S01]  /*174b0*/  IADD3 R43, P2, PT, RZ, -R12, RZ ;  /* 0x8000000cff2b7210 */ /* 0x000fe20007f5e0ff */
[C---:B------:R-:W-:Y:S01]  /*174c0*/  IMAD R13, R20.reuse, UR13, R13 ;  /* 0x0000000d140d7c24 */ /* 0x040fe2000f8e020d */
[----:B------:R-:W-:Y:S01]  /*174d0*/  IADD3 R35, PT, PT, R29, R35, RZ ;  /* 0x000000231d237210 */ /* 0x000fe20007ffe0ff */
[----:B------:R-:W-:-:S04]  /*174e0*/  IMAD.WIDE.U32 R20, R20, UR12, R14 ;  /* 0x0000000c14147c25 */ /* 0x000fc8000f8e000e */
[----:B------:R-:W-:Y:S01]  /*174f0*/  IMAD.X R48, RZ, RZ, R18, P3 ;  /* 0x000000ffff307224 */ /* 0x000fe200018e0612 */
[----:B------:R-:W-:Y:S01]  /*17500*/  IADD3 R13, PT, PT, R21, R13, RZ ;  /* 0x0000000d150d7210 */ /* 0x000fe20007ffe0ff */
[C---:B------:R-:W-:Y:S02]  /*17510*/  IMAD R19, R26.reuse, UR13, R3 ;  /* 0x0000000d1a137c24 */ /* 0x040fe4000f8e0203 */
[----:B------:R-:W-:-:S04]  /*17520*/  IMAD.WIDE.U32 R26, R26, UR12, R14 ;  /* 0x0000000c1a1a7c25 */ /* 0x000fc8000f8e000e */
[----:B------:R-:W-:Y:S01]  /*17530*/  IMAD.X R30, RZ, RZ, ~R48, P2 ;  /* 0x000000ffff1e7224 */ /* 0x000fe200010e0e30 */
[C---:B------:R-:W-:Y:S01]  /*17540*/  LEA R3, P2, -R28.reuse, UR14, 0x5 ;  /* 0x0000000e1c037c11 */ /* 0x040fe2000f8429ff */
        /* <DEDUP_REMOVED lines=8> */
[----:B------:R-:W-:-:S02]  /*175d0*/  IMAD R27, R21, R24, RZ ;  /* 0x00000018151b7224 */ /* 0x000fc400078e02ff */
        /* <DEDUP_REMOVED lines=10> */
[----:B------:R-:W-:Y:S01]  /*17680*/  IMAD R29, R29, R24, RZ ;  /* 0x000000181d1d7224 */ /* 0x000fe200078e02ff */
[----:B------:R-:W-:Y:S01]  /*17690*/  IADD3 R37, PT, PT, R27, R37, RZ ;  /* 0x000000251b257210 */ /* 0x000fe20007ffe0ff */
[----:B------:R-:W-:Y:S01]  /*176a0*/  IMAD R50, R18, UR12, RZ ;  /* 0x0000000c12327c24 */ /* 0x000fe2000f8e02ff */
[C---:B------:R-:W-:Y:S01]  /*176b0*/  SHF.L.U32 R36, R26.reuse, 0x2, RZ ;  /* 0x000000021a247819 */ /* 0x040fe200000006ff */
[----:B------:R-:W-:Y:S01]  /*176c0*/  IMAD.X R27, RZ, RZ, ~R34, P3 ;  /* 0x000000ffff1b7224 */ /* 0x000fe200018e0e22 */
[----:B------:R-:W-:Y:S01]  /*176d0*/  SHF.L.U64.HI R37, R26, 0x2, R37 ;  /* 0x000000021a257819 */ /* 0x000fe20000010225 */
[----:B------:R-:W-:Y:S01]  /*176e0*/  IMAD R50, R17, UR13, R50 ;  /* 0x0000000d11327c24 */ /* 0x000fe2000f8e0232 */
[----:B------:R-:W-:Y:S01]  /*176f0*/  IADD3.X R39, PT, PT, RZ, R18, RZ, P4, !PT ;  /* 0x00000012ff277210 */ /* 0x000fe200027fe4ff */
[----:B------:R-:W-:Y:S01]  /*17700*/  IMAD R26, R27, UR12, RZ ;  /* 0x0000000c1b1a7c24 */ /* 0x000fe2000f8e02ff */
[----:B------:R-:W-:Y:S01]  /*17710*/  IADD3 R31, P4, PT, RZ, -R38, RZ ;  /* 0x80000026ff1f7210 */ /* 0x000fe20007f9e0ff */
[C---:B------:R-:W-:Y:S01]  /*17720*/  IMAD R27, R42.reuse, R25, R29 ;  /* 0x000000192a1b7224 */ /* 0x040fe200078e021d */
[----:B------:R-:W-:Y:S01]  /*17730*/  IADD3 R29, P3, PT, RZ, -R35, RZ ;  /* 0x80000023ff1d7210 */ /* 0x000fe20007f7e0ff */
[----:B------:R-:W-:Y:S01]  /*17740*/  IMAD.WIDE.U32 R42, R42, R24, RZ ;  /* 0x000000182a2a7225 */ /* 0x000fe200078e00ff */
[----:B------:R-:W-:-:S02]  /*17750*/  IADD3.X R30, PT, PT, RZ, ~R40, RZ, P4, !PT ;  /* 0x80000028ff1e7210 */ /* 0x000fc400027fe4ff */
[----:B------:R-:W-:Y:S01]  /*17760*/  IADD3.X R28, PT, PT, RZ, ~R39, RZ, P3, !PT ;  /* 0x80000027ff1c7210 */ /* 0x000fe20001ffe4ff */
[----:B------:R-:W-:Y:S01]  /*17770*/  IMAD R33, R47, UR13, R26 ;  /* 0x0000000d2f217c24 */ /* 0x000fe2000f8e021a */
[----:B------:R-:W-:Y:S01]  /*17780*/  IADD3 R27, PT, PT, R43, R27, RZ ;  /* 0x0000001b2b1b7210 */ /* 0x000fe20007ffe0ff */
[----:B------:R-:W-:Y:S01]  /*17790*/  IMAD.WIDE.U32 R46, R47, UR12, R14 ;  /* 0x0000000c2f2e7c25 */ /* 0x000fe2000f8e000e */
[----:B------:R-:W-:-:S03]  /*177a0*/  IADD3 R43, P3, PT, R17, 0x7, RZ ;  /* 0x00000007112b7810 */ /* 0x000fc60007f7e0ff */
[----:B------:R-:W-:Y:S01]  /*177b0*/  IMAD.SHL.U32 R41, R42, 0x4, RZ ;  /* 0x000000042a297824 */ /* 0x000fe200078e00ff */
[----:B------:R-:W-:Y:S01]  /*177c0*/  IADD3 R33, PT, PT, R47, R33, RZ ;  /* 0x000000212f217210 */ /* 0x000fe20007ffe0ff */
[----:B------:R-:W-:Y:S01]  /*177d0*/  IMAD R28, R28, UR12, RZ ;  /* 0x0000000c1c1c7c24 */ /* 0x000fe2000f8e02ff */
[----:B------:R-:W-:Y:S01]  /*177e0*/  SHF.L.U64.HI R42, R42, 0x2, R27 ;  /* 0x000000022a2a7819 */ /* 0x000fe2000001021b */
[----:B------:R-:W-:Y:S01]  /*177f0*/  IMAD R30, R30, UR12, RZ ;  /* 0x0000000c1e1e7c24 */ /* 0x000fe2000f8e02ff */
[----:B------:R-:W0:Y:S01]  /*17800*/  LDC.64 R26, c[0x0][0x608] ;  /* 0x00018200ff1a7b82 */ /* 0x000e220000000a00 */
[----:B------:R-:W-:Y:S02]  /*17810*/  IMAD R45, R33, R24, RZ ;  /* 0x00000018212d7224 */ /* 0x000fe400078e02ff */
[C---:B------:R-:W-:Y:S02]  /*17820*/  IMAD R33, R29.reuse, UR13, R28 ;  /* 0x0000000d1d217c24 */ /* 0x040fe4000f8e021c */
[----:B------:R-:W-:-:S04]  /*17830*/  IMAD.WIDE.U32 R28, R29, UR12, R14 ;  /* 0x0000000c1d1c7c25 */ /* 0x000fc8000f8e000e */
[C---:B------:R-:W-:Y:S01]  /*17840*/  IMAD R45, R46.reuse, R25, R45 ;  /* 0x000000192e2d7224 */ /* 0x040fe200078e022d */
[----:B------:R-:W-:Y:S01]  /*17850*/  IADD3 R33, PT, PT, R29, R33, RZ ;  /* 0x000000211d217210 */ /* 0x000fe20007ffe0ff */
[----:B------:R-:W-:-:S04]  /*17860*/  IMAD.WIDE.U32 R46, R46, R24, RZ ;  /* 0x000000182e2e7225 */ /* 0x000fc800078e00ff */
[----:B------:R-:W-:Y:S01]  /*17870*/  IMAD.X R44, RZ, RZ, R18, P3 ;  /* 0x000000ffff2c7224 */ /* 0x000fe200018e0612 */
[----:B------:R-:W-:Y:S01]  /*17880*/  IADD3 R32, P3, PT, RZ, -R43, RZ ;  /* 0x8000002bff207210 */ /* 0x000fe20007f7e0ff */
[----:B------:R-:W-:Y:S01]  /*17890*/  IMAD R51, R31, UR13, R30 ;  /* 0x0000000d1f337c24 */ /* 0x000fe2000f8e021e */
[----:B------:R-:W-:Y:S01]  /*178a0*/  IADD3 R29, PT, PT, R47, R45, RZ ;  /* 0x0000002d2f1d7210 */ /* 0x000fe20007ffe0ff */
[----:B------:R-:W-:Y:S01]  /*178b0*/  IMAD.WIDE.U32 R30, R31, UR12, R14 ;  /* 0x0000000c1f1e7c25 */ /* 0x000fe2000f8e000e */
[----:B------:R-:W-:Y:S02]  /*178c0*/  IADD3.X R47, PT, PT, RZ, ~R44, RZ, P3, !PT ;  /* 0x8000002cff2f7210 */ /* 0x000fe40001ffe4ff */
[C---:B------:R-:W-:Y:S01]  /*178d0*/  SHF.L.U32 R45, R46.reuse, 0x2, RZ ;  /* 0x000000022e2d7819 */ /* 0x040fe200000006ff */
[----:B------:R-:W-:Y:S01]  /*178e0*/  IMAD.IADD R51, R31, 0x1, R51 ;  /* 0x000000011f337824 */ /* 0x000fe200078e0233 */
[----:B------:R-:W-:Y:S01]  /*178f0*/  SHF.L.U64.HI R46, R46, 0x2, R29 ;  /* 0x000000022e2e7819 */ /* 0x000fe2000001021d */
[----:B------:R-:W-:-:S02]  /*17900*/  IMAD R47, R47, UR12, RZ ;  /* 0x0000000c2f2f7c24 */ /* 0x000fc4000f8e02ff */
[-C--:B------:R-:W-:Y:S02]  /*17910*/  IMAD R51, R51, R24.reuse, RZ ;  /* 0x0000001833337224 */ /* 0x080fe400078e02ff */
[-C--:B------:R-:W-:Y:S02]  /*17920*/  IMAD R52, R33, R24.reuse, RZ ;  /* 0x0000001821347224 */ /* 0x080fe400078e02ff */
[-C--:B------:R-:W-:Y:S02]  /*17930*/  IMAD R51, R30, R25.reuse, R51 ;  /* 0x000000191e337224 */ /* 0x080fe400078e0233 */
[----:B------:R-:W-:Y:S02]  /*17940*/  IMAD R47, R32, UR13, R47 ;  /* 0x0000000d202f7c24 */ /* 0x000fe4000f8e022f */
[----:B------:R-:W-:Y:S02]  /*17950*/  IMAD R52, R28, R25, R52 ;  /* 0x000000191c347224 */ /* 0x000fe400078e0234 */
[----:B------:R-:W-:-:S04]  /*17960*/  IMAD.WIDE.U32 R30, R30, R24, RZ ;  /* 0x000000181e1e7225 */ /* 0x000fc800078e00ff */
[----:B------:R-:W-:Y:S01]  /*17970*/  IMAD.WIDE.U32 R32, R32, UR12, R14 ;  /* 0x0000000c20207c25 */ /* 0x000fe2000f8e000e */
[----:B------:R-:W-:-:S03]  /*17980*/  IADD3 R31, PT, PT, R31, R51, RZ ;  /* 0x000000331f1f7210 */ /* 0x000fc60007ffe0ff */
[----:B------:R-:W-:Y:S01]  /*17990*/  IMAD.WIDE.U32 R28, R28, R24, RZ ;  /* 0x000000181c1c7225 */ /* 0x000fe200078e00ff */
[----:B------:R-:W-:-:S03]  /*179a0*/  SHF.L.U64.HI R31, R30, 0x2, R31 ;  /* 0x000000021e1f7819 */ /* 0x000fc6000001021f */
[----:B0-----:R-:W-:Y:S01]  /*179b0*/  IMAD.WIDE.U32 R26, R17, UR12, R26 ;  /* 0x0000000c111a7c25 */ /* 0x001fe2000f8e001a */
[----:B------:R-:W0:Y:S03]  /*179c0*/  LDCU.64 UR12, c[0x0][0x5f0] ;  /* 0x0000be00ff0c77ac */ /* 0x000e260008000a00 */
[----:B------:R-:W-:Y:S01]  /*179d0*/  IMAD.IADD R33, R33, 0x1, R47 ;  /* 0x0000000121217824 */ /* 0x000fe200078e022f */
[----:B------:R-:W-:Y:S01]  /*179e0*/  IADD3 R26, P3, PT, R14, -R26, RZ ;  /* 0x8000001a0e1a7210 */ /* 0x000fe20007f7e0ff */
[----:B------:R-:W-:Y:S01]  /*179f0*/  IMAD.IADD R52, R29, 0x1, R52 ;  /* 0x000000011d347824 */ /* 0x000fe200078e0234 */
[----:B------:R-:W-:Y:S01]  /*17a00*/  IADD3 R50, PT, PT, R27, R50, RZ ;  /* 0x000000321b327210 */ /* 0x000fe20007ffe0ff */
[----:B------:R-:W-:Y:S01]  /*17a10*/  IMAD R49, R49, UR6, RZ ;  /* 0x0000000631317c24 */ /* 0x000fe2000f8e02ff */
[----:B------:R-:W-:Y:S01]  /*17a20*/  SHF.L.U32 R29, R28, 0x2, RZ ;  /* 0x000000021c1d7819 */ /* 0x000fe200000006ff */
[----:B------:R-:W-:Y:S01]  /*17a30*/  IMAD R27, R48, UR6, RZ ;  /* 0x00000006301b7c24 */ /* 0x000fe2000f8e02ff */
[----:B------:R-:W-:Y:S01]  /*17a40*/  SHF.L.U32 R47, R30, 0x2, RZ ;  /* 0x000000021e2f7819 */ /* 0x000fe200000006ff */
[----:B------:R-:W-:Y:S01]  /*17a50*/  IMAD R33, R33, R24, RZ ;  /* 0x0000001821217224 */ /* 0x000fe200078e02ff */
[----:B------:R-:W-:Y:S01]  /*17a60*/  SHF.L.U64.HI R28, R28, 0x2, R52 ;  /* 0x000000021c1c7819 */ /* 0x000fe20000010234 */
[----:B------:R-:W-:Y:S01]  /*17a70*/  IMAD R30, R9, UR7, R49 ;  /* 0x00000007091e7c24 */ /* 0x000fe2000f8e0231 */
[----:B------:R-:W-:Y:S01]  /*17a80*/  IADD3.X R50, PT, PT, R15, ~R50, RZ, P3, !PT ;  /* 0x800000320f327210 */ /* 0x000fe20001ffe4ff */
[----:B------:R-:W-:-:S04]  /*17a90*/  IMAD.WIDE.U32 R48, R9, UR6, RZ ;  /* 0x0000000609307c25 */ /* 0x000fc8000f8e00ff */
[C---:B------:R-:W-:Y:S01]  /*17aa0*/  IMAD R27, R12.reuse, UR7, R27 ;  /* 0x000000070c1b7c24 */ /* 0x040fe2000f8e021b */
[----:B------:R-:W-:Y:S01]  /*17ab0*/  IADD3 R30, PT, PT, R49, R30, RZ ;  /* 0x0000001e311e7210 */ /* 0x000fe20007ffe0ff */
[----:B------:R-:W-:Y:S01]  /*17ac0*/  IMAD.WIDE.U32 R52, R12, UR6, RZ ;  /* 0x000000060c347c25 */ /* 0x000fe2000f8e00ff */
[----:B------:R-:W-:-:S03]  /*17ad0*/  LEA R36, P3, R48, R36, 0x2 ;  /* 0x0000002430247211 */ /* 0x000fc600078610ff */
[----:B------:R-:W-:Y:S01]  /*17ae0*/  IMAD R51, R32, R25, R33 ;  /* 0x0000001920337224 */ /* 0x000fe200078e0221 */
[----:B------:R-:W-:Y:S01]  /*17af0*/  LEA R41, P4, R52, R41, 0x2 ;  /* 0x0000002934297211 */ /* 0x000fe200078810ff */
[----:B------:R-:W-:Y:S01]  /*17b00*/  IMAD.WIDE.U32 R32, R32, R24, RZ ;  /* 0x0000001820207225 */ /* 0x000fe200078e00ff */
[----:B------:R-:W-:-:S03]  /*17b10*/  LEA.HI.X R30, R48, R37, R30, 0x2, P3 ;  /* 0x00000025301e7211 */ /* 0x000fc600018f141e */
[----:B------:R-:W-:Y:S01]  /*17b20*/  IMAD R34, R34, UR6, RZ ;  /* 0x0000000622227c24 */ /* 0x000fe2000f8e02ff */
[----:B------:R-:W-:Y:S01]  /*17b30*/  SHF.L.U32 R9, R32, 0x2, RZ ;  /* 0x0000000220097819 */ /* 0x000fe200000006ff */
[----:B------:R-:W-:Y:S02]  /*17b40*/  IMAD.IADD R27, R53, 0x1, R27 ;  /* 0x00000001351b7824 */ /* 0x000fe400078e021b */
[----:B------:R-:W-:Y:S02]  /*17b50*/  IMAD R50, R50, R24, RZ ;  /* 0x0000001832327224 */ /* 0x000fe400078e02ff */
[----:B------:R-:W-:Y:S01]  /*17b60*/  IMAD.IADD R51, R33, 0x1, R51 ;  /* 0x0000000121337824 */ /* 0x000fe200078e0233 */
[----:B------:R-:W-:Y:S01]  /*17b70*/  LEA.HI.X R42, R52, R42, R27, 0x2, P4 ;  /* 0x0000002a342a7211 */ /* 0x000fe200020f141b */
[----:B------:R-:W-:Y:S02]  /*17b80*/  IMAD R12, R39, UR6, RZ ;  /* 0x00000006270c7c24 */ /* 0x000fe4000f8e02ff */
[C---:B------:R-:W-:Y:S01]  /*17b90*/  IMAD R34, R19.reuse, UR7, R34 ;  /* 0x0000000713227c24 */ /* 0x040fe2000f8e0222 */
[----:B------:R-:W-:Y:S01]  /*17ba0*/  SHF.L.U64.HI R51, R32, 0x2, R51 ;  /* 0x0000000220337819 */ /* 0x000fe20000010233 */
[----:B------:R-:W-:-:S04]  /*17bb0*/  IMAD.WIDE.U32 R54, R19, UR6, RZ ;  /* 0x0000000613367c25 */ /* 0x000fc8000f8e00ff */
[----:B------:R-:W-:Y:S01]  /*17bc0*/  IMAD R33, R40, UR6, RZ ;  /* 0x0000000628217c24 */ /* 0x000fe2000f8e02ff */
[----:B------:R-:W-:Y:S01]  /*17bd0*/  IADD3 R34, PT, PT, R55, R34, RZ ;  /* 0x0000002237227210 */ /* 0x000fe20007ffe0ff */
[----:B------:R-:W-:Y:S01]  /*17be0*/  IMAD R19, R26, R25, R50 ;  /* 0x000000191a137224 */ /* 0x000fe200078e0232 */
[----:B------:R-:W-:Y:S01]  /*17bf0*/  LEA R45, P5, R54, R45, 0x2 ;  /* 0x0000002d362d7211 */ /* 0x000fe200078a10ff */
[----:B------:R-:W-:-:S03]  /*17c00*/  IMAD.WIDE.U32 R24, R26, R24, RZ ;  /* 0x000000181a187225 */ /* 0x000fc600078e00ff */
[----:B------:R-:W-:Y:S01]  /*17c10*/  LEA.HI.X R34, R54, R46, R34, 0x2, P5 ;  /* 0x0000002e36227211 */ /* 0x000fe200028f1422 */
[C---:B------:R-:W-:Y:S01]  /*17c20*/  IMAD R37, R35.reuse, UR7, R12 ;  /* 0x0000000723257c24 */ /* 0x040fe2000f8e020c */
[----:B------:R-:W-:Y:S01]  /*17c30*/  SHF.L.U32 R12, R24, 0x2, RZ ;  /* 0x00000002180c7819 */ /* 0x000fe200000006ff */
[----:B------:R-:W-:-:S04]  /*17c40*/  IMAD.WIDE.U32 R26, R35, UR6, RZ ;  /* 0x00000006231a7c25 */ /* 0x000fc8000f8e00ff */
[----:B------:R-:W-:Y:S01]  /*17c50*/  IMAD R35, R38, UR7, R33 ;  /* 0x0000000726237c24 */ /* 0x000fe2000f8e0221 */
[----:B------:R-:W-:Y:S01]  /*17c60*/  LEA R29, P3, R26, R29, 0x2 ;  /* 0x0000001d1a1d7211 */ /* 0x000fe200078610ff */
[----:B------:R-:W-:Y:S02]  /*17c70*/  IMAD R44, R44, UR6, RZ ;  /* 0x000000062c2c7c24 */ /* 0x000fe4000f8e02ff */
[----:B------:R-:W-:-:S04]  /*17c80*/  IMAD.WIDE.U32 R38, R38, UR6, RZ ;  /* 0x0000000626267c25 */ /* 0x000fc8000f8e00ff */
[----:B------:R-:W-:Y:S02]  /*17c90*/  IMAD.IADD R19, R25, 0x1, R19 ;  /* 0x0000000119137824 */ /* 0x000fe400078e0213 */
[C---:B------:R-:W-:Y:S01]  /*17ca0*/  IMAD.WIDE.U32 R32, R43.reuse, UR6, RZ ;  /* 0x000000062b207c25 */ /* 0x040fe2000f8e00ff */
[----:B------:R-:W-:Y:S02]  /*17cb0*/  USHF.L.U64.HI UR6, UR6, 0x5, UR7 ;  /* 0x0000000506067899 */ /* 0x000fe40008010207 */
[----:B------:R-:W-:Y:S01]  /*17cc0*/  SHF.L.U64.HI R24, R24, 0x2, R19 ;  /* 0x0000000218187819 */ /* 0x000fe20000010213 */
[----:B------:R-:W-:Y:S01]  /*17cd0*/  IMAD R25, R43, UR7, R44 ;  /* 0x000000072b197c24 */ /* 0x000fe2000f8e022c */
[----:B------:R-:W-:Y:S01]  /*17ce0*/  LEA R43, P4, R38, R47, 0x2 ;  /* 0x0000002f262b7211 */ /* 0x000fe200078810ff */
[----:B------:R-:W-:Y:S01]  /*17cf0*/  IMAD.IADD R48, R39, 0x1, R35 ;  /* 0x0000000127307824 */ /* 0x000fe200078e0223 */
[----:B------:R-:W-:Y:S02]  /*17d00*/  IADD3 R19, PT, PT, R27, R37, RZ ;  /* 0x000000251b137210 */ /* 0x000fe40007ffe0ff */
[----:B------:R-:W-:-:S02]  /*17d10*/  LEA R37, P1, R11, R12, 0x2 ;  /* 0x0000000c0b257211 */ /* 0x000fc400078210ff */
        /* <DEDUP_REMOVED lines=8> */
[----:B------:R-:W-:Y:S01]  /*17da0*/  LEA.HI.X R28, R26, R28, R19, 0x2, P3 ;  /* 0x0000001c1a1c7211 */ /* 0x000fe200018f1413 */
[----:B0-----:R-:W-:Y:S01]  /*17db0*/  IMAD.U32 R19, RZ, RZ, UR13 ;  /* 0x0000000dff137e24 */ /* 0x001fe2000f8e00ff */
        /* <DEDUP_REMOVED lines=10> */
[----:B------:R-:W-:Y:S02]  /*17e60*/  MOV R32, UR12 ;  /* 0x0000000c00207c02 */ /* 0x000fe40008000f00 */
[----:B------:R-:W-:Y:S02]  /*17e70*/  MOV R33, R10 ;  /* 0x0000000a00217202 */ /* 0x000fe40000000f00 */
[----:B------:R-:W-:-:S02]  /*17e80*/  LOP3.LUT R31, R6, 0xfffffff8, RZ, 0xc0, !PT ;  /* 0xfffffff8061f7812 */ /* 0x000fc400078ec0ff */
[----:B------:R-:W-:Y:S02]  /*17e90*/  IADD3.X R40, PT, PT, RZ, R21, RZ, P1, !PT ;  /* 0x00000015ff287210 */ /* 0x000fe40000ffe4ff */
[----:B------:R-:W-:Y:S02]  /*17ea0*/  IADD3.X R42, PT, PT, RZ, R42, RZ, P3, !PT ;  /* 0x0000002aff2a7210 */ /* 0x000fe40001ffe4ff */
[----:B------:R-:W-:Y:S02]  /*17eb0*/  IADD3.X R44, PT, PT, RZ, R28, RZ, P5, !PT ;  /* 0x0000001cff2c7210 */ /* 0x000fe40002ffe4ff */
[----:B------:R-:W-:-:S07]  /*17ec0*/  IADD3.X R48, PT, PT, RZ, R48, RZ, P6, !PT ;  /* 0x00000030ff307210 */ /* 0x000fce00037fe4ff */
.L_x_1636:
[C---:B------:R-:W-:Y:S02]  /*17ed0*/  IADD3 R28, P1, PT, R32.reuse, R35, RZ ;  /* 0x00000023201c7210 */ /* 0x040fe40007f3e0ff */
[C---:B------:R-:W-:Y:S02]  /*17ee0*/  IADD3 R20, P2, PT, R32.reuse, R37, RZ ;  /* 0x0000002520147210 */ /* 0x040fe40007f5e0ff */
[C---:B------:R-:W-:Y:S02]  /*17ef0*/  IADD3.X R29, PT, PT, R19.reuse, R40, RZ, P1, !PT ;  /* 0x00000028131d7210 */ /* 0x040fe40000ffe4ff */
[C---:B------:R-:W-:Y:S02]  /*17f00*/  IADD3 R8, P1, PT, R32.reuse, R39, RZ ;  /* 0x0000002720087210 */ /* 0x040fe40007f3e0ff */
[C---:B------:R-:W-:Y:S01]  /*17f10*/  IADD3.X R21, PT, PT, R19.reuse, R36, RZ, P2, !PT ;  /* 0x0000002413157210 */ /* 0x040fe200017fe4ff */
        /* <DEDUP_REMOVED lines=8> */
[C---:B------:R-:W-:Y:S01]  /*17fa0*/  IADD3.X R13, PT, PT, R19.reuse, R34, RZ, P1, !PT ;  /* 0x00000022130d7210 */ /* 0x040fe20000ffe4ff */
        /* <DEDUP_REMOVED lines=27> */
.L_x_1635:
[----:B------:R-:W-:Y:S05]  /*18160*/  BSYNC.RECONVERGENT B2 ;  /* 0x0000000000027941 */ /* 0x000fea0003800200 */
.L_x_1634:
        /* <DEDUP_REMOVED lines=26> */
[----:B---3--:R-:W-:-:S03]  /*18310*/  IMAD R7, R7, UR14, RZ ;  /* 0x0000000e07077c24 */ /* 0x008fc6000f8e02ff */
[----:B------:R-:W-:Y:S01]  /*18320*/  IADD3 R11, PT, PT, R11, R13, RZ ;  /* 0x0000000d0b0b7210 */ /* 0x000fe20007ffe0ff */
[C---:B------:R-:W-:Y:S02]  /*18330*/  IMAD R7, R20.reuse, UR15, R7 ;  /* 0x0000000f14077c24 */ /* 0x040fe4000f8e0207 */
[----:B------:R-:W-:Y:S01]  /*18340*/  IMAD.WIDE.U32 R12, R20, UR14, R10 ;  /* 0x0000000e140c7c25 */ /* 0x000fe2000f8e000a */
[----:B------:R-:W-:-:S03]  /*18350*/  IADD3 R10, P1, PT, R10, UR12, RZ ;  /* 0x0000000c0a0a7c10 */ /* 0x000fc6000ff3e0ff */
[----:B-1----:R-:W-:Y:S01]  /*18360*/  IMAD.WIDE.U32 R20, R17, UR6, R8 ;  /* 0x0000000611147c25 */ /* 0x002fe2000f8e0008 */
[----:B------:R-:W-:Y:S02]  /*18370*/  LEA R8, P2, R12, R16, 0x2 ;  /* 0x000000100c087211 */ /* 0x000fe400078410ff */
[----:B------:R-:W-:Y:S01]  /*18380*/  IADD3.X R11, PT, PT, R11, UR13, RZ, P1, !PT ;  /* 0x0000000d0b0b7c10 */ /* 0x000fe20008ffe4ff */
[----:B------:R-:W-:Y:S01]  /*18390*/  IMAD.IADD R7, R7, 0x1, R13 ;  /* 0x0000000107077824 */ /* 0x000fe200078e020d */
[----:B------:R-:W-:Y:S01]  /*183a0*/  IADD3 R25, P5, PT, R20, UR6, RZ ;  /* 0x0000000614197c10 */ /* 0x000fe2000ffbe0ff */
[----:B------:R-:W-:Y:S01]  /*183b0*/  IMAD R13, R17, UR7, R24 ;  /* 0x00000007110d7c24 */ /* 0x000fe2000f8e0218 */
[----:B------:R-:W-:Y:S02]  /*183c0*/  IADD3 R29, P6, PT, R14, -R20, RZ ;  /* 0x800000140e1d7210 */ /* 0x000fe40007fde0ff */
[----:B------:R-:W-:Y:S02]  /*183d0*/  LEA.HI.X R9, R12, R3, R7, 0x2, P2 ;  /* 0x000000030c097211 */ /* 0x000fe400010f1407 */
[----:B------:R-:W-:-:S02]  /*183e0*/  IADD3 R7, PT, PT, R21, R13, RZ ;  /* 0x0000000d15077210 */ /* 0x000fc40007ffe0ff */
[C---:B------:R-:W-:Y:S01]  /*183f0*/  IADD3 R27, P3, P4, R14.reuse, -UR6, -R25 ;  /* 0x800000060e1b7c10 */ /* 0x040fe2000fc7e819 */
[----:B------:R-:W2:Y:S01]  /*18400*/  LDG.E R8, desc[UR8][R8.64] ;  /* 0x0000000808087981 */ /* 0x000ea2000c1e1900 */
[----:B------:R-:W-:Y:S02]  /*18410*/  IADD3.X R13, PT, PT, R7, UR7, RZ, P5, !PT ;  /* 0x00000007070d7c10 */ /* 0x000fe4000affe4ff */
[C---:B------:R-:W-:Y:S02]  /*18420*/  IADD3.X R21, PT, PT, R15.reuse, ~R7, RZ, P6, !PT ;  /* 0x800000070f157210 */ /* 0x040fe400037fe4ff */
[----:B------:R-:W-:Y:S02]  /*18430*/  IADD3 R25, P5, PT, R14, -R25, RZ ;  /* 0x800000190e197210 */ /* 0x000fe40007fbe0ff */
[--C-:B------:R-:W-:Y:S01]  /*18440*/  IADD3.X R7, PT, PT, R15, ~UR7, ~R13.reuse, P3, P4 ;  /* 0x800000070f077c10 */ /* 0x100fe20009fe8c0d */
[----:B------:R-:W-:Y:S01]  /*18450*/  IMAD R24, R21, UR14, RZ ;  /* 0x0000000e15187c24 */ /* 0x000fe2000f8e02ff */
[----:B------:R-:W-:Y:S01]  /*18460*/  IADD3 R20, P2, PT, R10, UR12, RZ ;  /* 0x0000000c0a147c10 */ /* 0x000fe2000ff5e0ff */
[----:B------:R-:W-:-:S02]  /*18470*/  IMAD.X R13, R15, 0x1, ~R13, P5 ;  /* 0x000000010f0d7824 */ /* 0x000fc400028e0e0d */
[----:B------:R-:W-:Y:S01]  /*18480*/  IMAD R31, R29, UR15, R24 ;  /* 0x0000000f1d1f7c24 */ /* 0x000fe2000f8e0218 */
[----:B------:R-:W-:Y:S01]  /*18490*/  IADD3 R12, P1, PT, R20, UR12, RZ ;  /* 0x0000000c140c7c10 */ /* 0x000fe2000ff3e0ff */
[----:B------:R-:W-:Y:S01]  /*184a0*/  IMAD R24, R13, UR14, RZ ;  /* 0x0000000e0d187c24 */ /* 0x000fe2000f8e02ff */
[----:B------:R-:W-:Y:S01]  /*184b0*/  IADD3.X R21, PT, PT, R11, UR13, RZ, P2, !PT ;  /* 0x0000000d0b157c10 */ /* 0x000fe200097fe4ff */
[----:B------:R-:W-:-:S03]  /*184c0*/  IMAD.WIDE.U32 R10, R29, UR14, R10 ;  /* 0x0000000e1d0a7c25 */ /* 0x000fc6000f8e000a */
[----:B------:R-:W-:Y:S01]  /*184d0*/  IADD3.X R13, PT, PT, R21, UR13, RZ, P1, !PT ;  /* 0x0000000d150d7c10 */ /* 0x000fe20008ffe4ff */
[----:B------:R-:W-:Y:S01]  /*184e0*/  IMAD R26, R7, UR14, RZ ;  /* 0x0000000e071a7c24 */ /* 0x000fe2000f8e02ff */
[----:B------:R-:W-:Y:S01]  /*184f0*/  IADD3 R11, PT, PT, R31, R11, RZ ;  /* 0x0000000b1f0b7210 */ /* 0x000fe20007ffe0ff */
[C---:B------:R-:W-:Y:S02]  /*18500*/  IMAD R7, R25.reuse, UR15, R24 ;  /* 0x0000000f19077c24 */ /* 0x040fe4000f8e0218 */
[----:B------:R-:W-:Y:S01]  /*18510*/  IMAD.WIDE.U32 R24, R25, UR14, R20 ;  /* 0x0000000e19187c25 */ /* 0x000fe2000f8e0014 */
[----:B------:R-:W-:-:S03]  /*18520*/  LEA R20, P1, R10, R16, 0x2 ;  /* 0x000000100a147211 */ /* 0x000fc600078210ff */
[----:B------:R-:W-:Y:S01]  /*18530*/  IMAD R29, R27, UR15, R26 ;  /* 0x0000000f1b1d7c24 */ /* 0x000fe2000f8e021a */
[----:B------:R-:W-:Y:S01]  /*18540*/  IADD3 R7, PT, PT, R25, R7, RZ ;  /* 0x0000000719077210 */ /* 0x000fe20007ffe0ff */
[----:B------:R-:W-:Y:S01]  /*18550*/  IMAD.WIDE.U32 R26, R27, UR14, R12 ;  /* 0x0000000e1b1a7c25 */ /* 0x000fe2000f8e000c */
[-C--:B------:R-:W-:Y:S02]  /*18560*/  LEA R12, P2, R24, R16.reuse, 0x2 ;  /* 0x00000010180c7211 */ /* 0x080fe400078410ff */
[-C--:B------:R-:W-:Y:S02]  /*18570*/  LEA.HI.X R21, R10, R3.reuse, R11, 0x2, P1 ;  /* 0x000000030a157211 */ /* 0x080fe400008f140b */
[-C--:B------:R-:W-:Y:S01]  /*18580*/  LEA.HI.X R13, R24, R3.reuse, R7, 0x2, P2 ;  /* 0x00000003180d7211 */ /* 0x080fe200010f1407 */
[----:B------:R-:W-:Y:S01]  /*18590*/  IMAD.IADD R7, R27, 0x1, R29 ;  /* 0x000000011b077824 */ /* 0x000fe200078e021d */
[C---:B------:R-:W-:Y:S01]  /*185a0*/  LEA R10, P1, R26.reuse, R16, 0x2 ;  /* 0x000000101a0a7211 */ /* 0x040fe200078210ff */
[----:B------:R-:W3:Y:S03]  /*185b0*/  LDG.E R20, desc[UR8][R20.64] ;  /* 0x0000000814147981 */ /* 0x000ee6000c1e1900 */
[----:B------:R-:W-:Y:S01]  /*185c0*/  LEA.HI.X R11, R26, R3, R7, 0x2, P1 ;  /* 0x000000031a0b7211 */ /* 0x000fe200008f1407 */
        /* <DEDUP_REMOVED lines=8> */
.L_x_1640:
[----:B------:R-:W-:Y:S05]  /*18650*/  BSYNC.RECONVERGENT B3 ;  /* 0x0000000000037941 */ /* 0x000fea0003800200 */
.L_x_1639:
        /* <DEDUP_REMOVED lines=16> */
[----:B--2---:R-:W-:Y:S02]  /*18760*/  IMAD R20, R18, UR12, RZ ;  /* 0x0000000c12147c24 */ /* 0x004fe4000f8e02ff */
[----:B0-----:R-:W-:-:S04]  /*18770*/  IMAD.WIDE.U32 R10, R17, UR6, R8 ;  /* 0x00000006110a7c25 */ /* 0x001fc8000f8e0008 */
[C---:B------:R-:W-:Y:S02]  /*18780*/  IMAD R19, R13.reuse, UR7, R12 ;  /* 0x000000070d137c24 */ /* 0x040fe4000f8e020c */
[----:B------:R-:W-:Y:S01]  /*18790*/  IMAD.WIDE.U32 R8, R13, UR6, R14 ;  /* 0x000000060d087c25 */ /* 0x000fe2000f8e000e */
[----:B------:R-:W-:-:S03]  /*187a0*/  IADD3 R13, P1, PT, R14, -R10, RZ ;  /* 0x8000000a0e0d7210 */ /* 0x000fc60007f3e0ff */
[----:B------:R-:W-:Y:S01]  /*187b0*/  IMAD R25, R17, UR7, R24 ;  /* 0x0000000711197c24 */ /* 0x000fe2000f8e0218 */
[----:B------:R-:W-:Y:S01]  /*187c0*/  IADD3 R19, PT, PT, R9, R19, RZ ;  /* 0x0000001309137210 */ /* 0x000fe20007ffe0ff */
[----:B------:R-:W-:-:S04]  /*187d0*/  IMAD.WIDE.U32 R6, R17, UR12, RZ ;  /* 0x0000000c11067c25 */ /* 0x000fc8000f8e00ff */
        /* <DEDUP_REMOVED lines=10> */
[----:B------:R-:W-:Y:S01]  /*18880*/  LEA R8, P1, R6, R16, 0x2 ;  /* 0x0000001006087211 */ /* 0x000fe200078210ff */
[----:B------:R-:W-:Y:S01]  /*18890*/  IMAD.WIDE.U32 R10, R13, UR14, R10 ;  /* 0x0000000e0d0a7c25 */ /* 0x000fe2000f8e000a */
[----:B------:R-:W-:-:S03]  /*188a0*/  IADD3 R19, PT, PT, R19, R7, RZ ;  /* 0x0000000713137210 */ /* 0x000fc60007ffe0ff */
[----:B------:R-:W-:Y:S01]  /*188b0*/  IMAD R13, R13, UR15, R12 ;  /* 0x0000000f0d0d7c24 */ /* 0x000fe2000f8e020c */
[----:B------:R-:W-:Y:S02]  /*188c0*/  LEA R12, P2, R10, R16, 0x2 ;  /* 0x000000100a0c7211 */ /* 0x000fe400078410ff */
[----:B------:R-:W-:Y:S02]  /*188d0*/  LEA.HI.X R9, R6, R3, R19, 0x2, P1 ;  /* 0x0000000306097211 */ /* 0x000fe400008f1413 */
[----:B------:R-:W-:-:S03]  /*188e0*/  IADD3 R13, PT, PT, R13, R11, RZ ;  /* 0x0000000b0d0d7210 */ /* 0x000fc60007ffe0ff */
[----:B------:R-:W2:Y:S01]  /*188f0*/  LDG.E R8, desc[UR8][R8.64] ;  /* 0x0000000808087981 */ /* 0x000ea2000c1e1900 */
[----:B------:R-:W-:-:S05]  /*18900*/  LEA.HI.X R13, R10, R3, R13, 0x2, P2 ;  /* 0x000000030a0d7211 */ /* 0x000fca00010f140d */
[----:B------:R-:W3:Y:S01]  /*18910*/  LDG.E R12, desc[UR8][R12.64] ;  /* 0x000000080c0c7981 */ /* 0x000ee2000c1e1900 */
[----:B------:R-:W-:-:S05]  /*18920*/  IADD3 R17, P1, PT, R17, 0x2, RZ ;  /* 0x0000000211117810 */ /* 0x000fca0007f3e0ff */
[----:B------:R-:W-:Y:S02]  /*18930*/  IMAD.X R18, RZ, RZ, R18, P1 ;  /* 0x000000ffff127224 */ /* 0x000fe400008e0612 */
[----:B--2--5:R-:W-:-:S04]  /*18940*/  FADD.FTZ R5, R5, R8 ;  /* 0x0000000805057221 */ /* 0x024fc80000010000 */
[----:B---3--:R-:W-:-:S07]  /*18950*/  FADD.FTZ R5, R5, R12 ;  /* 0x0000000c05057221 */ /* 0x008fce0000010000 */
.L_x_1642:
[----:B------:R-:W-:Y:S05]  /*18960*/  BSYNC.RECONVERGENT B3 ;  /* 0x0000000000037941 */ /* 0x000fea0003800200 */
.L_x_1641:
        /* <DEDUP_REMOVED lines=20> */
[----:B------:R-:W2:Y:S02]  /*18ab0*/  LDG.E R16, desc[UR8][R16.64] ;  /* 0x0000000810107981 */ /* 0x000ea4000c1e1900 */
[----:B--2--5:R-:W-:-:S07]  /*18ac0*/  FADD.FTZ R5, R5, R16 ;  /* 0x0000001005057221 */ /* 0x024fce0000010000 */
.L_x_1638:
[----:B------:R-:W-:Y:S05]  /*18ad0*/  BSYNC.RECONVERGENT B2 ;  /* 0x0000000000027941 */ /* 0x000fea0003800200 */
.L_x_1637:
[----:B-----5:R0:W-:Y:S02]  /*18ae0*/  STG.E desc[UR8][R22.64], R5 ;  /* 0x0000000516007986 */ /* 0x0201e4000c101908 */
.L_x_1633:
[----:B------:R-:W-:Y:S05]  /*18af0*/  BSYNC.RECONVERGENT B1 ;  /* 0x0000000000017941 */ /* 0x000fea0003800200 */
.L_x_1632:
[----:B------:R-:W-:-:S07]  /*18b00*/  IADD3 R4, PT, PT, R4, 0x80, RZ ;  /* 0x0000008004047810 */ /* 0x000fce0007ffe0ff */
.L_x_1624:
[----:B------:R-:W-:Y:S05]  /*18b10*/  BSYNC.RECONVERGENT B0 ;  /* 0x0000000000007941 */ /* 0x000fea0003800200 */
.L_x_1623:
        /* <DEDUP_REMOVED lines=338> */
[----:B0-----:R-:W-:-:S03]  /*1a040*/  IADD3 R5, PT, PT, -R9, RZ, RZ ;  /* 0x000000ff09057210 */ /* 0x001fc60007ffe1ff */
[----:B------:R-:W0:Y:S08]  /*1a050*/  @P0 LDC.64 R18, c[0x0][0x5d8] ;  /* 0x00017600ff120b82 */ /* 0x000e300000000a00 */
[----:B------:R-:W2:Y:S01]  /*1a060*/  @P0 LDC R12, c[0x0][0x5e0] ;  /* 0x00017800ff0c0b82 */ /* 0x000ea20000000800 */
        /* <DEDUP_REMOVED lines=8> */
[C---:B0-----:R-:W-:Y:S02]  /*1a0f0*/  @P0 IMAD R13, R8.reuse, R18, R13 ;  /* 0x00000012080d0224 */ /* 0x041fe400078e020d */
[----:B------:R-:W-:-:S02]  /*1a100*/  @P0 IMAD R16, R8, R19, R16 ;  /* 0x0000001308100224 */ /* 0x000fc400078e0210 */
[----:B--2---:R-:W-:-:S07]  /*1a110*/  @P0 IMAD R3, R8, R12, R3 ;  /* 0x0000000c08030224 */ /* 0x004fce00078e0203 */
.L_x_1645:
[----:B------:R-:W1:Y:S01]  /*1a120*/  LDCU.64 UR6, c[0x0][0x5f8] ;  /* 0x0000bf00ff0677ac */ /* 0x000e620008000a00 */
[----:B------:R-:W2:Y:S01]  /*1a130*/  LDC.64 R10, c[0x0][0x600] ;  /* 0x00018000ff0a7b82 */ /* 0x000ea20000000a00 */
[----:B-1----:R-:W-:-:S05]  /*1a140*/  IADD3 R14, P0, PT, R3, UR6, RZ ;  /* 0x00000006030e7c10 */ /* 0x002fca000ff1e0ff */
        /* <DEDUP_REMOVED lines=34> */
.L_x_1648:
[----:B------:R-:W-:-:S07]  /*1a370*/  MOV R5, 0x1a390 ;  /* 0x0001a39000057802 */ /* 0x000fce0000000f00 */
[----:B------:R-:W-:Y:S05]  /*1a380*/  CALL.REL.NOINC `($__internal_5_$__cuda_sm20_div_s64) ;  /* 0x000000ec00d47944 */ /* 0x000fea0003c00000 */
.L_x_1647:
[----:B------:R-:W-:Y:S05]  /*1a390*/  BSYNC.RECONVERGENT B1 ;  /* 0x0000000000017941 */ /* 0x000fea0003800200 */
.L_x_1646:
        /* <DEDUP_REMOVED lines=39> */
.L_x_1650:
[----:B------:R-:W-:Y:S01]  /*1a610*/  IMAD.MOV.U32 R10, RZ, RZ, R14 ;  /* 0x000000ffff0a7224 */ /* 0x000fe200078e000e */
[----:B------:R-:W-:Y:S02]  /*1a620*/  MOV R3, R15 ;  /* 0x0000000f00037202 */ /* 0x000fe40000000f00 */
[----:B------:R-:W-:-:S07]  /*1a630*/  MOV R5, 0x1a650 ;  /* 0x0001a65000057802 */ /* 0x000fce0000000f00 */
[----:B------:R-:W-:Y:S05]  /*1a640*/  CALL.REL.NOINC `($__internal_5_$__cuda_sm20_div_s64) ;  /* 0x000000ec00247944 */ /* 0x000fea0003c00000 */
.L_x_1651:
[----:B------:R-:W-:Y:S05]  /*1a650*/  BSYNC.RECONVERGENT B1 ;  /* 0x0000000000017941 */ /* 0x000fea0003800200 */
.L_x_1649:
        /* <DEDUP_REMOVED lines=212> */
.L_x_1656:
        /* <DEDUP_REMOVED lines=41> */
.L_x_1655:
[----:B------:R-:W-:Y:S05]  /*1b630*/  BSYNC.RECONVERGENT B2 ;  /* 0x0000000000027941 */ /* 0x000fea0003800200 */
.L_x_1654:
        /* <DEDUP_REMOVED lines=78> */
.L_x_1660:
[----:B------:R-:W-:Y:S05]  /*1bb20*/  BSYNC.RECONVERGENT B3 ;  /* 0x0000000000037941 */ /* 0x000fea0003800200 */
.L_x_1659:
        /* <DEDUP_REMOVED lines=48> */
.L_x_1662:
[----:B------:R-:W-:Y:S05]  /*1be30*/  BSYNC.RECONVERGENT B3 ;  /* 0x0000000000037941 */ /* 0x000fea0003800200 */
.L_x_1661:
        /* <DEDUP_REMOVED lines=22> */
.L_x_1658:
[----:B------:R-:W-:Y:S05]  /*1bfa0*/  BSYNC.RECONVERGENT B2 ;  /* 0x0000000000027941 */ /* 0x000fea0003800200 */
.L_x_1657:
[----:B-----5:R0:W-:Y:S02]  /*1bfb0*/  STG.E desc[UR8][R22.64], R5 ;  /* 0x0000000516007986 */ /* 0x0201e4000c101908 */
.L_x_1653:
[----:B------:R-:W-:Y:S05]  /*1bfc0*/  BSYNC.RECONVERGENT B1 ;  /* 0x0000000000017941 */ /* 0x000fea0003800200 */
.L_x_1652:
[----:B------:R-:W-:-:S07]  /*1bfd0*/  VIADD R4, R4, 0x80 ;  /* 0x0000008004047836 */ /* 0x000fce0000000000 */
.L_x_1644:
[----:B------:R-:W-:Y:S05]  /*1bfe0*/  BSYNC.RECONVERGENT B0 ;  /* 0x0000000000007941 */ /* 0x000fea0003800200 */
.L_x_1643:
        /* <DEDUP_REMOVED lines=352> */
.L_x_1665:
        /* <DEDUP_REMOVED lines=37> */
.L_x_1668:
[----:B------:R-:W-:-:S07]  /*1d840*/  MOV R5, 0x1d860 ;  /* 0x0001d86000057802 */ /* 0x000fce0000000f00 */
[----:B------:R-:W-:Y:S05]  /*1d850*/  CALL.REL.NOINC `($__internal_5_$__cuda_sm20_div_s64) ;  /* 0x000000b800a07944 */ /* 0x000fea0003c00000 */
.L_x_1667:
[----:B------:R-:W-:Y:S05]  /*1d860*/  BSYNC.RECONVERGENT B1 ;  /* 0x0000000000017941 */ /* 0x000fea0003800200 */
.L_x_1666:
        /* <DEDUP_REMOVED lines=39> */
.L_x_1670:
[----:B------:R-:W-:Y:S02]  /*1dae0*/  MOV R10, R14 ;  /* 0x0000000e000a7202 */ /* 0x000fe40000000f00 */
[----:B------:R-:W-:Y:S02]  /*1daf0*/  MOV R3, R15 ;  /* 0x0000000f00037202 */ /* 0x000fe40000000f00 */
[----:B------:R-:W-:-:S07]  /*1db00*/  MOV R5, 0x1db20 ;  /* 0x0001db2000057802 */ /* 0x000fce0000000f00 */
[----:B------:R-:W-:Y:S05]  /*1db10*/  CALL.REL.NOINC `($__internal_5_$__cuda_sm20_div_s64) ;  /* 0x000000b400f07944 */ /* 0x000fea0003c00000 */
.L_x_1671:
[----:B------:R-:W-:Y:S05]  /*1db20*/  BSYNC.RECONVERGENT B1 ;  /* 0x0000000000017941 */ /* 0x000fea0003800200 */
.L_x_1669:
        /* <DEDUP_REMOVED lines=212> */
.L_x_1676:
        /* <DEDUP_REMOVED lines=41> */
.L_x_1675:
[----:B------:R-:W-:Y:S05]  /*1eb00*/  BSYNC.RECONVERGENT B2 ;  /* 0x0000000000027941 */ /* 0x000fea0003800200 */
.L_x_1674:
        /* <DEDUP_REMOVED lines=78> */
.L_x_1680:
[----:B------:R-:W-:Y:S05]  /*1eff0*/  BSYNC.RECONVERGENT B3 ;  /* 0x0000000000037941 */ /* 0x000fea0003800200 */
.L_x_1679:
        /* <DEDUP_REMOVED lines=48> */
.L_x_1682:
[----:B------:R-:W-:Y:S05]  /*1f300*/  BSYNC.RECONVERGENT B3 ;  /* 0x0000000000037941 */ /* 0x000fea0003800200 */
.L_x_1681:
        /* <DEDUP_REMOVED lines=22> */
.L_x_1678:
[----:B------:R-:W-:Y:S05]  /*1f470*/  BSYNC.RECONVERGENT B2 ;  /* 0x0000000000027941 */ /* 0x000fea0003800200 */
.L_x_1677:
[----:B-----5:R0:W-:Y:S02]  /*1f480*/  STG.E desc[UR8][R22.64], R5 ;  /* 0x0000000516007986 */ /* 0x0201e4000c101908 */
.L_x_1673:
[----:B------:R-:W-:Y:S05]  /*1f490*/  BSYNC.RECONVERGENT B1 ;  /* 0x0000000000017941 */ /* 0x000fea0003800200 */
.L_x_1672:
[----:B------:R-:W-:-:S07]  /*1f4a0*/  IADD3 R4, PT, PT, R4, 0x80, RZ ;  /* 0x0000008004047810 */ /* 0x000fce0007ffe0ff */
.L_x_1664:
[----:B------:R-:W-:Y:S05]  /*1f4b0*/  BSYNC.RECONVERGENT B0 ;  /* 0x0000000000007941 */ /* 0x000fea0003800200 */
.L_x_1663:
        /* <DEDUP_REMOVED lines=352> */
.L_x_1685:
        /* <DEDUP_REMOVED lines=37> */
.L_x_1688:
[----:B------:R-:W-:-:S07]  /*20d10*/  MOV R5, 0x20d30 ;  /* 0x00020d3000057802 */ /* 0x000fce0000000f00 */
[----:B------:R-:W-:Y:S05]  /*20d20*/  CALL.REL.NOINC `($__internal_5_$__cuda_sm20_div_s64) ;  /* 0x00000084006c7944 */ /* 0x000fea0003c00000 */
.L_x_1687:
[----:B------:R-:W-:Y:S05]  /*20d30*/  BSYNC.RECONVERGENT B1 ;  /* 0x0000000000017941 */ /* 0x000fea0003800200 */
.L_x_1686:
        /* <DEDUP_REMOVED lines=39> */
.L_x_1690:
[----:B------:R-:W-:Y:S01]  /*20fb0*/  MOV R10, R14 ;  /* 0x0000000e000a7202 */ /* 0x000fe20000000f00 */
[----:B------:R-:W-:Y:S01]  /*20fc0*/  IMAD.MOV.U32 R3, RZ, RZ, R15 ;  /* 0x000000ffff037224 */ /* 0x000fe200078e000f */
[----:B------:R-:W-:-:S07]  /*20fd0*/  MOV R5, 0x20ff0 ;  /* 0x00020ff000057802 */ /* 0x000fce0000000f00 */
[----:B------:R-:W-:Y:S05]  /*20fe0*/  CALL.REL.NOINC `($__internal_5_$__cuda_sm20_div_s64) ;  /* 0x0000008000bc7944 */ /* 0x000fea0003c00000 */
.L_x_1691:
[----:B------:R-:W-:Y:S05]  /*20ff0*/  BSYNC.RECONVERGENT B1 ;  /* 0x0000000000017941 */ /* 0x000fea0003800200 */
.L_x_1689:
        /* <DEDUP_REMOVED lines=212> */
.L_x_1696:
        /* <DEDUP_REMOVED lines=41> */
.L_x_1695:
[----:B------:R-:W-:Y:S05]  /*21fd0*/  BSYNC.RECONVERGENT B2 ;  /* 0x0000000000027941 */ /* 0x000fea0003800200 */
.L_x_1694:
        /* <DEDUP_REMOVED lines=78> */
.L_x_1700:
[----:B------:R-:W-:Y:S05]  /*224c0*/  BSYNC.RECONVERGENT B3 ;  /* 0x0000000000037941 */ /* 0x000fea0003800200 */
.L_x_1699:
        /* <DEDUP_REMOVED lines=48> */
.L_x_1702:
[----:B------:R-:W-:Y:S05]  /*227d0*/  BSYNC.RECONVERGENT B3 ;  /* 0x0000000000037941 */ /* 0x000fea0003800200 */
.L_x_1701:
        /* <DEDUP_REMOVED lines=22> */
.L_x_1698:
[----:B------:R-:W-:Y:S05]  /*22940*/  BSYNC.RECONVERGENT B2 ;  /* 0x0000000000027941 */ /* 0x000fea0003800200 */
.L_x_1697:
[----:B-----5:R0:W-:Y:S02]  /*22950*/  STG.E desc[UR8][R22.64], R5 ;  /* 0x0000000516007986 */ /* 0x0201e4000c101908 */
.L_x_1693:
[----:B------:R-:W-:Y:S05]  /*22960*/  BSYNC.RECONVERGENT B1 ;  /* 0x0000000000017941 */ /* 0x000fea0003800200 */
.L_x_1692:
[----:B------:R-:W-:-:S07]  /*22970*/  IADD3 R4, PT, PT, R4, 0x80, RZ ;  /* 0x0000008004047810 */ /* 0x000fce0007ffe0ff */
.L_x_1684:
[----:B------:R-:W-:Y:S05]  /*22980*/  BSYNC.RECONVERGENT B0 ;  /* 0x0000000000007941 */ /* 0x000fea0003800200 */
.L_x_1683:
        /* <DEDUP_REMOVED lines=352> */
.L_x_1705:
        /* <DEDUP_REMOVED lines=37> */
.L_x_1708:
[----:B------:R-:W-:-:S07]  /*241e0*/  MOV R5, 0x24200 ;  /* 0x0002420000057802 */ /* 0x000fce0000000f00 */
[----:B------:R-:W-:Y:S05]  /*241f0*/  CALL.REL.NOINC `($__internal_5_$__cuda_sm20_div_s64) ;  /* 0x0000005000387944 */ /* 0x000fea0003c00000 */
.L_x_1707:
[----:B------:R-:W-:Y:S05]  /*24200*/  BSYNC.RECONVERGENT B1 ;  /* 0x0000000000017941 */ /* 0x000fea0003800200 */
.L_x_1706:
        /* <DEDUP_REMOVED lines=39> */
.L_x_1710:
[----:B------:R-:W-:Y:S01]  /*24480*/  IMAD.MOV.U32 R10, RZ, RZ, R14 ;  /* 0x000000ffff0a7224 */ /* 0x000fe200078e000e */
[----:B------:R-:W-:Y:S02]  /*24490*/  MOV R3, R15 ;  /* 0x0000000f00037202 */ /* 0x000fe40000000f00 */
[----:B------:R-:W-:-:S07]  /*244a0*/  MOV R5, 0x244c0 ;  /* 0x000244c000057802 */ /* 0x000fce0000000f00 */
[----:B------:R-:W-:Y:S05]  /*244b0*/  CALL.REL.NOINC `($__internal_5_$__cuda_sm20_div_s64) ;  /* 0x0000004c00887944 */ /* 0x000fea0003c00000 */
.L_x_1711:
[----:B------:R-:W-:Y:S05]  /*244c0*/  BSYNC.RECONVERGENT B1 ;  /* 0x0000000000017941 */ /* 0x000fea0003800200 */
.L_x_1709:
        /* <DEDUP_REMOVED lines=212> */
.L_x_1716:
        /* <DEDUP_REMOVED lines=41> */
.L_x_1715:
[----:B------:R-:W-:Y:S05]  /*254a0*/  BSYNC.RECONVERGENT B2 ;  /* 0x0000000000027941 */ /* 0x000fea0003800200 */
.L_x_1714:
        /* <DEDUP_REMOVED lines=78> */
.L_x_1720:
[----:B------:R-:W-:Y:S05]  /*25990*/  BSYNC.RECONVERGENT B3 ;  /* 0x0000000000037941 */ /* 0x000fea0003800200 */
.L_x_1719:
        /* <DEDUP_REMOVED lines=48> */
.L_x_1722:
[----:B------:R-:W-:Y:S05]  /*25ca0*/  BSYNC.RECONVERGENT B3 ;  /* 0x0000000000037941 */ /* 0x000fea0003800200 */
.L_x_1721:
        /* <DEDUP_REMOVED lines=22> */
.L_x_1718:
[----:B------:R-:W-:Y:S05]  /*25e10*/  BSYNC.RECONVERGENT B2 ;  /* 0x0000000000027941 */ /* 0x000fea0003800200 */
.L_x_1717:
[----:B-----5:R0:W-:Y:S02]  /*25e20*/  STG.E desc[UR8][R22.64], R5 ;  /* 0x0000000516007986 */ /* 0x0201e4000c101908 */
.L_x_1713:
[----:B------:R-:W-:Y:S05]  /*25e30*/  BSYNC.RECONVERGENT B1 ;  /* 0x0000000000017941 */ /* 0x000fea0003800200 */
.L_x_1712:
[----:B------:R-:W-:-:S07]  /*25e40*/  VIADD R4, R4, 0x80 ;  /* 0x0000008004047836 */ /* 0x000fce0000000000 */
.L_x_1704:
[----:B------:R-:W-:Y:S05]  /*25e50*/  BSYNC.RECONVERGENT B0 ;  /* 0x0000000000007941 */ /* 0x000fea0003800200 */
.L_x_1703:
[----:B------:R-:W1:Y:S02]  /*25e60*/  LDCU UR6, c[0x0][0x380] ;  /* 0x00007000ff0677ac */ /* 0x000e640008000800 */
[----:B-1----:R-:W-:-:S13]  /*25e70*/  ISETP.GE.AND P0, PT, R4, UR6, PT ;  /* 0x0000000604007c0c */ /* 0x002fda000bf06270 */
[----:B------:R-:W-:Y:S05]  /*25e80*/  @P0 EXIT ;  /* 0x000000000000094d */ /* 0x000fea0003800000 */
[----:B------:R-:W0:Y:S01]  /*25e90*/  LDCU.64 UR6, c[0x0][0x390] ;  /* 0x00007200ff0677ac */ /* 0x000e220008000a00 */
[----:B------:R-:W-:Y:S01]  /*25ea0*/  HFMA2 R6, -RZ, RZ, 0, 0 ;  /* 0x00000000ff067431 */ /* 0x000fe200000001ff */
[----:B------:R-:W-:Y:S01]  /*25eb0*/  MOV R7, R4 ;  /* 0x0000000400077202 */ /* 0x000fe20000000f00 */
[----:B------:R-:W1:Y:S01]  /*25ec0*/  LDCU UR12, c[0x0][0x38c] ;  /* 0x00007180ff0c77ac */ /* 0x000e620008000800 */
[----:B------:R-:W-:Y:S01]  /*25ed0*/  ISETP.NE.AND P0, PT, R2, RZ, PT ;  /* 0x000000ff0200720c */ /* 0x000fe20003f05270 */
        /* <DEDUP_REMOVED lines=343> */
.L_x_1723:
        /* <DEDUP_REMOVED lines=40> */
.L_x_1726:
[----:B------:R-:W-:-:S07]  /*276d0*/  MOV R5, 0x276f0 ;  /* 0x000276f000057802 */ /* 0x000fce0000000f00 */
[----:B------:R-:W-:Y:S05]  /*276e0*/  CALL.REL.NOINC `($__internal_5_$__cuda_sm20_div_s64) ;  /* 0x0000001800fc7944 */ /* 0x000fea0003c00000 */
.L_x_1725:
[----:B------:R-:W-:Y:S05]  /*276f0*/  BSYNC.RECONVERGENT B0 ;  /* 0x0000000000007941 */ /* 0x000fea0003800200 */
.L_x_1724:
        /* <DEDUP_REMOVED lines=38> */
.L_x_1728:
[----:B------:R-:W-:Y:S01]  /*27960*/  IMAD.MOV.U32 R10, RZ, RZ, R14 ;  /* 0x000000ffff0a7224 */ /* 0x000fe200078e000e */
[----:B------:R-:W-:Y:S02]  /*27970*/  MOV R3, R15 ;  /* 0x0000000f00037202 */ /* 0x000fe40000000f00 */
[----:B------:R-:W-:-:S07]  /*27980*/  MOV R5, 0x279a0 ;  /* 0x000279a000057802 */ /* 0x000fce0000000f00 */
[----:B------:R-:W-:Y:S05]  /*27990*/  CALL.REL.NOINC `($__internal_5_$__cuda_sm20_div_s64) ;  /* 0x0000001800507944 */ /* 0x000fea0003c00000 */
.L_x_1729:
[----:B------:R-:W-:Y:S05]  /*279a0*/  BSYNC.RECONVERGENT B0 ;  /* 0x0000000000007941 */ /* 0x000fea0003800200 */
.L_x_1727:
        /* <DEDUP_REMOVED lines=38> */
[----:B------:R-:W-:Y:S01]  /*27c10*/  IMAD R33, R29, UR6, R20 ;  /* 0x000000061d217c24 */ /* 0x000fe2000f8e0214 */
[----:B------:R-:W-:Y:S01]  /*27c20*/  IADD3.X R3, PT, PT, RZ, ~R45, RZ, P2, !PT ;  /* 0x8000002dff037210 */ /* 0x000fe200017fe4ff */
[----:B------:R-:W-:Y:S01]  /*27c30*/  IMAD R53, R4, UR7, R53 ;  /* 0x0000000704357c24 */ /* 0x000fe2000f8e0235 */
[----:B------:R-:W-:Y:S01]  /*27c40*/  SHF.L.U64.HI R23, R12, 0x2, R9 ;  /* 0x000000020c177819 */ /* 0x000fe20000010209 */
[----:B------:R-:W-:Y:S01]  /*27c50*/  IMAD.X R12, RZ, RZ, ~R0, P3 ;  /* 0x000000ffff0c7224 */ /* 0x000fe200018e0e00 */
[----:B------:R-:W-:Y:S01]  /*27c60*/  IADD3 R11, P3, PT, R4, 0x3, RZ ;  /* 0x00000003040b7810 */ /* 0x000fe20007f7e0ff */
[----:B------:R-:W-:-:S02]  /*27c70*/  IMAD R3, R3, UR6, RZ ;  /* 0x0000000603037c24 */ /* 0x000fc4000f8e02ff */
[----:B------:R-:W-:Y:S01]  /*27c80*/  IMAD R12, R12, UR6, RZ ;  /* 0x000000060c0c7c24 */ /* 0x000fe2000f8e02ff */
[----:B------:R-:W-:Y:S01]  /*27c90*/  IADD3 R38, P2, PT, RZ, -R11, RZ ;  /* 0x8000000bff267210 */ /* 0x000fe20007f5e0ff */
[----:B------:R-:W-:Y:S02]  /*27ca0*/  IMAD R31, R24, UR7, R3 ;  /* 0x00000007181f7c24 */ /* 0x000fe4000f8e0203 */
[C---:B------:R-:W-:Y:S02]  /*27cb0*/  IMAD R21, R19.reuse, UR7, R12 ;  /* 0x0000000713157c24 */ /* 0x040fe4000f8e020c */
[----:B------:R-:W-:-:S04]  /*27cc0*/  IMAD.WIDE.U32 R18, R19, UR6, R14 ;  /* 0x0000000613127c25 */ /* 0x000fc8000f8e000e */
[----:B------:R-:W-:Y:S01]  /*27cd0*/  IMAD.WIDE.U32 R12, R28, UR6, RZ ;  /* 0x000000061c0c7c25 */ /* 0x000fe2000f8e00ff */
[----:B------:R-:W-:-:S03]  /*27ce0*/  IADD3 R19, PT, PT, R19, R21, RZ ;  /* 0x0000001513137210 */ /* 0x000fc60007ffe0ff */
[----:B------:R-:W-:Y:S01]  /*27cf0*/  IMAD.WIDE.U32 R24, R24, UR6, R14 ;  /* 0x0000000618187c25 */ /* 0x000fe2000f8e000e */
[----:B------:R-:W-:-:S03]  /*27d00*/  IADD3 R33, PT, PT, R13, R33, RZ ;  /* 0x000000210d217210 */ /* 0x000fc60007ffe0ff */
[----:B------:R-:W-:Y:S02]  /*27d10*/  IMAD.X R44, RZ, RZ, R0, P3 ;  /* 0x000000ffff2c7224 */ /* 0x000fe400018e0600 */
[-C--:B------:R-:W-:Y:S01]  /*27d20*/  IMAD R22, R19, R28.reuse, RZ ;  /* 0x0000001c13167224 */ /* 0x080fe200078e02ff */
[----:B------:R-:W-:Y:S01]  /*27d30*/  IADD3 R19, PT, PT, R25, R31, RZ ;  /* 0x0000001f19137210 */ /* 0x000fe20007ffe0ff */
[----:B------:R-:W-:Y:S01]  /*27d40*/  IMAD.X R13, RZ, RZ, ~R44, P2 ;  /* 0x000000ffff0d7224 */ /* 0x000fe200010e0e2c */
[----:B------:R-:W-:Y:S01]  /*27d50*/  LEA R3, P2, -R12, UR10, 0x5 ;  /* 0x0000000a0c037c11 */ /* 0x000fe2000f8429ff */
[----:B------:R-:W-:Y:S01]  /*27d60*/  IMAD.WIDE.U32 R20, R18, R28, RZ ;  /* 0x0000001c12147225 */ /* 0x000fe200078e00ff */
[----:B------:R-:W-:-:S03]  /*27d70*/  SHF.L.U64.HI R12, R12, 0x5, R33 ;  /* 0x000000050c0c7819 */ /* 0x000fc60000010221 */
[----:B------:R-:W-:Y:S01]  /*27d80*/  IMAD R31, R18, R29, R22 ;  /* 0x0000001d121f7224 */ /* 0x000fe200078e0216 */
[----:B------:R-:W-:Y:S01]  /*27d90*/  LEA R18, P4, R20, R27, 0x2 ;  /* 0x0000001b14127211 */ /* 0x000fe200078810ff */
[----:B------:R-:W-:Y:S01]  /*27da0*/  IMAD R25, R13, UR6, RZ ;  /* 0x000000060d197c24 */ /* 0x000fe2000f8e02ff */
[----:B------:R-:W-:Y:S01]  /*27db0*/  IADD3 R13, P3, PT, R4, 0x4, RZ ;  /* 0x00000004040d7810 */ /* 0x000fe20007f7e0ff */
[-C--:B------:R-:W-:Y:S01]  /*27dc0*/  IMAD R22, R19, R28.reuse, RZ ;  /* 0x0000001c13167224 */ /* 0x080fe200078e02ff */
[----:B------:R-:W-:Y:S01]  /*27dd0*/  IADD3 R19, PT, PT, R21, R31, RZ ;  /* 0x0000001f15137210 */ /* 0x000fe20007ffe0ff */
[----:B------:R-:W-:Y:S02]  /*27de0*/  IMAD R27, R38, UR7, R25 ;  /* 0x00000007261b7c24 */ /* 0x000fe4000f8e0219 */
[----:B------:R-:W-:Y:S01]  /*27df0*/  IMAD R21, R24, R29, R22 ;  /* 0x0000001d18157224 */ /* 0x000fe200078e0216 */
[----:B------:R-:W-:Y:S01]  /*27e00*/  LEA.HI.X R19, R20, R23, R19, 0x2, P4 ;  /* 0x0000001714137211 */ /* 0x000fe200020f1413 */
[----:B------:R-:W-:-:S04]  /*27e10*/  IMAD.WIDE.U32 R24, R24, R28, RZ ;  /* 0x0000001c18187225 */ /* 0x000fc800078e00ff */
        /* <DEDUP_REMOVED lines=12> */
[C---:B------:R-:W-:Y:S01]  /*27ee0*/  IMAD R41, R33.reuse, UR7, R24 ;  /* 0x0000000721297c24 */ /* 0x040fe2000f8e0218 */
[----:B------:R-:W-:Y:S01]  /*27ef0*/  IADD3.X R35, PT, PT, RZ, R0, RZ, P4, !PT ;  /* 0x00000000ff237210 */ /* 0x000fe200027fe4ff */
[----:B------:R-:W-:Y:S01]  /*27f00*/  IMAD.WIDE.U32 R32, R33, UR6, R14 ;  /* 0x0000000621207c25 */ /* 0x000fe2000f8e000e */
[----:B------:R-:W-:-:S03]  /*27f10*/  IADD3 R31, P3, PT, RZ, -R21, RZ ;  /* 0x80000015ff1f7210 */ /* 0x000fc60007f7e0ff */
[----:B------:R-:W-:Y:S01]  /*27f20*/  IMAD R27, R27, R28, RZ ;  /* 0x0000001c1b1b7224 */ /* 0x000fe200078e02ff */
[----:B------:R-:W-:Y:S02]  /*27f30*/  IADD3.X R26, PT, PT, RZ, ~R35, RZ, P3, !PT ;  /* 0x80000023ff1a7210 */ /* 0x000fe40001ffe4ff */
[----:B------:R-:W-:Y:S01]  /*27f40*/  IADD3 R33, PT, PT, R33, R41, RZ ;  /* 0x0000002921217210 */ /* 0x000fe20007ffe0ff */
[C---:B------:R-:W-:Y:S01]  /*27f50*/  IMAD R25, R38.reuse, R29, R27 ;  /* 0x0000001d26197224 */ /* 0x040fe200078e021b */
[----:B------:R-:W-:Y:S01]  /*27f60*/  IADD3 R27, P4, PT, RZ, -R34, RZ ;  /* 0x80000022ff1b7210 */ /* 0x000fe20007f9e0ff */
[----:B------:R-:W-:-:S03]  /*27f70*/  IMAD.WIDE.U32 R38, R38, R28, RZ ;  /* 0x0000001c26267225 */ /* 0x000fc600078e00ff */
[----:B------:R-:W-:Y:S01]  /*27f80*/  IADD3.X R40, PT, PT, RZ, ~R36, RZ, P4, !PT ;  /* 0x80000024ff287210 */ /* 0x000fe200027fe4ff */
[----:B------:R-:W-:Y:S01]  /*27f90*/  IMAD R26, R26, UR6, RZ ;  /* 0x000000061a1a7c24 */ /* 0x000fe2000f8e02ff */
[----:B------:R-:W-:Y:S01]  /*27fa0*/  IADD3 R25, PT, PT, R39, R25, RZ ;  /* 0x0000001927197210 */ /* 0x000fe20007ffe0ff */
[----:B------:R-:W-:Y:S01]  /*27fb0*/  IMAD R33, R33, R28, RZ ;  /* 0x0000001c21217224 */ /* 0x000fe200078e02ff */
[----:B------:R-:W-:Y:S01]  /*27fc0*/  IADD3 R39, P3, PT, R4, 0x7, RZ ;  /* 0x0000000704277810 */ /* 0x000fe20007f7e0ff */
[C---:B------:R-:W-:Y:S02]  /*27fd0*/  IMAD R41, R31.reuse, UR7, R26 ;  /* 0x000000071f297c24 */ /* 0x040fe4000f8e021a */
[----:B------:R-:W-:Y:S02]  /*27fe0*/  IMAD R43, R32, R29, R33 ;  /* 0x0000001d202b7224 */ /* 0x000fe400078e0221 */
[----:B------:R-:W-:Y:S02]  /*27ff0*/  IMAD R40, R40, UR6, RZ ;  /* 0x0000000628287c24 */ /* 0x000fe4000f8e02ff */
[----:B------:R-:W-:-:S04]  /*28000*/  IMAD.WIDE.U32 R30, R31, UR6, R14 ;  /* 0x000000061f1e7c25 */ /* 0x000fc8000f8e000e */
[----:B------:R-:W-:Y:S01]  /*28010*/  IMAD.WIDE.U32 R32, R32, R28, RZ ;  /* 0x0000001c20207225 */ /* 0x000fe200078e00ff */
[----:B------:R-:W-:-:S03]  /*28020*/  IADD3 R31, PT, PT, R31, R41, RZ ;  /* 0x000000291f1f7210 */ /* 0x000fc60007ffe0ff */
[C---:B------:R-:W-:Y:S01]  /*28030*/  IMAD.SHL.U32 R37, R38.reuse, 0x4, RZ ;  /* 0x0000000426257824 */ /* 0x040fe200078e00ff */
[----:B------:R-:W-:Y:S01]  /*28040*/  SHF.L.U64.HI R38, R38, 0x2, R25 ;  /* 0x0000000226267819 */ /* 0x000fe20000010219 */
[C---:B------:R-:W-:Y:S01]  /*28050*/  IMAD R47, R27.reuse, UR7, R40 ;  /* 0x000000071b2f7c24 */ /* 0x040fe2000f8e0228 */
[----:B------:R-:W0:Y:S01]  /*28060*/  LDC.64 R24, c[0x0][0x608] ;  /* 0x00018200ff187b82 */ /* 0x000e220000000a00 */
[----:B------:R-:W-:Y:S01]  /*28070*/  IMAD.WIDE.U32 R26, R27, UR6, R14 ;  /* 0x000000061b1a7c25 */ /* 0x000fe2000f8e000e */
[----:B------:R-:W-:Y:S02]  /*28080*/  IADD3 R43, PT, PT, R33, R43, RZ ;  /* 0x0000002b212b7210 */ /* 0x000fe40007ffe0ff */
[C---:B------:R-:W-:Y:S01]  /*28090*/  SHF.L.U32 R41, R32.reuse, 0x2, RZ ;  /* 0x0000000220297819 */ /* 0x040fe200000006ff */
[----:B------:R-:W-:Y:S01]  /*280a0*/  IMAD.X R40, RZ, RZ, R0, P3 ;  /* 0x000000ffff287224 */ /* 0x000fe200018e0600 */
[----:B------:R-:W-:Y:S01]  /*280b0*/  IADD3 R51, P3, PT, RZ, -R39, RZ ;  /* 0x80000027ff337210 */ /* 0x000fe20007f7e0ff */
[----:B------:R-:W-:Y:S01]  /*280c0*/  IMAD.IADD R27, R27, 0x1, R47 ;  /* 0x000000011b1b7824 */ /* 0x000fe200078e022f */
[----:B------:R-:W-:Y:S01]  /*280d0*/  SHF.L.U64.HI R43, R32, 0x2, R43 ;  /* 0x00000002202b7819 */ /* 0x000fe2000001022b */
        /* <DEDUP_REMOVED lines=13> */
[----:B------:R-:W-:Y:S02]  /*281b0*/  SHF.L.U64.HI R30, R30, 0x2, R55 ;  /* 0x000000021e1e7819 */ /* 0x000fe40000010237 */
[C---:B------:R-:W-:Y:S01]  /*281c0*/  SHF.L.U32 R46, R26.reuse, 0x2, RZ ;  /* 0x000000021a2e7819 */ /* 0x040fe200000006ff */
[----:B------:R-:W-:Y:S01]  /*281d0*/  IMAD.IADD R27, R33, 0x1, R47 ;  /* 0x00000001211b7824 */ /* 0x000fe200078e022f */
[----:B------:R-:W-:Y:S01]  /*281e0*/  SHF.L.U64.HI R47, R26, 0x2, R49 ;  /* 0x000000021a2f7819 */ /* 0x000fe20000010231 */
[----:B0-----:R-:W-:Y:S01]  /*281f0*/  IMAD.WIDE.U32 R24, R4, UR6, R24 ;  /* 0x0000000604187c25 */ /* 0x001fe2000f8e0018 */
[----:B------:R-:W0:Y:S03]  /*28200*/  LDCU.64 UR6, c[0x0][0x5f0] ;  /* 0x0000be00ff0677ac */ /* 0x000e260008000a00 */
[----:B------:R-:W-:Y:S01]  /*28210*/  IMAD R27, R27, R28, RZ ;  /* 0x0000001c1b1b7224 */ /* 0x000fe200078e02ff */
[----:B------:R-:W-:Y:S01]  /*28220*/  IADD3 R48, P3, PT, R14, -R24, RZ ;  /* 0x800000180e307210 */ /* 0x000fe20007f7e0ff */
[----:B------:R-:W-:Y:S01]  /*28230*/  IMAD R51, R45, UR4, RZ ;  /* 0x000000042d337c24 */ /* 0x000fe2000f8e02ff */
[----:B------:R-:W-:Y:S01]  /*28240*/  IADD3 R49, PT, PT, R25, R53, RZ ;  /* 0x0000003519317210 */ /* 0x000fe20007ffe0ff */
[----:B------:R-:W-:-:S02]  /*28250*/  IMAD R45, R32, R29, R27 ;  /* 0x0000001d202d7224 */ /* 0x000fc400078e021b */
[----:B------:R-:W-:Y:S01]  /*28260*/  IMAD.WIDE.U32 R32, R32, R28, RZ ;  /* 0x0000001c20207225 */ /* 0x000fe200078e00ff */
[----:B------:R-:W-:-:S03]  /*28270*/  IADD3.X R49, PT, PT, R15, ~R49, RZ, P3, !PT ;  /* 0x800000310f317210 */ /* 0x000fc60001ffe4ff */
[C---:B------:R-:W-:Y:S02]  /*28280*/  IMAD R51, R42.reuse, UR5, R51 ;  /* 0x000000052a337c24 */ /* 0x040fe4000f8e0233 */
[----:B------:R-:W-:-:S04]  /*28290*/  IMAD.WIDE.U32 R24, R42, UR4, RZ ;  /* 0x000000042a187c25 */ /* 0x000fc8000f8e00ff */
[----:B------:R-:W-:Y:S01]  /*282a0*/  IMAD R53, R11, UR5, R44 ;  /* 0x000000050b357c24 */ /* 0x000fe2000f8e022c */
[----:B------:R-:W-:Y:S01]  /*282b0*/  IADD3 R51, PT, PT, R25, R51, RZ ;  /* 0x0000003319337210 */ /* 0x000fe20007ffe0ff */
[----:B------:R-:W-:Y:S02]  /*282c0*/  IMAD.IADD R55, R33, 0x1, R45 ;  /* 0x0000000121377824 */ /* 0x000fe400078e022d */
[C---:B------:R-:W-:Y:S02]  /*282d0*/  IMAD R33, R13.reuse, UR5, R20 ;  /* 0x000000050d217c24 */ /* 0x040fe4000f8e0214 */
[----:B------:R-:W-:Y:S01]  /*282e0*/  IMAD.WIDE.U32 R44, R13, UR4, RZ ;  /* 0x000000040d2c7c25 */ /* 0x000fe2000f8e00ff */
[----:B------:R-:W-:-:S03]  /*282f0*/  LEA R13, P3, R24, R22, 0x2 ;  /* 0x00000016180d7211 */ /* 0x000fc600078610ff */
[-C--:B------:R-:W-:Y:S01]  /*28300*/  IMAD R49, R49, R28.reuse, RZ ;  /* 0x0000001c31317224 */ /* 0x080fe200078e02ff */
[----:B------:R-:W-:Y:S01]  /*28310*/  LEA.HI.X R24, R24, R23, R51, 0x2, P3 ;  /* 0x0000001718187211 */ /* 0x000fe200018f1433 */
[----:B------:R-:W-:Y:S01]  /*28320*/  IMAD.WIDE.U32 R26, R11, UR4, RZ ;  /* 0x000000040b1a7c25 */ /* 0x000fe2000f8e00ff */
[----:B------:R-:W-:Y:S02]  /*28330*/  IADD3 R33, PT, PT, R45, R33, RZ ;  /* 0x000000212d217210 */ /* 0x000fe40007ffe0ff */
[----:B------:R-:W-:Y:S01]  /*28340*/  LEA R41, P5, R44, R41, 0x2 ;  /* 0x000000292c297211 */ /* 0x000fe200078a10ff */
[----:B------:R-:W-:Y:S01]  /*28350*/  IMAD R20, R35, UR4, RZ ;  /* 0x0000000423147c24 */ /* 0x000fe2000f8e02ff */
[----:B------:R-:W-:Y:S01]  /*28360*/  LEA R37, P4, R26, R37, 0x2 ;  /* 0x000000251a257211 */ /* 0x000fe200078810ff */
[----:B------:R-:W-:Y:S01]  /*28370*/  IMAD R23, R36, UR4, RZ ;  /* 0x0000000424177c24 */ /* 0x000fe2000f8e02ff */
[----:B------:R-:W-:Y:S01]  /*28380*/  LEA.HI.X R43, R44, R43, R33, 0x2, P5 ;  /* 0x0000002b2c2b7211 */ /* 0x000fe200028f1421 */
[----:B------:R-:W-:Y:S01]  /*28390*/  IMAD R45, R48, R29, R49 ;  /* 0x0000001d302d7224 */ /* 0x000fe200078e0231 */
[----:B------:R-:W-:Y:S01]  /*283a0*/  SHF.L.U32 R11, R32, 0x2, RZ ;  /* 0x00000002200b7819 */ /* 0x000fe200000006ff */
[----:B------:R-:W-:Y:S01]  /*283b0*/  IMAD.WIDE.U32 R28, R48, R28, RZ ;  /* 0x0000001c301c7225 */ /* 0x000fe200078e00ff */
[----:B------:R-:W-:-:S03]  /*283c0*/  SHF.L.U64.HI R32, R32, 0x2, R55 ;  /* 0x0000000220207819 */ /* 0x000fc60000010237 */
[----:B------:R-:W-:Y:S02]  /*283d0*/  IMAD R40, R40, UR4, RZ ;  /* 0x0000000428287c24 */ /* 0x000fe4000f8e02ff */
[----:B------:R-:W-:Y:S02]  /*283e0*/  IMAD.IADD R53, R27, 0x1, R53 ;  /* 0x000000011b357824 */ /* 0x000fe400078e0235 */
[C---:B------:R-:W-:Y:S02]  /*283f0*/  IMAD R27, R21.reuse, UR5, R20 ;  /* 0x00000005151b7c24 */ /* 0x040fe4000f8e0214 */
[----:B------:R-:W-:Y:S01]  /*28400*/  IMAD R25, R34, UR5, R23 ;  /* 0x0000000522197c24 */ /* 0x000fe2000f8e0217 */
[----:B------:R-:W-:Y:S01]  /*28410*/  LEA.HI.X R38, R26, R38, R53, 0x2, P4 ;  /* 0x000000261a267211 */ /* 0x000fe200020f1435 */
[----:B------:R-:W-:Y:S01]  /*28420*/  IMAD.WIDE.U32 R20, R21, UR4, RZ ;  /* 0x0000000415147c25 */ /* 0x000fe2000f8e00ff */
[----:B------:R-:W-:-:S03]  /*28430*/  IADD3.X R26, PT, PT, R9, UR5, RZ, P1, !PT ;  /* 0x00000005091a7c10 */ /* 0x000fc60008ffe4ff */
[----:B------:R-:W-:Y:S01]  /*28440*/  IMAD.WIDE.U32 R34, R34, UR4, RZ ;  /* 0x0000000422227c25 */ /* 0x000fe2000f8e00ff */
[----:B------:R-:W-:Y:S02]  /*28450*/  IADD3 R27, PT, PT, R21, R27, RZ ;  /* 0x0000001b151b7210 */ /* 0x000fe40007ffe0ff */
[----:B------:R-:W-:Y:S01]  /*28460*/  LEA R21, P3, R20, R31, 0x2 ;  /* 0x0000001f14157211 */ /* 0x000fe200078610ff */
[----:B------:R-:W-:Y:S01]  /*28470*/  IMAD.WIDE.U32 R22, R39, UR4, RZ ;  /* 0x0000000427167c25 */ /* 0x000fe2000f8e00ff */
[----:B------:R-:W-:Y:S01]  /*28480*/  USHF.L.U64.HI UR4, UR4, 0x5, UR5 ;  /* 0x0000000504047899 */ /* 0x000fe20008010205 */
[----:B------:R-:W-:Y:S02]  /*28490*/  LEA R9, P4, R34, R46, 0x2 ;  /* 0x0000002e22097211 */ /* 0x000fe400078810ff */
[----:B------:R-:W-:Y:S01]  /*284a0*/  IMAD.IADD R45, R29, 0x1, R45 ;  /* 0x000000011d2d7824 */ /* 0x000fe200078e022d */
[----:B------:R-:W-:Y:S01]  /*284b0*/  SHF.L.U32 R29, R28, 0x2, RZ ;  /* 0x000000021c1d7819 */ /* 0x000fe200000006ff */
[----:B------:R-:W-:Y:S01]  /*284c0*/  IMAD R33, R39, UR5, R40 ;  /* 0x0000000527217c24 */ /* 0x000fe2000f8e0228 */
[----:B------:R-:W-:Y:S01]  /*284d0*/  LEA R11, P5, R22, R11, 0x2 ;  /* 0x0000000b160b7211 */ /* 0x000fe200078a10ff */
[----:B------:R-:W-:Y:S01]  /*284e0*/  IMAD.IADD R25, R35, 0x1, R25 ;  /* 0x0000000123197824 */ /* 0x000fe200078e0219 */
[----:B------:R-:W-:-:S02]  /*284f0*/  SHF.L.U64.HI R45, R28, 0x2, R45 ;  /* 0x000000021c2d7819 */ /* 0x000fc4000001022d */
[----:B------:R-:W-:Y:S02]  /*28500*/  IADD3 R23, PT, PT, R23, R33, RZ ;  /* 0x0000002117177210 */ /* 0x000fe40007ffe0ff */
[----:B------:R-:W-:Y:S02]  /*28510*/  LEA R35, P1, R10, R29, 0x2 ;  /* 0x0000001d0a237211 */ /* 0x000fe400078210ff */
[----:B------:R-:W-:Y:S02]  /*28520*/  IADD3.X R33, PT, PT, ~R12, UR4, RZ, P2, !PT ;  /* 0x000000040c217c10 */ /* 0x000fe400097fe5ff */
[----:B------:R-:W-:Y:S02]  /*28530*/  IADD3 R39, P2, PT, R2, R13, RZ ;  /* 0x0000000d02277210 */ /* 0x000fe40007f5e0ff */
[----:B------:R-:W-:Y:S01]  /*28540*/  LEA.HI.X R45, R10, R45, R26, 0x2, P1 ;  /* 0x0000002d0a2d7211 */ /* 0x000fe200008f141a */
[----:B0-----:R-:W-:Y:S01]  /*28550*/  IMAD.U32 R26, RZ, RZ, UR7 ;  /* 0x00000007ff1a7e24 */ /* 0x001fe2000f8e00ff */
[----:B------:R-:W-:Y:S01]  /*28560*/  IADD3 R35, P6, PT, R2, R35, RZ ;  /* 0x0000002302237210 */ /* 0x000fe20007fde0ff */
[----:B------:R-:W-:Y:S01]  /*28570*/  IMAD.X R51, RZ, RZ, R24, P2 ;  /* 0x000000ffff337224 */ /* 0x000fe200010e0618 */
[----:B------:R-:W-:-:S02]  /*28580*/  LEA.HI.X R34, R34, R47, R25, 0x2, P4 ;  /* 0x0000002f22227211 */ /* 0x000fc400020f1419 */
[----:B------:R-:W-:Y:S02]  /*28590*/  LEA.HI.X R32, R22, R32, R23, 0x2, P5 ;  /* 0x0000002016207211 */ /* 0x000fe400028f1417 */
[----:B------:R-:W-:Y:S02]  /*285a0*/  LEA.HI.X R30, R20, R30, R27, 0x2, P3 ;  /* 0x0000001e141e7211 */ /* 0x000fe400018f141b */
[C---:B------:R-:W-:Y:S02]  /*285b0*/  IADD3 R49, P4, PT, R2.reuse, R41, RZ ;  /* 0x0000002902317210 */ /* 0x040fe40007f9e0ff */
[C---:B------:R-:W-:Y:S02]  /*285c0*/  IADD3 R47, P5, PT, R2.reuse, R21, RZ ;  /* 0x00000015022f7210 */ /* 0x040fe40007fbe0ff */
[----:B------:R-:W-:Y:S01]  /*285d0*/  IADD3.X R45, PT, PT, RZ, R45, RZ, P6, !PT ;  /* 0x0000002dff2d7210 */ /* 0x000fe200037fe4ff */
[----:B------:R-:W-:Y:S01]  /*285e0*/  IMAD.X R43, RZ, RZ, R43, P4 ;  /* 0x000000ffff2b7224 */ /* 0x000fe200020e062b */
[----:B------:R-:W-:-:S02]  /*285f0*/  IADD3 R53, P2, PT, R2, R11, RZ ;  /* 0x0000000b02357210 */ /* 0x000fc40007f5e0ff */
[C---:B------:R-:W-:Y:S02]  /*28600*/  IADD3 R31, P1, PT, R2.reuse, R18, RZ ;  /* 0x00000012021f7210 */ /* 0x040fe40007f3e0ff */
[C---:B------:R-:W-:Y:S01]  /*28610*/  IADD3 R37, P3, PT, R2.reuse, R37, RZ ;  /* 0x0000002502257210 */ /* 0x040fe20007f7e0ff */
[----:B------:R-:W-:Y:S01]  /*28620*/  IMAD.X R61, RZ, RZ, R32, P2 ;  /* 0x000000ffff3d7224 */ /* 0x000fe200010e0620 */
[----:B------:R-:W-:Y:S02]  /*28630*/  IADD3 R41, P6, PT, R2, R9, RZ ;  /* 0x0000000902297210 */ /* 0x000fe40007fde0ff */
[----:B------:R-:W-:Y:S02]  /*28640*/  IADD3.X R59, PT, PT, RZ, R30, RZ, P5, !PT ;  /* 0x0000001eff3b7210 */ /* 0x000fe40002ffe4ff */
[----:B------:R-:W-:Y:S02]  /*28650*/  MOV R28, UR6 ;  /* 0x00000006001c7c02 */ /* 0x000fe40008000f00 */
[----:B------:R-:W-:-:S02]  /*28660*/  MOV R29, R8 ;  /* 0x00000008001d7202 */ /* 0x000fc40000000f00 */
[----:B------:R-:W-:Y:S02]  /*28670*/  LOP3.LUT R27, R6, 0xfffffff8, RZ, 0xc0, !PT ;  /* 0xfffffff8061b7812 */ /* 0x000fe400078ec0ff */
[----:B------:R-:W-:Y:S02]  /*28680*/  IADD3.X R55, PT, PT, RZ, R19, RZ, P1, !PT ;  /* 0x00000013ff377210 */ /* 0x000fe40000ffe4ff */
[----:B------:R-:W-:Y:S02]  /*28690*/  IADD3.X R57, PT, PT, RZ, R38, RZ, P3, !PT ;  /* 0x00000026ff397210 */ /* 0x000fe40001ffe4ff */
[----:B------:R-:W-:-:S07]  /*286a0*/  IADD3.X R30, PT, PT, RZ, R34, RZ, P6, !PT ;  /* 0x00000022ff1e7210 */ /* 0x000fce00037fe4ff */
.L_x_1732:
[C---:B------:R-:W-:Y:S02]  /*286b0*/  IADD3 R24, P1, PT, R28.reuse, R31, RZ ;  /* 0x0000001f1c187210 */ /* 0x040fe40007f3e0ff */
[----:B------:R-:W-:Y:S02]  /*286c0*/  IADD3 R18, P2, PT, R28, R35, RZ ;  /* 0x000000231c127210 */ /* 0x000fe40007f5e0ff */
[----:B------:R-:W-:Y:S02]  /*286d0*/  IADD3.X R25, PT, PT, R26, R55, RZ, P1, !PT ;  /* 0x000000371a197210 */ /* 0x000fe40000ffe4ff */
[----:B------:R-:W-:Y:S02]  /*286e0*/  IADD3 R8, P1, PT, R28, R39, RZ ;  /* 0x000000271c087210 */ /* 0x000fe40007f3e0ff */
[----:B------:R-:W-:Y:S01]  /*286f0*/  IADD3.X R19, PT, PT, R26, R45, RZ, P2, !PT ;  /* 0x0000002d1a137210 */ /* 0x000fe200017fe4ff */
[----:B------:R-:W2:Y:S01]  /*28700*/  LDG.E R24, desc[UR8][R24.64] ;  /* 0x0000000818187981 */ /* 0x000ea2000c1e1900 */
[----:B------:R-:W-:Y:S01]  /*28710*/  IADD3 R10, P2, PT, R28, R37, RZ ;  /* 0x000000251c0a7210 */ /* 0x000fe20007f5e0ff */
[----:B------:R-:W-:-:S02]  /*28720*/  IMAD.X R9, R26, 0x1, R51, P1 ;  /* 0x000000011a097824 */ /* 0x000fc400008e0633 */
[----:B------:R0:W3:Y:S01]  /*28730*/  LDG.E R32, desc[UR8][R18.64] ;  /* 0x0000000812207981 */ /* 0x0000e2000c1e1900 */
[----:B------:R-:W-:Y:S02]  /*28740*/  IADD3 R12, P1, PT, R28, R49, RZ ;  /* 0x000000311c0c7210 */ /* 0x000fe40007f3e0ff */
[----:B------:R-:W-:Y:S01]  /*28750*/  IADD3.X R11, PT, PT, R26, R57, RZ, P2, !PT ;  /* 0x000000391a0b7210 */ /* 0x000fe200017fe4ff */
[----:B------:R-:W4:Y:S01]  /*28760*/  LDG.E R9, desc[UR8][R8.64] ;  /* 0x0000000808097981 */ /* 0x000f22000c1e1900 */
[----:B------:R-:W-:Y:S02]  /*28770*/  IADD3 R20, P2, PT, R28, R47, RZ ;  /* 0x0000002f1c147210 */ /* 0x000fe40007f5e0ff */
[----:B------:R-:W-:Y:S01]  /*28780*/  IADD3.X R13, PT, PT, R26, R43, RZ, P1, !PT ;  /* 0x0000002b1a0d7210 */ /* 0x000fe20000ffe4ff */
[----:B------:R-:W4:Y:S01]  /*28790*/  LDG.E R10, desc[UR8][R10.64] ;  /* 0x000000080a0a7981 */ /* 0x000f22000c1e1900 */
[----:B------:R-:W-:Y:S01]  /*287a0*/  IADD3 R22, P1, PT, R28, R41, RZ ;  /* 0x000000291c167210 */ /* 0x000fe20007f3e0ff */
[----:B------:R-:W-:-:S02]  /*287b0*/  IMAD.X R21, R26, 0x1, R59, P2 ;  /* 0x000000011a157824 */ /* 0x000fc400010e063b */
[----:B------:R-:W4:Y:S01]  /*287c0*/  LDG.E R12, desc[UR8][R12.64] ;  /* 0x000000080c0c7981 */ /* 0x000f22000c1e1900 */
[----:B------:R-:W-:Y:S02]  /*287d0*/  IADD3.X R23, PT, PT, R26, R30, RZ, P1, !PT ;  /* 0x0000001e1a177210 */ /* 0x000fe40000ffe4ff */
        /* <DEDUP_REMOVED lines=22> */
.L_x_1731:
[----:B------:R-:W-:Y:S05]  /*28940*/  BSYNC.RECONVERGENT B0 ;  /* 0x0000000000007941 */ /* 0x000fea0003800200 */
.L_x_1730:
        /* <DEDUP_REMOVED lines=31> */
[----:B------:R-:W-:Y:S02]  /*28b40*/  IADD3 R21, P5, PT, R18, UR4, RZ ;  /* 0x0000000412157c10 */ /* 0x000fe4000ffbe0ff */
[----:B------:R-:W-:Y:S01]  /*28b50*/  IADD3 R25, P6, PT, R14, -R18, RZ ;  /* 0x800000120e197210 */ /* 0x000fe20007fde0ff */
[----:B------:R-:W-:Y:S01]  /*28b60*/  IMAD.IADD R7, R7, 0x1, R13 ;  /* 0x0000000107077824 */ /* 0x000fe200078e020d */
[----:B------:R-:W-:Y:S01]  /*28b70*/  LEA R8, P2, R12, R3, 0x2 ;  /* 0x000000030c087211 */ /* 0x000fe200078410ff */
[----:B------:R-:W-:Y:S01]  /*28b80*/  IMAD R13, R4, UR5, R9 ;  /* 0x00000005040d7c24 */ /* 0x000fe2000f8e0209 */
[----:B------:R-:W-:Y:S02]  /*28b90*/  IADD3 R23, P3, P4, R14, -UR4, -R21 ;  /* 0x800000040e177c10 */ /* 0x000fe4000fc7e815 */
[----:B------:R-:W-:Y:S02]  /*28ba0*/  LEA.HI.X R9, R12, R2, R7, 0x2, P2 ;  /* 0x000000020c097211 */ /* 0x000fe400010f1407 */
[----:B------:R-:W-:-:S02]  /*28bb0*/  IADD3 R7, PT, PT, R19, R13, RZ ;  /* 0x0000000d13077210 */ /* 0x000fc40007ffe0ff */
[----:B------:R-:W-:Y:S01]  /*28bc0*/  IADD3 R10, P1, PT, R10, UR6, RZ ;  /* 0x000000060a0a7c10 */ /* 0x000fe2000ff3e0ff */
[----:B------:R-:W2:Y:S01]  /*28bd0*/  LDG.E R8, desc[UR8][R8.64] ;  /* 0x0000000808087981 */ /* 0x000ea2000c1e1900 */
[----:B------:R-:W-:Y:S02]  /*28be0*/  IADD3.X R13, PT, PT, R7, UR5, RZ, P5, !PT ;  /* 0x00000005070d7c10 */ /* 0x000fe4000affe4ff */
[C---:B------:R-:W-:Y:S02]  /*28bf0*/  IADD3.X R19, PT, PT, R15.reuse, ~R7, RZ, P6, !PT ;  /* 0x800000070f137210 */ /* 0x040fe400037fe4ff */
[----:B------:R-:W-:Y:S02]  /*28c00*/  IADD3 R21, P5, PT, R14, -R21, RZ ;  /* 0x800000150e157210 */ /* 0x000fe40007fbe0ff */
[--C-:B------:R-:W-:Y:S01]  /*28c10*/  IADD3.X R7, PT, PT, R15, ~UR5, ~R13.reuse, P3, P4 ;  /* 0x800000050f077c10 */ /* 0x100fe20009fe8c0d */
[----:B------:R-:W-:Y:S01]  /*28c20*/  IMAD R20, R19, UR10, RZ ;  /* 0x0000000a13147c24 */ /* 0x000fe2000f8e02ff */
[----:B------:R-:W-:Y:S01]  /*28c30*/  IADD3 R18, P2, PT, R10, UR6, RZ ;  /* 0x000000060a127c10 */ /* 0x000fe2000ff5e0ff */
[----:B------:R-:W-:Y:S01]  /*28c40*/  IMAD.X R13, R15, 0x1, ~R13, P5 ;  /* 0x000000010f0d7824 */ /* 0x000fe200028e0e0d */
[----:B------:R-:W-:Y:S01]  /*28c50*/  IADD3.X R11, PT, PT, R11, UR7, RZ, P1, !PT ;  /* 0x000000070b0b7c10 */ /* 0x000fe20008ffe4ff */
        /* <DEDUP_REMOVED lines=29> */
.L_x_1736:
[----:B------:R-:W-:Y:S05]  /*28e30*/  BSYNC.RECONVERGENT B1 ;  /* 0x0000000000017941 */ /* 0x000fea0003800200 */
.L_x_1735:
        /* <DEDUP_REMOVED lines=19> */
[----:B------:R-:W-:Y:S02]  /*28f70*/  IMAD R21, R4, UR7, R19 ;  /* 0x0000000704157c24 */ /* 0x000fe4000f8e0213 */
[C---:B------:R-:W-:Y:S02]  /*28f80*/  IMAD R19, R13.reuse, UR5, R12 ;  /* 0x000000050d137c24 */ /* 0x040fe4000f8e020c */
[----:B------:R-:W-:Y:S01]  /*28f90*/  IMAD.WIDE.U32 R6, R13, UR4, R14 ;  /* 0x000000040d067c25 */ /* 0x000fe2000f8e000e */
[----:B------:R-:W-:-:S03]  /*28fa0*/  IADD3 R13, P1, PT, R14, -R10, RZ ;  /* 0x8000000a0e0d7210 */ /* 0x000fc60007f3e0ff */
[----:B------:R-:W-:Y:S01]  /*28fb0*/  IMAD.WIDE.U32 R8, R4, UR6, RZ ;  /* 0x0000000604087c25 */ /* 0x000fe2000f8e00ff */
[----:B------:R-:W-:-:S03]  /*28fc0*/  IADD3 R19, PT, PT, R7, R19, RZ ;  /* 0x0000001307137210 */ /* 0x000fc60007ffe0ff */
[----:B------:R-:W-:Y:S01]  /*28fd0*/  IMAD.IADD R23, R11, 0x1, R23 ;  /* 0x000000010b177824 */ /* 0x000fe200078e0217 */
[----:B------:R-:W-:Y:S01]  /*28fe0*/  IADD3 R10, P2, PT, R8, UR6, RZ ;  /* 0x00000006080a7c10 */ /* 0x000fe2000ff5e0ff */
        /* <DEDUP_REMOVED lines=21> */
.L_x_1738:
[----:B------:R-:W-:Y:S05]  /*29140*/  BSYNC.RECONVERGENT B1 ;  /* 0x0000000000017941 */ /* 0x000fea0003800200 */
.L_x_1737:
        /* <DEDUP_REMOVED lines=22> */
.L_x_1734:
[----:B------:R-:W-:Y:S05]  /*292b0*/  BSYNC.RECONVERGENT B0 ;  /* 0x0000000000007941 */ /* 0x000fea0003800200 */
.L_x_1733:
[----:B-----5:R-:W-:Y:S01]  /*292c0*/  STG.E desc[UR8][R16.64], R5 ;  /* 0x0000000510007986 */ /* 0x020fe2000c101908 */
[----:B------:R-:W-:Y:S05]  /*292d0*/  EXIT ;  /* 0x000000000000794d */ /* 0x000fea0003800000 */
        .weak           $__internal_5_$__cuda_sm20_div_s64
        .type           $__internal_5_$__cuda_sm20_div_s64,@function
        .size           $__internal_5_$__cuda_sm20_div_s64,(.L_x_3490 - $__internal_5_$__cuda_sm20_div_s64)
$__internal_5_$__cuda_sm20_div_s64:
        /* <DEDUP_REMOVED lines=86> */
[----:B------:R-:W-:Y:S06]  /*29840*/  RET.REL.NODEC R6 `(_ZN2at6native61_GLOBAL__N__2cc7adc6_23_UnfoldBackwardKernel_cu_7dd49032_326335_unfold_backward_elementwise_kernelILi128ELi8EZNS1_32_unfold_backward_internal_kernelIfEEvRNS_14TensorIteratorEllllllEUliE_EEviT1_) ;  /* 0xfffffd6406ec7950 */ /* 0x000fec0003c3ffff */
.L_x_1739:
        /* <DEDUP_REMOVED lines=11> */
.L_x_3490:


//--------------------- .text._ZN2at6native61_GLOBAL__N__2cc7adc6_23_UnfoldBackwardKernel_cu_7dd49032_326335_unfold_backward_elementwise_kernelILi128ELi8EZNS1_32_unfold_backward_internal_kernelIdEEvRNS_14TensorIteratorEllllllEUliE_EEviT1_ --------------------------
	.section	.text._ZN2at6native61_GLOBAL__N__2cc7adc6_23_UnfoldBackwardKernel_cu_7dd49032_326335_unfold_backward_elementwise_kernelILi128ELi8EZNS1_32_unfold_backward_internal_kernelIdEEvRNS_14TensorIteratorEllllllEUliE_EEviT1_,"ax",@progbits
	.align	128
.text._ZN2at6native61_GLOBAL__N__2cc7adc6_23_UnfoldBackwardKernel_cu_7dd49032_326335_unfold_backward_elementwise_kernelILi128ELi8EZNS1_32_unfold_backward_internal_kernelIdEEvRNS_14TensorIteratorEllllllEUliE_EEviT1_:
        .type           _ZN2at6native61_GLOBAL__N__2cc7adc6_23_UnfoldBackwardKernel_cu_7dd49032_326335_unfold_backward_elementwise_kernelILi128ELi8EZNS1_32_unfold_backward_internal_kernelIdEEvRNS_14TensorIteratorEllllllEUliE_EEviT1_,@function
        .size           _ZN2at6native61_GLOBAL__N__2cc7adc6_23_UnfoldBackwardKernel_cu_7dd49032_326335_unfold_backward_elementwise_kernelILi128ELi8EZNS1_32_unfold_backward_internal_kernelIdEEvRNS_14TensorIteratorEllllllEUliE_EEviT1_,(.L_x_3492 - _ZN2at6native61_GLOBAL__N__2cc7adc6_23_UnfoldBackwardKernel_cu_7dd49032_326335_unfold_backward_elementwise_kernelILi128ELi8EZNS1_32_unfold_backward_internal_kernelIdEEvRNS_14TensorIteratorEllllllEUliE_EEviT1_)
        .other          _ZN2at6native61_GLOBAL__N__2cc7adc6_23_UnfoldBackwardKernel_cu_7dd49032_326335_unfold_backward_elementwise_kernelILi128ELi8EZNS1_32_unfold_backward_internal_kernelIdEEvRNS_14TensorIteratorEllllllEUliE_EEviT1_,@"STO_CUDA_ENTRY STV_DEFAULT"
_ZN2at6native61_GLOBAL__N__2cc7adc6_23_UnfoldBackwardKernel_cu_7dd49032_326335_unfold_backward_elementwise_kernelILi128ELi8EZNS1_32_unfold_backward_internal_kernelIdEEvRNS_14TensorIteratorEllllllEUliE_EEviT1_:
        /* <DEDUP_REMOVED lines=51> */
.L_x_1744:
[----:B------:R-:W-:-:S07]  /*0330*/  MOV R4, 0x350 ;  /* 0x0000035000047802 */ /* 0x000fce0000000f00 */
[----:B------:R-:W-:Y:S05]  /*0340*/  CALL.REL.NOINC `($__internal_6_$__cuda_sm20_div_s64) ;  /* 0x000002bc001c7944 */ /* 0x000fea0003c00000 */
.L_x_1743:
        /* <DEDUP_REMOVED lines=37> */
.L_x_1745:
[----:B------:R-:W-:Y:S01]  /*05a0*/  MOV R10, R14 ;  /* 0x0000000e000a7202 */ /* 0x000fe20000000f00 */
[----:B------:R-:W-:Y:S01]  /*05b0*/  IMAD.MOV.U32 R3, RZ, RZ, R15 ;  /* 0x000000ffff037224 */ /* 0x000fe200078e000f */
[----:B------:R-:W-:-:S07]  /*05c0*/  MOV R4, 0x5e0 ;  /* 0x000005e000047802 */ /* 0x000fce0000000f00 */
[----:B------:R-:W-:Y:S05]  /*05d0*/  CALL.REL.NOINC `($__internal_6_$__cuda_sm20_div_s64) ;  /* 0x000002b800787944 */ /* 0x000fea0003c00000 */
.L_x_1746:
        /* <DEDUP_REMOVED lines=13> */
[C---:B------:R-:W-:Y:S02]  /*06b0*/  ISETP.GE.U32.AND P1, PT, R6.reuse, 0x7, PT ;  /* 0x000000070600780c */ /* 0x040fe40003f26070 */
        /* <DEDUP_REMOVED lines=19> */
[----:B------:R-:W-:Y:S01]  /*07f0*/  IADD3.X R8, PT, PT, RZ, ~R46, RZ, P1, !PT ;  /* 0x8000002eff087210 */ /* 0x000fe20000ffe4ff */
[----:B0-----:R-:W-:Y:S01]  /*0800*/  IMAD R9, R2, UR6, RZ ;  /* 0x0000000602097c24 */ /* 0x001fe2000f8e02ff */
[----:B------:R-:W-:Y:S02]  /*0810*/  USHF.L.U32 UR12, UR6, 0x6, URZ ;  /* 0x00000006060c7899 */ /* 0x000fe400080006ff */
[C---:B------:R-:W-:Y:S01]  /*0820*/  IMAD.WIDE.U32 R6, R0.reuse, UR6, RZ ;  /* 0x0000000600067c25 */ /* 0x040fe2000f8e00ff */
[C---:B------:R-:W-:Y:S02]  /*0830*/  IADD3 R39, P6, PT, R0.reuse, 0x5, RZ ;  /* 0x0000000500277810 */ /* 0x040fe40007fde0ff */
[C---:B------:R-:W-:Y:S01]  /*0840*/  IADD3 R38, P4, PT, R0.reuse, 0x6, RZ ;  /* 0x0000000600267810 */ /* 0x040fe20007f9e0ff */
[----:B------:R-:W-:Y:S01]  /*0850*/  IMAD R9, R0, UR7, R9 ;  /* 0x0000000700097c24 */ /* 0x000fe2000f8e0209 */
[----:B------:R-:W-:Y:S01]  /*0860*/  IADD3 R37, P2, PT, R6, UR6, RZ ;  /* 0x0000000606257c10 */ /* 0x000fe2000ff5e0ff */
[----:B--2---:R-:W-:-:S02]  /*0870*/  IMAD R12, R12, UR14, RZ ;  /* 0x0000000e0c0c7c24 */ /* 0x004fc4000f8e02ff */
[----:B------:R-:W-:Y:S01]  /*0880*/  IMAD.IADD R17, R7, 0x1, R9 ;  /* 0x0000000107117824 */ /* 0x000fe200078e0209 */
[----:B------:R-:W-:Y:S01]  /*0890*/  IADD3.X R9, PT, PT, RZ, ~R43, RZ, P3, !PT ;  /* 0x8000002bff097210 */ /* 0x000fe20001ffe4ff */
[C---:B------:R-:W-:Y:S02]  /*08a0*/  IMAD.SHL.U32 R7, R6.reuse, 0x8, RZ ;  /* 0x0000000806077824 */ /* 0x040fe400078e00ff */
[----:B------:R-:W-:Y:S01]  /*08b0*/  IMAD R25, R13, UR15, R12 ;  /* 0x0000000f0d197c24 */ /* 0x000fe2000f8e020c */
[----:B------:R-:W-:Y:S01]  /*08c0*/  SHF.L.U64.HI R11, R6, 0x3, R17 ;  /* 0x00000003060b7819 */ /* 0x000fe20000010211 */
[----:B------:R-:W-:Y:S01]  /*08d0*/  IMAD R6, R8, UR14, RZ ;  /* 0x0000000e08067c24 */ /* 0x000fe2000f8e02ff */
[----:B------:R-:W-:Y:S01]  /*08e0*/  IADD3.X R17, PT, PT, R17, UR7, RZ, P2, !PT ;  /* 0x0000000711117c10 */ /* 0x000fe200097fe4ff */
[----:B------:R-:W-:-:S04]  /*08f0*/  IMAD.WIDE.U32 R12, R13, UR14, R14 ;  /* 0x0000000e0d0c7c25 */ /* 0x000fc8000f8e000e */
[----:B------:R-:W-:Y:S02]  /*0900*/  IMAD R8, R9, UR14, RZ ;  /* 0x0000000e09087c24 */ /* 0x000fe4000f8e02ff */
[----:B------:R-:W-:Y:S02]  /*0910*/  IMAD.IADD R13, R13, 0x1, R25 ;  /* 0x000000010d0d7824 */ /* 0x000fe400078e0219 */
[----:B------:R-:W-:Y:S02]  /*0920*/  IMAD R25, R45, UR15, R8 ;  /* 0x0000000f2d197c24 */ /* 0x000fe4000f8e0208 */
[----:B------:R-:W-:Y:S02]  /*0930*/  IMAD R27, R41, UR15, R6 ;  /* 0x0000000f291b7c24 */ /* 0x000fe4000f8e0206 */
[----:B------:R-:W-:-:S04]  /*0940*/  IMAD.WIDE.U32 R44, R45, UR14, R14 ;  /* 0x0000000e2d2c7c25 */ /* 0x000fc8000f8e000e */
[----:B-1----:R-:W-:Y:S02]  /*0950*/  IMAD R6, R30, UR15, RZ ;  /* 0x0000000f1e067c24 */ /* 0x002fe4000f8e02ff */
[----:B------:R-:W-:Y:S02]  /*0960*/  IMAD R13, R13, R30, RZ ;  /* 0x0000001e0d0d7224 */ /* 0x000fe400078e02ff */
[----:B------:R-:W-:Y:S02]  /*0970*/  IMAD.IADD R25, R45, 0x1, R25 ;  /* 0x000000012d197824 */ /* 0x000fe400078e0219 */
[----:B------:R-:W-:-:S04]  /*0980*/  IMAD.WIDE.U32 R40, R41, UR14, R14 ;  /* 0x0000000e29287c25 */ /* 0x000fc8000f8e000e */
[----:B------:R-:W-:Y:S01]  /*0990*/  IMAD.WIDE.U32 R8, R30, UR14, RZ ;  /* 0x0000000e1e087c25 */ /* 0x000fe2000f8e00ff */
[----:B------:R-:W-:-:S03]  /*09a0*/  IADD3 R27, PT, PT, R41, R27, RZ ;  /* 0x0000001b291b7210 */ /* 0x000fc60007ffe0ff */
[----:B------:R-:W-:Y:S01]  /*09b0*/  IMAD R29, R31, UR14, R6 ;  /* 0x0000000e1f1d7c24 */ /* 0x000fe2000f8e0206 */
[----:B------:R-:W-:Y:S01]  /*09c0*/  LEA R6, P1, -R8, UR12, 0x6 ;  /* 0x0000000c08067c11 */ /* 0x000fe2000f8231ff */
[C---:B------:R-:W-:Y:S01]  /*09d0*/  IMAD R33, R12.reuse, R31, R13 ;  /* 0x0000001f0c217224 */ /* 0x040fe200078e020d */
[----:B------:R-:W0:Y:S01]  /*09e0*/  LDCU.64 UR12, c[0x0][0x5f0] ;  /* 0x0000be00ff0c77ac */ /* 0x000e220008000a00 */
[----:B------:R-:W-:-:S04]  /*09f0*/  IMAD.WIDE.U32 R12, R12, R30, RZ ;  /* 0x0000001e0c0c7225 */ /* 0x000fc800078e00ff */
[-C--:B------:R-:W-:Y:S01]  /*0a00*/  IMAD R16, R25, R30.reuse, RZ ;  /* 0x0000001e19107224 */ /* 0x080fe200078e02ff */
[----:B------:R-:W-:Y:S01]  /*0a10*/  IADD3 R25, PT, PT, R9, R29, RZ ;  /* 0x0000001d09197210 */ /* 0x000fe20007ffe0ff */
[----:B------:R-:W-:Y:S01]  /*0a20*/  IMAD.IADD R9, R13, 0x1, R33 ;  /* 0x000000010d097824 */ /* 0x000fe200078e0221 */
[----:B------:R-:W-:Y:S01]  /*0a30*/  LEA R7, P3, R12, R7, 0x3 ;  /* 0x000000070c077211 */ /* 0x000fe200078618ff */
[----:B------:R-:W-:Y:S01]  /*0a40*/  IMAD R29, R44, R31, R16 ;  /* 0x0000001f2c1d7224 */ /* 0x000fe200078e0210 */
[----:B------:R-:W-:Y:S01]  /*0a50*/  SHF.L.U64.HI R36, R8, 0x6, R25 ;  /* 0x0000000608247819 */ /* 0x000fe20000010219 */
[-C--:B------:R-:W-:Y:S01]  /*0a60*/  IMAD.WIDE.U32 R44, R44, R30.reuse, RZ ;  /* 0x0000001e2c2c7225 */ /* 0x080fe200078e00ff */
[----:B------:R-:W-:Y:S02]  /*0a70*/  LEA.HI.X R8, R12, R11, R9, 0x3, P3 ;  /* 0x0000000b0c087211 */ /* 0x000fe400018f1c09 */
[----:B------:R-:W-:Y:S01]  /*0a80*/  IADD3 R9, P3, PT, R0, 0x4, RZ ;  /* 0x0000000400097810 */ /* 0x000fe20007f7e0ff */
[----:B------:R-:W-:Y:S01]  /*0a90*/  IMAD R27, R27, R30, RZ ;  /* 0x0000001e1b1b7224 */ /* 0x000fe200078e02ff */
[----:B------:R-:W-:Y:S01]  /*0aa0*/  IADD3 R13, PT, PT, R45, R29, RZ ;  /* 0x0000001d2d0d7210 */ /* 0x000fe20007ffe0ff */
[----:B------:R-:W-:Y:S01]  /*0ab0*/  IMAD.SHL.U32 R12, R44, 0x8, RZ ;  /* 0x000000082c0c7824 */ /* 0x000fe200078e00ff */
[----:B------:R-:W-:Y:S01]  /*0ac0*/  IADD3.X R45, PT, PT, RZ, R2, RZ, P3, !PT ;  /* 0x00000002ff2d7210 */ /* 0x000fe20001ffe4ff */
[C---:B------:R-:W-:Y:S01]  /*0ad0*/  IMAD R27, R40.reuse, R31, R27 ;  /* 0x0000001f281b7224 */ /* 0x040fe200078e021b */
[----:B------:R-:W-:Y:S01]  /*0ae0*/  IADD3 R33, P5, PT, RZ, -R9, RZ ;  /* 0x80000009ff217210 */ /* 0x000fe20007fbe0ff */
[----:B------:R-:W-:Y:S01]  /*0af0*/  IMAD.WIDE.U32 R40, R40, R30, RZ ;  /* 0x0000001e28287225 */ /* 0x000fe200078e00ff */
[----:B------:R-:W-:-:S02]  /*0b00*/  SHF.L.U64.HI R44, R44, 0x3, R13 ;  /* 0x000000032c2c7819 */ /* 0x000fc4000001020d */
[----:B------:R-:W-:Y:S01]  /*0b10*/  IADD3 R35, P3, PT, RZ, -R39, RZ ;  /* 0x80000027ff237210 */ /* 0x000fe20007f7e0ff */
[--C-:B------:R-:W-:Y:S01]  /*0b20*/  IMAD.X R13, RZ, RZ, R2.reuse, P6 ;  /* 0x000000ffff0d7224 */ /* 0x100fe200030e0602 */
[----:B------:R-:W-:Y:S01]  /*0b30*/  IADD3 R25, PT, PT, R41, R27, RZ ;  /* 0x0000001b29197210 */ /* 0x000fe20007ffe0ff */
[--C-:B------:R-:W-:Y:S01]  /*0b40*/  IMAD.X R16, RZ, RZ, R2.reuse, P4 ;  /* 0x000000ffff107224 */ /* 0x100fe200020e0602 */
[----:B------:R-:W-:Y:S01]  /*0b50*/  IADD3.X R24, PT, PT, RZ, ~R45, RZ, P5, !PT ;  /* 0x8000002dff187210 */ /* 0x000fe20002ffe4ff */
[----:B------:R-:W-:Y:S01]  /*0b60*/  IMAD.SHL.U32 R11, R40, 0x8, RZ ;  /* 0x00000008280b7824 */ /* 0x000fe200078e00ff */
[----:B------:R-:W-:Y:S02]  /*0b70*/  IADD3 R18, P5, PT, R0, 0x7, RZ ;  /* 0x0000000700127810 */ /* 0x000fe40007fbe0ff */
[----:B------:R-:W-:Y:S01]  /*0b80*/  IADD3 R27, P4, PT, RZ, -R38, RZ ;  /* 0x80000026ff1b7210 */ /* 0x000fe20007f9e0ff */
[----:B------:R-:W-:Y:S01]  /*0b90*/  IMAD R24, R24, UR14, RZ ;  /* 0x0000000e18187c24 */ /* 0x000fe2000f8e02ff */
[----:B------:R-:W-:Y:S01]  /*0ba0*/  IADD3.X R26, PT, PT, RZ, ~R13, RZ, P3, !PT ;  /* 0x8000000dff1a7210 */ /* 0x000fe20001ffe4ff */
[----:B------:R-:W-:Y:S01]  /*0bb0*/  IMAD.X R41, RZ, RZ, R2, P5 ;  /* 0x000000ffff297224 */ /* 0x000fe200028e0602 */
[----:B------:R-:W-:Y:S01]  /*0bc0*/  SHF.L.U64.HI R40, R40, 0x3, R25 ;  /* 0x0000000328287819 */ /* 0x000fe20000010219 */
[C---:B------:R-:W-:Y:S01]  /*0bd0*/  IMAD R47, R33.reuse, UR15, R24 ;  /* 0x0000000f212f7c24 */ /* 0x040fe2000f8e0218 */
[----:B------:R-:W-:Y:S01]  /*0be0*/  IADD3 R25, P3, PT, RZ, -R18, RZ ;  /* 0x80000012ff197210 */ /* 0x000fe20007f7e0ff */
[----:B------:R-:W-:Y:S01]  /*0bf0*/  IMAD R26, R26, UR14, RZ ;  /* 0x0000000e1a1a7c24 */ /* 0x000fe2000f8e02ff */
[----:B------:R-:W-:Y:S01]  /*0c00*/  IADD3.X R28, PT, PT, RZ, ~R16, RZ, P4, !PT ;  /* 0x80000010ff1c7210 */ /* 0x000fe200027fe4ff */
[----:B------:R-:W-:-:S04]  /*0c10*/  IMAD.WIDE.U32 R32, R33, UR14, R14 ;  /* 0x0000000e21207c25 */ /* 0x000fc8000f8e000e */
[----:B------:R-:W-:Y:S01]  /*0c20*/  IMAD.X R48, RZ, RZ, ~R41, P3 ;  /* 0x000000ffff307224 */ /* 0x000fe200018e0e29 */
[----:B------:R-:W-:Y:S01]  /*0c30*/  IADD3 R33, PT, PT, R33, R47, RZ ;  /* 0x0000002f21217210 */ /* 0x000fe20007ffe0ff */
[----:B------:R-:W-:Y:S02]  /*0c40*/  IMAD R24, R28, UR14, RZ ;  /* 0x0000000e1c187c24 */ /* 0x000fe4000f8e02ff */
[C---:B------:R-:W-:Y:S01]  /*0c50*/  IMAD R51, R35.reuse, UR15, R26 ;  /* 0x0000000f23337c24 */ /* 0x040fe2000f8e021a */
[----:B------:R-:W1:Y:S01]  /*0c60*/  LDC.64 R28, c[0x0][0x608] ;  /* 0x00018200ff1c7b82 */ /* 0x000e620000000a00 */
[----:B------:R-:W-:-:S04]  /*0c70*/  IMAD.WIDE.U32 R34, R35, UR14, R14 ;  /* 0x0000000e23227c25 */ /* 0x000fc8000f8e000e */
[----:B------:R-:W-:Y:S02]  /*0c80*/  IMAD R48, R48, UR14, RZ ;  /* 0x0000000e30307c24 */ /* 0x000fe4000f8e02ff */
[C---:B------:R-:W-:Y:S02]  /*0c90*/  IMAD R49, R27.reuse, UR15, R24 ;  /* 0x0000000f1b317c24 */ /* 0x040fe4000f8e0218 */
[----:B------:R-:W-:-:S04]  /*0ca0*/  IMAD.WIDE.U32 R26, R27, UR14, R14 ;  /* 0x0000000e1b1a7c25 */ /* 0x000fc8000f8e000e */
[----:B------:R-:W-:Y:S01]  /*0cb0*/  IMAD.IADD R35, R35, 0x1, R51 ;  /* 0x0000000123237824 */ /* 0x000fe200078e0233 */
[----:B------:R-:W-:Y:S01]  /*0cc0*/  IADD3 R49, PT, PT, R27, R49, RZ ;  /* 0x000000311b317210 */ /* 0x000fe20007ffe0ff */
[C---:B------:R-:W-:Y:S02]  /*0cd0*/  IMAD R51, R25.reuse, UR15, R48 ;  /* 0x0000000f19337c24 */ /* 0x040fe4000f8e0230 */
[----:B------:R-:W-:-:S04]  /*0ce0*/  IMAD.WIDE.U32 R24, R25, UR14, R14 ;  /* 0x0000000e19187c25 */ /* 0x000fc8000f8e000e */
[-C--:B------:R-:W-:Y:S02]  /*0cf0*/  IMAD R33, R33, R30.reuse, RZ ;  /* 0x0000001e21217224 */ /* 0x080fe400078e02ff */
[-C--:B------:R-:W-:Y:S02]  /*0d00*/  IMAD R35, R35, R30.reuse, RZ ;  /* 0x0000001e23237224 */ /* 0x080fe400078e02ff */
[----:B------:R-:W-:Y:S02]  /*0d10*/  IMAD.IADD R27, R25, 0x1, R51 ;  /* 0x00000001191b7824 */ /* 0x000fe400078e0233 */
[-C--:B------:R-:W-:Y:S02]  /*0d20*/  IMAD R47, R32, R31.reuse, R33 ;  /* 0x0000001f202f7224 */ /* 0x080fe400078e0221 */
[----:B------:R-:W-:Y:S02]  /*0d30*/  IMAD R25, R34, R31, R35 ;  /* 0x0000001f22197224 */ /* 0x000fe400078e0223 */
[----:B------:R-:W-:-:S04]  /*0d40*/  IMAD.WIDE.U32 R32, R32, R30, RZ ;  /* 0x0000001e20207225 */ /* 0x000fc800078e00ff */
[----:B------:R-:W-:Y:S01]  /*0d50*/  IMAD.WIDE.U32 R34, R34, R30, RZ ;  /* 0x0000001e22227225 */ /* 0x000fe200078e00ff */
[----:B------:R-:W-:-:S03]  /*0d60*/  IADD3 R47, PT, PT, R33, R47, RZ ;  /* 0x0000002f212f7210 */ /* 0x000fc60007ffe0ff */
[-C--:B------:R-:W-:Y:S01]  /*0d70*/  IMAD R48, R49, R30.reuse, RZ ;  /* 0x0000001e31307224 */ /* 0x080fe200078e02ff */
[----:B------:R-:W-:Y:S01]  /*0d80*/  IADD3 R51, PT, PT, R35, R25, RZ ;  /* 0x0000001923337210 */ /* 0x000fe20007ffe0ff */
[-C--:B------:R-:W-:Y:S02]  /*0d90*/  IMAD R49, R27, R30.reuse, RZ ;  /* 0x0000001e1b317224 */ /* 0x080fe400078e02ff */
[C---:B------:R-:W-:Y:S01]  /*0da0*/  IMAD.SHL.U32 R33, R32.reuse, 0x8, RZ ;  /* 0x0000000820217824 */ /* 0x040fe200078e00ff */
[----:B------:R-:W-:Y:S01]  /*0db0*/  SHF.L.U64.HI R32, R32, 0x3, R47 ;  /* 0x0000000320207819 */ /* 0x000fe2000001022f */
[C---:B------:R-:W-:Y:S02]  /*0dc0*/  IMAD R49, R24.reuse, R31, R49 ;  /* 0x0000001f18317224 */ /* 0x040fe400078e0231 */
[----:B------:R-:W-:-:S04]  /*0dd0*/  IMAD.WIDE.U32 R24, R24, R30, RZ ;  /* 0x0000001e18187225 */ /* 0x000fc800078e00ff */
[C---:B------:R-:W-:Y:S01]  /*0de0*/  IMAD R47, R26.reuse, R31, R48 ;  /* 0x0000001f1a2f7224 */ /* 0x040fe200078e0230 */
[----:B------:R-:W-:Y:S01]  /*0df0*/  IADD3 R49, PT, PT, R25, R49, RZ ;  /* 0x0000003119317210 */ /* 0x000fe20007ffe0ff */
[----:B------:R-:W-:-:S03]  /*0e00*/  IMAD.WIDE.U32 R26, R26, R30, RZ ;  /* 0x0000001e1a1a7225 */ /* 0x000fc600078e00ff */
[----:B------:R-:W-:Y:S01]  /*0e10*/  SHF.L.U64.HI R48, R24, 0x3, R49 ;  /* 0x0000000318307819 */ /* 0x000fe20000010231 */
[----:B------:R-:W-:Y:S01]  /*0e20*/  IMAD R25, R2, UR14, RZ ;  /* 0x0000000e02197c24 */ /* 0x000fe2000f8e02ff */
[----:B------:R-:W-:Y:S01]  /*0e30*/  IADD3 R47, PT, PT, R27, R47, RZ ;  /* 0x0000002f1b2f7210 */ /* 0x000fe20007ffe0ff */
[C---:B------:R-:W-:Y:S01]  /*0e40*/  IMAD.SHL.U32 R35, R34.reuse, 0x8, RZ ;  /* 0x0000000822237824 */ /* 0x040fe200078e00ff */
[----:B------:R-:W-:Y:S01]  /*0e50*/  SHF.L.U64.HI R34, R34, 0x3, R51 ;  /* 0x0000000322227819 */ /* 0x000fe20000010233 */
[----:B------:R-:W-:Y:S01]  /*0e60*/  IMAD R49, R0, UR15, R25 ;  /* 0x0000000f00317c24 */ /* 0x000fe2000f8e0219 */
[----:B------:R-:W-:Y:S01]  /*0e70*/  SHF.L.U64.HI R47, R26, 0x3, R47 ;  /* 0x000000031a2f7819 */ /* 0x000fe2000001022f */
[----:B------:R-:W-:Y:S02]  /*0e80*/  IMAD R25, R43, UR6, RZ ;  /* 0x000000062b197c24 */ /* 0x000fe4000f8e02ff */
[----:B-1----:R-:W-:-:S04]  /*0e90*/  IMAD.WIDE.U32 R28, R0, UR14, R28 ;  /* 0x0000000e001c7c25 */ /* 0x002fc8000f8e001c */
[----:B------:R-:W-:Y:S01]  /*0ea0*/  IMAD R51, R46, UR6, RZ ;  /* 0x000000062e337c24 */ /* 0x000fe2000f8e02ff */
[----:B------:R-:W-:Y:S01]  /*0eb0*/  IADD3 R53, PT, PT, R29, R49, RZ ;  /* 0x000000311d357210 */ /* 0x000fe20007ffe0ff */
[----:B------:R-:W-:Y:S02]  /*0ec0*/  IMAD.SHL.U32 R27, R26, 0x8, RZ ;  /* 0x000000081a1b7824 */ /* 0x000fe400078e00ff */
[----:B------:R-:W-:Y:S02]  /*0ed0*/  IMAD R46, R45, UR6, RZ ;  /* 0x000000062d2e7c24 */ /* 0x000fe4000f8e02ff */
[----:B------:R-:W-:Y:S02]  /*0ee0*/  IMAD.SHL.U32 R26, R24, 0x8, RZ ;  /* 0x00000008181a7824 */ /* 0x000fe400078e00ff */
[C---:B------:R-:W-:Y:S02]  /*0ef0*/  IMAD R45, R10.reuse, UR7, R25 ;  /* 0x000000070a2d7c24 */ /* 0x040fe4000f8e0219 */
[----:B------:R-:W-:Y:S01]  /*0f00*/  IMAD.WIDE.U32 R24, R10, UR6, RZ ;  /* 0x000000060a187c25 */ /* 0x000fe2000f8e00ff */
[----:B------:R-:W-:-:S03]  /*0f10*/  IADD3 R10, P3, PT, R14, -R28, RZ ;  /* 0x8000001c0e0a7210 */ /* 0x000fc60007f7e0ff */
[----:B------:R-:W-:Y:S01]  /*0f20*/  IMAD R49, R9, UR7, R46 ;  /* 0x0000000709317c24 */ /* 0x000fe2000f8e022e */
[----:B------:R-:W-:Y:S01]  /*0f30*/  IADD3 R45, PT, PT, R25, R45, RZ ;  /* 0x0000002d192d7210 */ /* 0x000fe20007ffe0ff */
[----:B------:R-:W-:Y:S01]  /*0f40*/  IMAD.WIDE.U32 R28, R9, UR6, RZ ;  /* 0x00000006091c7c25 */ /* 0x000fe2000f8e00ff */
[----:B------:R-:W-:-:S03]  /*0f50*/  LEA R12, P4, R24, R12, 0x3 ;  /* 0x0000000c180c7211 */ /* 0x000fc600078818ff */
[----:B------:R-:W-:Y:S01]  /*0f60*/  IMAD.X R9, R15, 0x1, ~R53, P3 ;  /* 0x000000010f097824 */ /* 0x000fe200018e0e35 */
[----:B------:R-:W-:Y:S01]  /*0f70*/  IADD3 R49, PT, PT, R29, R49, RZ ;  /* 0x000000311d317210 */ /* 0x000fe20007ffe0ff */
[----:B------:R-:W-:Y:S01]  /*0f80*/  IMAD R51, R42, UR7, R51 ;  /* 0x000000072a337c24 */ /* 0x000fe2000f8e0233 */
[----:B------:R-:W-:Y:S01]  /*0f90*/  LEA R33, P5, R28, R33, 0x3 ;  /* 0x000000211c217211 */ /* 0x000fe200078a18ff */
[----:B------:R-:W-:Y:S01]  /*0fa0*/  IMAD.WIDE.U32 R42, R42, UR6, RZ ;  /* 0x000000062a2a7c25 */ /* 0x000fe2000f8e00ff */
[----:B------:R-:W-:Y:S02]  /*0fb0*/  LEA.HI.X R44, R24, R44, R45, 0x3, P4 ;  /* 0x0000002c182c7211 */ /* 0x000fe400020f1c2d */
[----:B------:R-:W-:Y:S01]  /*0fc0*/  LEA.HI.X R32, R28, R32, R49, 0x3, P5 ;  /* 0x000000201c207211 */ /* 0x000fe200028f1c31 */
[----:B------:R-:W-:Y:S01]  /*0fd0*/  IMAD R9, R9, R30, RZ ;  /* 0x0000001e09097224 */ /* 0x000fe200078e02ff */
[----:B------:R-:W-:Y:S01]  /*0fe0*/  LEA R11, P3, R42, R11, 0x3 ;  /* 0x0000000b2a0b7211 */ /* 0x000fe200078618ff */
[----:B------:R-:W-:Y:S01]  /*0ff0*/  IMAD R24, R13, UR6, RZ ;  /* 0x000000060d187c24 */ /* 0x000fe2000f8e02ff */
[----:B------:R-:W-:Y:S01]  /*1000*/  MOV R45, R19 ;  /* 0x00000013002d7202 */ /* 0x000fe20000000f00 */
[----:B------:R-:W-:-:S02]  /*1010*/  IMAD.IADD R51, R43, 0x1, R51 ;  /* 0x000000012b337824 */ /* 0x000fc400078e0233 */
[----:B------:R-:W-:Y:S02]  /*1020*/  IMAD R13, R10, R31, R9 ;  /* 0x0000001f0a0d7224 */ /* 0x000fe400078e0209 */
[----:B------:R-:W-:Y:S01]  /*1030*/  IMAD R25, R16, UR6, RZ ;  /* 0x0000000610197c24 */ /* 0x000fe2000f8e02ff */
[----:B------:R-:W-:Y:S01]  /*1040*/  LEA.HI.X R40, R42, R40, R51, 0x3, P3 ;  /* 0x000000282a287211 */ /* 0x000fe200018f1c33 */
[----:B------:R-:W-:Y:S01]  /*1050*/  IMAD.WIDE.U32 R30, R10, R30, RZ ;  /* 0x0000001e0a1e7225 */ /* 0x000fe200078e00ff */
[----:B0-----:R-:W-:-:S03]  /*1060*/  MOV R42, UR12 ;  /* 0x0000000c002a7c02 */ /* 0x001fc60008000f00 */
[----:B------:R-:W-:Y:S01]  /*1070*/  IMAD R9, R39, UR7, R24 ;  /* 0x0000000727097c24 */ /* 0x000fe2000f8e0218 */
[----:B------:R-:W-:Y:S01]  /*1080*/  IADD3 R13, PT, PT, R31, R13, RZ ;  /* 0x0000000d1f0d7210 */ /* 0x000fe20007ffe0ff */
[----:B------:R-:W-:-:S03]  /*1090*/  IMAD.WIDE.U32 R28, R39, UR6, RZ ;  /* 0x00000006271c7c25 */ /* 0x000fc6000f8e00ff */
[----:B------:R-:W-:Y:S01]  /*10a0*/  SHF.L.U64.HI R46, R30, 0x3, R13 ;  /* 0x000000031e2e7819 */ /* 0x000fe2000001020d */
[----:B------:R-:W-:Y:S01]  /*10b0*/  IMAD R43, R41, UR6, RZ ;  /* 0x00000006292b7c24 */ /* 0x000fe2000f8e02ff */
[----:B------:R-:W-:Y:S01]  /*10c0*/  LEA R35, P3, R28, R35, 0x3 ;  /* 0x000000231c237211 */ /* 0x000fe200078618ff */
[----:B------:R-:W-:Y:S02]  /*10d0*/  IMAD R41, R38, UR7, R25 ;  /* 0x0000000726297c24 */ /* 0x000fe4000f8e0219 */
[----:B------:R-:W-:Y:S02]  /*10e0*/  IMAD.IADD R9, R29, 0x1, R9 ;  /* 0x000000011d097824 */ /* 0x000fe400078e0209 */
[C---:B------:R-:W-:Y:S02]  /*10f0*/  IMAD R43, R18.reuse, UR7, R43 ;  /* 0x00000007122b7c24 */ /* 0x040fe4000f8e022b */
[----:B------:R-:W-:Y:S01]  /*1100*/  IMAD.WIDE.U32 R24, R18, UR6, RZ ;  /* 0x0000000612187c25 */ /* 0x000fe2000f8e00ff */
[----:B------:R-:W-:-:S03]  /*1110*/  LEA.HI.X R34, R28, R34, R9, 0x3, P3 ;  /* 0x000000221c227211 */ /* 0x000fc600018f1c09 */
[----:B------:R-:W-:Y:S01]  /*1120*/  IMAD.WIDE.U32 R38, R38, UR6, RZ ;  /* 0x0000000626267c25 */ /* 0x000fe2000f8e00ff */
[----:B------:R-:W-:Y:S01]  /*1130*/  USHF.L.U64.HI UR6, UR6, 0x6, UR7 ;  /* 0x0000000606067899 */ /* 0x000fe20008010207 */
[----:B------:R-:W-:Y:S02]  /*1140*/  LEA R10, P4, R24, R26, 0x3 ;  /* 0x0000001a180a7211 */ /* 0x000fe400078818ff */
[----:B------:R-:W-:Y:S01]  /*1150*/  IMAD.SHL.U32 R18, R30, 0x8, RZ ;  /* 0x000000081e127824 */ /* 0x000fe200078e00ff */
[----:B------:R-:W-:Y:S01]  /*1160*/  IADD3 R16, PT, PT, R39, R41, RZ ;  /* 0x0000002927107210 */ /* 0x000fe20007ffe0ff */
[----:B------:R-:W-:Y:S01]  /*1170*/  IMAD.IADD R25, R25, 0x1, R43 ;  /* 0x0000000119197824 */ /* 0x000fe200078e022b */
[C---:B------:R-:W-:Y:S01]  /*1180*/  LEA R9, P3, R38.reuse, R27, 0x3 ;  /* 0x0000001b26097211 */ /* 0x040fe200078618ff */
[----:B------:R-:W-:Y:S01]  /*1190*/  IMAD.U32 R41, RZ, RZ, UR13 ;  /* 0x0000000dff297e24 */ /* 0x000fe2000f8e00ff */
[----:B------:R-:W-:Y:S02]  /*11a0*/  LEA R13, P2, R37, R18, 0x3 ;  /* 0x00000012250d7211 */ /* 0x000fe400078418ff */
[----:B------:R-:W-:-:S02]  /*11b0*/  LEA.HI.X R47, R38, R47, R16, 0x3, P3 ;  /* 0x0000002f262f7211 */ /* 0x000fc400018f1c10 */
[----:B------:R-:W-:Y:S02]  /*11c0*/  LEA.HI.X R48, R24, R48, R25, 0x3, P4 ;  /* 0x0000003018307211 */ /* 0x000fe400020f1c19 */
[----:B------:R-:W-:Y:S02]  /*11d0*/  LEA.HI.X R46, R37, R46, R17, 0x3, P2 ;  /* 0x0000002e252e7211 */ /* 0x000fe400010f1c11 */
[----:B------:R-:W-:Y:S02]  /*11e0*/  LOP3.LUT R43, R3, 0xfffffff8, RZ, 0xc0, !PT ;  /* 0xfffffff8032b7812 */ /* 0x000fe400078ec0ff */
[----:B------:R-:W-:-:S07]  /*11f0*/  IADD3.X R50, PT, PT, ~R36, UR6, RZ, P1, !PT ;  /* 0x0000000624327c10 */ /* 0x000fce0008ffe5ff */
.L_x_1751:
[C---:B------:R-:W-:Y:S02]  /*1200*/  IADD3 R36, P6, PT, R42.reuse, R7, RZ ;  /* 0x000000072a247210 */ /* 0x040fe40007fde0ff */
[C---:B------:R-:W-:Y:S02]  /*1210*/  IADD3 R30, P5, PT, R42.reuse, R13, RZ ;  /* 0x0000000d2a1e7210 */ /* 0x040fe40007fbe0ff */
[C---:B------:R-:W-:Y:S01]  /*1220*/  IADD3 R28, P4, PT, R42.reuse, R11, RZ ;  /* 0x0000000b2a1c7210 */ /* 0x040fe20007f9e0ff */
[C---:B------:R-:W-:Y:S01]  /*1230*/  IMAD.X R37, R41.reuse, 0x1, R8, P6 ;  /* 0x0000000129257824 */ /* 0x040fe200030e0608 */
[C---:B------:R-:W-:Y:S02]  /*1240*/  IADD3 R18, P1, PT, R42.reuse, R35, RZ ;  /* 0x000000232a127210 */ /* 0x040fe40007f3e0ff */
[C---:B------:R-:W-:Y:S01]  /*1250*/  IADD3 R26, P3, PT, R42.reuse, R12, RZ ;  /* 0x0000000c2a1a7210 */ /* 0x040fe20007f7e0ff */
[----:B------:R-:W-:Y:S01]  /*1260*/  IMAD.X R29, R41, 0x1, R40, P4 ;  /* 0x00000001291d7824 */ /* 0x000fe200020e0628 */
[C---:B------:R-:W-:Y:S01]  /*1270*/  IADD3 R24, P2, PT, R42.reuse, R33, RZ ;  /* 0x000000212a187210 */ /* 0x040fe20007f5e0ff */
[----:B------:R-:W2:Y:S01]  /*1280*/  LDG.E.64 R36, desc[UR8][R36.64] ;  /* 0x0000000824247981 */ /* 0x000ea2000c1e1b00 */
[----:B------:R-:W-:-:S02]  /*1290*/  IADD3 R16, P6, PT, R42, R9, RZ ;  /* 0x000000092a107210 */ /* 0x000fc40007fde0ff */
[C---:B------:R-:W-:Y:S01]  /*12a0*/  IADD3.X R31, PT, PT, R41.reuse, R46, RZ, P5, !PT ;  /* 0x0000002e291f7210 */ /* 0x040fe20002ffe4ff */
[C---:B------:R-:W-:Y:S01]  /*12b0*/  IMAD.X R25, R41.reuse, 0x1, R32, P2 ;  /* 0x0000000129197824 */ /* 0x040fe200010e0620 */
[C---:B------:R-:W-:Y:S01]  /*12c0*/  IADD3.X R19, PT, PT, R41.reuse, R34, RZ, P1, !PT ;  /* 0x0000002229137210 */ /* 0x040fe20000ffe4ff */
[C---:B------:R-:W-:Y:S01]  /*12d0*/  IMAD.X R17, R41.reuse, 0x1, R47, P6 ;  /* 0x0000000129117824 */ /* 0x040fe200030e062f */
[----:B------:R-:W-:Y:S01]  /*12e0*/  IADD3.X R27, PT, PT, R41, R44, RZ, P3, !PT ;  /* 0x0000002c291b7210 */ /* 0x000fe20001ffe4ff */
[----:B------:R-:W3:Y:S01]  /*12f0*/  LDG.E.64 R28, desc[UR8][R28.64] ;  /* 0x000000081c1c7981 */ /* 0x000ee2000c1e1b00 */
[----:B------:R-:W-:-:S03]  /*1300*/  IADD3 R38, P1, PT, R42, R10, RZ ;  /* 0x0000000a2a267210 */ /* 0x000fc60007f3e0ff */
[----:B------:R-:W4:Y:S01]  /*1310*/  LDG.E.64 R30, desc[UR8][R30.64] ;  /* 0x000000081e1e7981 */ /* 0x000f22000c1e1b00 */
[----:B------:R-:W-:-:S03]  /*1320*/  IADD3.X R39, PT, PT, R41, R48, RZ, P1, !PT ;  /* 0x0000003029277210 */ /* 0x000fc60000ffe4ff */
[----:B------:R-:W3:Y:S04]  /*1330*/  LDG.E.64 R26, desc[UR8][R26.64] ;  /* 0x000000081a1a7981 */ /* 0x000ee8000c1e1b00 */
[----:B------:R-:W3:Y:S04]  /*1340*/  LDG.E.64 R24, desc[UR8][R24.64] ;  /* 0x0000000818187981 */ /* 0x000ee8000c1e1b00 */
[----:B------:R-:W3:Y:S04]  /*1350*/  LDG.E.64 R18, desc[UR8][R18.64] ;  /* 0x0000000812127981 */ /* 0x000ee8000c1e1b00 */
[----:B------:R-:W3:Y:S04]  /*1360*/  LDG.E.64 R16, desc[UR8][R16.64] ;  /* 0x0000000810107981 */ /* 0x000ee8000c1e1b00 */
[----:B------:R-:W3:Y:S01]  /*1370*/  LDG.E.64 R38, desc[UR8][R38.64] ;  /* 0x0000000826267981 */ /* 0x000ee2000c1e1b00 */
[----:B------:R-:W-:-:S04]  /*1380*/  IADD3 R43, P1, PT, R43, -0x8, RZ ;  /* 0xfffffff82b2b7810 */ /* 0x000fc80007f3e0ff */
[----:B------:R-:W-:Y:S02]  /*1390*/  IADD3.X R45, PT, PT, R45, -0x1, RZ, P1, !PT ;  /* 0xffffffff2d2d7810 */ /* 0x000fe40000ffe4ff */
[----:B------:R-:W-:-:S04]  /*13a0*/  ISETP.NE.U32.AND P1, PT, R43, RZ, PT ;  /* 0x000000ff2b00720c */ /* 0x000fc80003f25070 */
[----:B------:R-:W-:Y:S02]  /*13b0*/  ISETP.NE.AND.EX P1, PT, R45, RZ, PT, P1 ;  /* 0x000000ff2d00720c */ /* 0x000fe40003f25310 */
[----:B------:R-:W-:Y:S02]  /*13c0*/  IADD3 R0, P2, PT, R0, 0x8, RZ ;  /* 0x0000000800007810 */ /* 0x000fe40007f5e0ff */
[----:B------:R-:W-:-:S03]  /*13d0*/  IADD3 R42, P3, PT, R42, R6, RZ ;  /* 0x000000062a2a7210 */ /* 0x000fc60007f7e0ff */
[----:B------:R-:W-:Y:S01]  /*13e0*/  IMAD.X R2, RZ, RZ, R2, P2 ;  /* 0x000000ffff027224 */ /* 0x000fe200010e0602 */
[----:B------:R-:W-:Y:S01]  /*13f0*/  IADD3.X R41, PT, PT, R41, R50, RZ, P3, !PT ;  /* 0x0000003229297210 */ /* 0x000fe20001ffe4ff */
[----:B--2--5:R-:W4:-:S15]  /*1400*/  DADD R22, R36, R22 ;  /* 0x0000000024167229 */ /* 0x024f1e0000000016 */
        /* <DEDUP_REMOVED lines=9> */
[----:B---3--:R-:W0:-:S15]  /*14a0*/  DADD R22, R22, R28 ;  /* 0x0000000016167229 */ /* 0x008e1e000000001c */
        /* <DEDUP_REMOVED lines=24> */
[----:B0-----:R0:W1:Y:S02]  /*1630*/  DADD R22, R22, R38 ;  /* 0x0000000016167229 */ /* 0x0010640000000026 */
[----:B01----:R-:W-:Y:S05]  /*1640*/  @P1 BRA `(.L_x_1751) ;  /* 0xfffffff800ec1947 */ /* 0x003fea000383ffff */
.L_x_1750:
[----:B------:R-:W-:Y:S05]  /*1650*/  BSYNC.RECONVERGENT B2 ;  /* 0x0000000000027941 */ /* 0x000fea0003800200 */
.L_x_1749:
        /* <DEDUP_REMOVED lines=22> */
[----:B-1----:R-:W-:-:S04]  /*17c0*/  IMAD.WIDE.U32 R6, R0, UR12, R6 ;  /* 0x0000000c00067c25 */ /* 0x002fc8000f8e0006 */
[----:B------:R-:W-:Y:S01]  /*17d0*/  IMAD R19, R0, UR13, R19 ;  /* 0x0000000d00137c24 */ /* 0x000fe2000f8e0213 */
[----:B------:R-:W-:Y:S01]  /*17e0*/  IADD3 R29, P2, PT, R14, -R6, RZ ;  /* 0x800000060e1d7210 */ /* 0x000fe20007f5e0ff */
[----:B------:R-:W-:Y:S01]  /*17f0*/  IMAD.WIDE.U32 R10, R0, UR14, RZ ;  /* 0x0000000e000a7c25 */ /* 0x000fe2000f8e00ff */
[----:B------:R-:W-:Y:S02]  /*1800*/  IADD3 R27, P1, PT, R6, UR12, RZ ;  /* 0x0000000c061b7c10 */ /* 0x000fe4000ff3e0ff */
[----:B------:R-:W-:Y:S01]  /*1810*/  IADD3 R19, PT, PT, R7, R19, RZ ;  /* 0x0000001307137210 */ /* 0x000fe20007ffe0ff */
[----:B------:R-:W-:Y:S01]  /*1820*/  IMAD R17, R0, UR15, R17 ;  /* 0x0000000f00117c24 */ /* 0x000fe2000f8e0211 */
[----:B------:R-:W-:Y:S01]  /*1830*/  IADD3 R8, P4, PT, R10, UR14, RZ ;  /* 0x0000000e0a087c10 */ /* 0x000fe2000ff9e0ff */
[----:B---3--:R-:W-:Y:S02]  /*1840*/  IMAD R9, R9, UR16, RZ ;  /* 0x0000001009097c24 */ /* 0x008fe4000f8e02ff */
[----:B------:R-:W-:Y:S01]  /*1850*/  IMAD.IADD R11, R11, 0x1, R17 ;  /* 0x000000010b0b7824 */ /* 0x000fe200078e0211 */
[----:B------:R-:W-:Y:S01]  /*1860*/  IADD3 R16, P3, PT, R8, UR14, RZ ;  /* 0x0000000e08107c10 */ /* 0x000fe2000ff7e0ff */
[----:B------:R-:W-:-:S02]  /*1870*/  IMAD R13, R12, UR17, R9 ;  /* 0x000000110c0d7c24 */ /* 0x000fc4000f8e0209 */
[----:B------:R-:W-:Y:S01]  /*1880*/  IMAD.X R4, R15, 0x1, ~R19, P2 ;  /* 0x000000010f047824 */ /* 0x000fe200010e0e13 */
[----:B------:R-:W-:Y:S01]  /*1890*/  IADD3.X R9, PT, PT, R11, UR15, RZ, P4, !PT ;  /* 0x0000000f0b097c10 */ /* 0x000fe2000a7fe4ff */
[----:B------:R-:W-:Y:S01]  /*18a0*/  IMAD.WIDE.U32 R6, R12, UR16, R10 ;  /* 0x000000100c067c25 */ /* 0x000fe2000f8e000a */
[----:B------:R-:W-:Y:S02]  /*18b0*/  IADD3 R25, P2, PT, R14, -R27, RZ ;  /* 0x8000001b0e197210 */ /* 0x000fe40007f5e0ff */
[----:B------:R-:W-:Y:S01]  /*18c0*/  IADD3.X R11, PT, PT, R19, UR13, RZ, P1, !PT ;  /* 0x0000000d130b7c10 */ /* 0x000fe20008ffe4ff */
[----:B------:R-:W-:Y:S01]  /*18d0*/  IMAD R4, R4, UR16, RZ ;  /* 0x0000001004047c24 */ /* 0x000fe2000f8e02ff */
[----:B------:R-:W-:Y:S01]  /*18e0*/  IADD3 R27, P4, P5, R14, -UR12, -R27 ;  /* 0x8000000c0e1b7c10 */ /* 0x000fe2000fd9e81b */
[----:B------:R-:W-:Y:S01]  /*18f0*/  IMAD.WIDE.U32 R18, R29, UR16, R8 ;  /* 0x000000101d127c25 */ /* 0x000fe2000f8e0008 */
[----:B------:R-:W-:Y:S02]  /*1900*/  IADD3.X R10, PT, PT, R15, ~R11, RZ, P2, !PT ;  /* 0x8000000b0f0a7210 */ /* 0x000fe400017fe4ff */
[----:B------:R-:W-:Y:S01]  /*1910*/  IADD3.X R17, PT, PT, R9, UR15, RZ, P3, !PT ;  /* 0x0000000f09117c10 */ /* 0x000fe20009ffe4ff */
[----:B------:R-:W-:Y:S01]  /*1920*/  IMAD R31, R29, UR17, R4 ;  /* 0x000000111d1f7c24 */ /* 0x000fe2000f8e0204 */
[----:B------:R-:W-:Y:S01]  /*1930*/  IADD3.X R4, PT, PT, R15, ~UR13, ~R11, P4, P5 ;  /* 0x8000000d0f047c10 */ /* 0x000fe2000a7eac0b */
[----:B------:R-:W-:Y:S01]  /*1940*/  IMAD R10, R10, UR16, RZ ;  /* 0x000000100a0a7c24 */ /* 0x000fe2000f8e02ff */
[----:B------:R-:W-:Y:S01]  /*1950*/  IADD3 R12, P3, PT, R16, UR14, RZ ;  /* 0x0000000e100c7c10 */ /* 0x000fe2000ff7e0ff */
[----:B------:R-:W-:Y:S01]  /*1960*/  IMAD.IADD R9, R13, 0x1, R7 ;  /* 0x000000010d097824 */ /* 0x000fe200078e0207 */
[----:B------:R-:W-:Y:S01]  /*1970*/  IADD3 R7, PT, PT, R31, R19, RZ ;  /* 0x000000131f077210 */ /* 0x000fe20007ffe0ff */
[C---:B------:R-:W-:Y:S01]  /*1980*/  IMAD R19, R25.reuse, UR17, R10 ;  /* 0x0000001119137c24 */ /* 0x040fe2000f8e020a */
[----:B----4-:R-:W-:Y:S01]  /*1990*/  LEA R10, P2, R18, UR6, 0x3 ;  /* 0x00000006120a7c11 */ /* 0x010fe2000f8418ff */
[----:B------:R-:W-:Y:S01]  /*19a0*/  IMAD.WIDE.U32 R24, R25, UR16, R16 ;  /* 0x0000001019187c25 */ /* 0x000fe2000f8e0010 */
[----:B------:R-:W-:-:S02]  /*19b0*/  LEA R8, P1, R6, UR6, 0x3 ;  /* 0x0000000606087c11 */ /* 0x000fc4000f8218ff */
[----:B------:R-:W-:Y:S01]  /*19c0*/  IADD3.X R13, PT, PT, R17, UR15, RZ, P3, !PT ;  /* 0x0000000f110d7c10 */ /* 0x000fe20009ffe4ff */
[----:B------:R-:W-:Y:S01]  /*19d0*/  IMAD R4, R4, UR16, RZ ;  /* 0x0000001004047c24 */ /* 0x000fe2000f8e02ff */
[----:B------:R-:W-:Y:S01]  /*19e0*/  LEA.HI.X R11, R18, UR7, R7, 0x3, P2 ;  /* 0x00000007120b7c11 */ /* 0x000fe200090f1c07 */
[----:B------:R-:W-:Y:S01]  /*19f0*/  IMAD.IADD R7, R25, 0x1, R19 ;  /* 0x0000000119077824 */ /* 0x000fe200078e0213 */
[----:B------:R-:W-:Y:S01]  /*1a00*/  LEA.HI.X R9, R6, UR7, R9, 0x3, P1 ;  /* 0x0000000706097c11 */ /* 0x000fe200088f1c09 */
[C---:B------:R-:W-:Y:S01]  /*1a10*/  IMAD R17, R27.reuse, UR17, R4 ;  /* 0x000000111b117c24 */ /* 0x040fe2000f8e0204 */
[C---:B------:R-:W-:Y:S01]  /*1a20*/  LEA R6, P1, R24.reuse, UR6, 0x3 ;  /* 0x0000000618067c11 */ /* 0x040fe2000f8218ff */
[----:B------:R-:W-:Y:S01]  /*1a30*/  IMAD.WIDE.U32 R12, R27, UR16, R12 ;  /* 0x000000101b0c7c25 */ /* 0x000fe2000f8e000c */
[----:B------:R-:W2:Y:S02]  /*1a40*/  LDG.E.64 R10, desc[UR8][R10.64] ;  /* 0x000000080a0a7981 */ /* 0x000ea4000c1e1b00 */
[----:B------:R-:W-:-:S02]  /*1a50*/  LEA.HI.X R7, R24, UR7, R7, 0x3, P1 ;  /* 0x0000000718077c11 */ /* 0x000fc400088f1c07 */
[----:B------:R-:W-:Y:S01]  /*1a60*/  IADD3 R13, PT, PT, R13, R17, RZ ;  /* 0x000000110d0d7210 */ /* 0x000fe20007ffe0ff */
[----:B------:R-:W3:Y:S01]  /*1a70*/  LDG.E.64 R8, desc[UR8][R8.64] ;  /* 0x0000000808087981 */ /* 0x000ee2000c1e1b00 */
[----:B------:R-:W-:-:S03]  /*1a80*/  LEA R16, P1, R12, UR6, 0x3 ;  /* 0x000000060c107c11 */ /* 0x000fc6000f8218ff */
[----:B------:R-:W4:Y:S01]  /*1a90*/  LDG.E.64 R6, desc[UR8][R6.64] ;  /* 0x0000000806067981 */ /* 0x000f22000c1e1b00 */
[----:B------:R-:W-:-:S05]  /*1aa0*/  LEA.HI.X R17, R12, UR7, R13, 0x3, P1 ;  /* 0x000000070c117c11 */ /* 0x000fca00088f1c0d */
[----:B------:R-:W4:Y:S01]  /*1ab0*/  LDG.E.64 R12, desc[UR8][R16.64] ;  /* 0x00000008100c7981 */ /* 0x000f22000c1e1b00 */
[----:B------:R-:W-:-:S05]  /*1ac0*/  IADD3 R0, P1, PT, R0, 0x4, RZ ;  /* 0x0000000400007810 */ /* 0x000fca0007f3e0ff */
[----:B------:R-:W-:Y:S01]  /*1ad0*/  IMAD.X R2, RZ, RZ, R2, P1 ;  /* 0x000000ffff027224 */ /* 0x000fe200008e0602 */
[----:B---3-5:R-:W2:-:S15]  /*1ae0*/  DADD R22, R22, R8 ;  /* 0x0000000016167229 */ /* 0x028e9e0000000008 */
[----:B------:R-:W-:-:S15]  /*1af0*/  NOP ;  /* 0x0000000000007918 */ /* 0x000fde0000000000 */
[----:B------:R-:W-:-:S15]  /*1b00*/  NOP ;  /* 0x0000000000007918 */ /* 0x000fde0000000000 */
[----:B------:R-:W-:-:S15]  /*1b10*/  NOP ;  /* 0x0000000000007918 */ /* 0x000fde0000000000 */
[----:B------:R-:W-:-:S04]  /*1b20*/  NOP ;  /* 0x0000000000007918 */ /* 0x000fc80000000000 */
[----:B--2---:R-:W4:-:S15]  /*1b30*/  DADD R22, R22, R10 ;  /* 0x0000000016167229 */ /* 0x004f1e000000000a */
[----:B------:R-:W-:-:S15]  /*1b40*/  NOP ;  /* 0x0000000000007918 */ /* 0x000fde0000000000 */
[----:B------:R-:W-:-:S15]  /*1b50*/  NOP ;  /* 0x0000000000007918 */ /* 0x000fde0000000000 */
[----:B------:R-:W-:-:S15]  /*1b60*/  NOP ;  /* 0x0000000000007918 */ /* 0x000fde0000000000 */
[----:B------:R-:W-:-:S04]  /*1b70*/  NOP ;  /* 0x0000000000007918 */ /* 0x000fc80000000000 */
[----:B----4-:R-:W0:-:S15]  /*1b80*/  DADD R22, R22, R6 ;  /* 0x0000000016167229 */ /* 0x010e1e0000000006 */
[----:B------:R-:W-:-:S15]  /*1b90*/  NOP ;  /* 0x0000000000007918 */ /* 0x000fde0000000000 */
[----:B------:R-:W-:-:S15]  /*1ba0*/  NOP ;  /* 0x0000000000007918 */ /* 0x000fde0000000000 */
[----:B------:R-:W-:-:S15]  /*1bb0*/  NOP ;  /* 0x0000000000007918 */ /* 0x000fde0000000000 */
[----:B------:R-:W-:-:S04]  /*1bc0*/  NOP ;  /* 0x0000000000007918 */ /* 0x000fc80000000000 */
[----:B0-----:R0:W1:Y:S02]  /*1bd0*/  DADD R22, R22, R12 ;  /* 0x0000000016167229 */ /* 0x001064000000000c */
.L_x_1755:
[----:B------:R-:W-:Y:S05]  /*1be0*/  BSYNC.RECONVERGENT B3 ;  /* 0x0000000000037941 */ /* 0x000fea0003800200 */
.L_x_1754:
        /* <DEDUP_REMOVED lines=11> */
[----:B------:R-:W0:Y:S03]  /*1ca0*/  LDCU.64 UR12, c[0x0][0x618] ;  /* 0x0000c300ff0c77ac */ /* 0x000e260008000a00 */
[----:B------:R-:W-:Y:S01]  /*1cb0*/  IADD3.X R3, PT, PT, RZ, ~R2, RZ, P1, !PT ;  /* 0x80000002ff037210 */ /* 0x000fe20000ffe4ff */
[----:B------:R-:W4:Y:S01]  /*1cc0*/  LDCU.64 UR14, c[0x0][0x620] ;  /* 0x0000c400ff0e77ac */ /* 0x000f220008000a00 */
[----:B------:R-:W1:Y:S03]  /*1cd0*/  LDCU.64 UR16, c[0x0][0x5f0] ;  /* 0x0000be00ff1077ac */ /* 0x000e660008000a00 */
[----:B---3--:R-:W-:-:S02]  /*1ce0*/  IMAD R4, R3, UR6, RZ ;  /* 0x0000000603047c24 */ /* 0x008fc4000f8e02ff */
[C---:B------:R-:W-:Y:S02]  /*1cf0*/  IMAD R17, R2.reuse, UR6, RZ ;  /* 0x0000000602117c24 */ /* 0x040fe4000f8e02ff */
[----:B0-----:R-:W-:Y:S02]  /*1d00*/  IMAD R13, R2, UR12, RZ ;  /* 0x0000000c020d7c24 */ /* 0x001fe4000f8e02ff */
[----:B------:R-:W-:Y:S02]  /*1d10*/  IMAD R3, R7, UR7, R4 ;  /* 0x0000000707037c24 */ /* 0x000fe4000f8e0204 */
[----:B--2---:R-:W-:-:S04]  /*1d20*/  IMAD.WIDE.U32 R10, R0, UR6, R10 ;  /* 0x00000006000a7c25 */ /* 0x004fc8000f8e000a */
[----:B------:R-:W-:Y:S01]  /*1d30*/  IMAD R17, R0, UR7, R17 ;  /* 0x0000000700117c24 */ /* 0x000fe2000f8e0211 */
[----:B------:R-:W-:Y:S01]  /*1d40*/  IADD3 R19, P1, PT, R14, -R10, RZ ;  /* 0x8000000a0e137210 */ /* 0x000fe20007f3e0ff */
[----:B------:R-:W-:-:S04]  /*1d50*/  IMAD.WIDE.U32 R6, R7, UR6, R14 ;  /* 0x0000000607067c25 */ /* 0x000fc8000f8e000e */
[----:B------:R-:W-:-:S04]  /*1d60*/  IMAD.WIDE.U32 R8, R0, UR12, RZ ;  /* 0x0000000c00087c25 */ /* 0x000fc8000f8e00ff */
[----:B------:R-:W-:Y:S01]  /*1d70*/  IMAD R13, R0, UR13, R13 ;  /* 0x0000000d000d7c24 */ /* 0x000fe2000f8e020d */
[----:B------:R-:W-:Y:S01]  /*1d80*/  IADD3 R12, P2, PT, R8, UR12, RZ ;  /* 0x0000000c080c7c10 */ /* 0x000fe2000ff5e0ff */
[----:B------:R-:W-:Y:S02]  /*1d90*/  IMAD.IADD R17, R11, 0x1, R17 ;  /* 0x000000010b117824 */ /* 0x000fe400078e0211 */
[----:B------:R-:W-:Y:S01]  /*1da0*/  IMAD.IADD R3, R7, 0x1, R3 ;  /* 0x0000000107037824 */ /* 0x000fe200078e0203 */
[----:B------:R-:W-:Y:S02]  /*1db0*/  IADD3 R9, PT, PT, R9, R13, RZ ;  /* 0x0000000d09097210 */ /* 0x000fe40007ffe0ff */
[----:B------:R-:W-:Y:S01]  /*1dc0*/  IADD3.X R17, PT, PT, R15, ~R17, RZ, P1, !PT ;  /* 0x800000110f117210 */ /* 0x000fe20000ffe4ff */
[----:B----4-:R-:W-:Y:S01]  /*1dd0*/  IMAD R3, R3, UR14, RZ ;  /* 0x0000000e03037c24 */ /* 0x010fe2000f8e02ff */
[----:B------:R-:W-:Y:S01]  /*1de0*/  IADD3.X R13, PT, PT, R9, UR13, RZ, P2, !PT ;  /* 0x0000000d090d7c10 */ /* 0x000fe200097fe4ff */
[----:B------:R-:W-:-:S04]  /*1df0*/  IMAD.WIDE.U32 R10, R6, UR14, R8 ;  /* 0x0000000e060a7c25 */ /* 0x000fc8000f8e0008 */
[----:B------:R-:W-:Y:S01]  /*1e00*/  IMAD R3, R6, UR15, R3 ;  /* 0x0000000f06037c24 */ /* 0x000fe2000f8e0203 */
[----:B-1----:R-:W-:Y:S01]  /*1e10*/  LEA R6, P1, R10, UR16, 0x3 ;  /* 0x000000100a067c11 */ /* 0x002fe2000f8218ff */
[----:B------:R-:W-:Y:S02]  /*1e20*/  IMAD R4, R17, UR14, RZ ;  /* 0x0000000e11047c24 */ /* 0x000fe4000f8e02ff */
[----:B------:R-:W-:Y:S02]  /*1e30*/  IMAD.IADD R3, R3, 0x1, R11 ;  /* 0x0000000103037824 */ /* 0x000fe400078e020b */
[----:B------:R-:W-:-:S03]  /*1e40*/  IMAD.WIDE.U32 R12, R19, UR14, R12 ;  /* 0x0000000e130c7c25 */ /* 0x000fc6000f8e000c */
[----:B------:R-:W-:Y:S01]  /*1e50*/  LEA.HI.X R7, R10, UR17, R3, 0x3, P1 ;  /* 0x000000110a077c11 */ /* 0x000fe200088f1c03 */
[----:B------:R-:W-:Y:S01]  /*1e60*/  IMAD R19, R19, UR15, R4 ;  /* 0x0000000f13137c24 */ /* 0x000fe2000f8e0204 */
[----:B------:R-:W-:-:S04]  /*1e70*/  LEA R8, P1, R12, UR16, 0x3 ;  /* 0x000000100c087c11 */ /* 0x000fc8000f8218ff */
[----:B------:R-:W-:Y:S01]  /*1e80*/  IADD3 R19, PT, PT, R19, R13, RZ ;  /* 0x0000000d13137210 */ /* 0x000fe20007ffe0ff */
[----:B------:R-:W2:Y:S03]  /*1e90*/  LDG.E.64 R6, desc[UR8][R6.64] ;  /* 0x0000000806067981 */ /* 0x000ea6000c1e1b00 */
[----:B------:R-:W-:-:S06]  /*1ea0*/  LEA.HI.X R9, R12, UR17, R19, 0x3, P1 ;  /* 0x000000110c097c11 */ /* 0x000fcc00088f1c13 */
[----:B------:R-:W3:Y:S01]  /*1eb0*/  LDG.E.64 R8, desc[UR8][R8.64] ;  /* 0x0000000808087981 */ /* 0x000ee2000c1e1b00 */
[----:B------:R-:W-:-:S05]  /*1ec0*/  IADD3 R0, P1, PT, R0, 0x2, RZ ;  /* 0x0000000200007810 */ /* 0x000fca0007f3e0ff */
[----:B------:R-:W-:Y:S01]  /*1ed0*/  IMAD.X R2, RZ, RZ, R2, P1 ;  /* 0x000000ffff027224 */ /* 0x000fe200008e0602 */
[----:B--2--5:R-:W3:-:S15]  /*1ee0*/  DADD R22, R22, R6 ;  /* 0x0000000016167229 */ /* 0x024ede0000000006 */
[----:B------:R-:W-:-:S15]  /*1ef0*/  NOP ;  /* 0x0000000000007918 */ /* 0x000fde0000000000 */
[----:B------:R-:W-:-:S15]  /*1f00*/  NOP ;  /* 0x0000000000007918 */ /* 0x000fde0000000000 */
[----:B------:R-:W-:-:S15]  /*1f10*/  NOP ;  /* 0x0000000000007918 */ /* 0x000fde0000000000 */
[----:B------:R-:W-:-:S04]  /*1f20*/  NOP ;  /* 0x0000000000007918 */ /* 0x000fc80000000000 */
[----:B---3--:R2:W3:Y:S02]  /*1f30*/  DADD R22, R22, R8 ;  /* 0x0000000016167229 */ /* 0x0084e40000000008 */
.L_x_1757:
[----:B------:R-:W-:Y:S05]  /*1f40*/  BSYNC.RECONVERGENT B3 ;  /* 0x0000000000037941 */ /* 0x000fea0003800200 */
.L_x_1756:
[----:B------:R-:W-:Y:S05]  /*1f50*/  @P0 BRA `(.L_x_1753) ;  /* 0x0000000000580947 */ /* 0x000fea0003800000 */
[----:B------:R-:W4:Y:S01]  /*1f60*/  LDCU.64 UR6, c[0x0][0x608] ;  /* 0x0000c100ff0677ac */ /* 0x000f220008000a00 */
[----:B------:R-:W-:Y:S01]  /*1f70*/  IADD3 R7, P0, PT, RZ, -R0, RZ ;  /* 0x80000000ff077210 */ /* 0x000fe20007f1e0ff */
[----:B------:R-:W2:Y:S03]  /*1f80*/  LDCU.64 UR12, c[0x0][0x618] ;  /* 0x0000c300ff0c77ac */ /* 0x000ea60008000a00 */
[----:B------:R-:W-:Y:S01]  /*1f90*/  IADD3.X R3, PT, PT, RZ, ~R2, RZ, P0, !PT ;  /* 0x80000002ff037210 */ /* 0x000fe200007fe4ff */
[----:B------:R-:W0:Y:S04]  /*1fa0*/  LDCU.64 UR14, c[0x0][0x620] ;  /* 0x0000c400ff0e77ac */ /* 0x000e280008000a00 */
[----:B----4-:R-:W-:-:S02]  /*1fb0*/  IMAD R3, R3, UR6, RZ ;  /* 0x0000000603037c24 */ /* 0x010fc4000f8e02ff */
[----:B------:R-:W-:-:S04]  /*1fc0*/  IMAD.WIDE.U32 R14, R7, UR6, R14 ;  /* 0x00000006070e7c25 */ /* 0x000fc8000f8e000e */
[----:B--2---:R-:W-:Y:S02]  /*1fd0*/  IMAD R9, R2, UR12, RZ ;  /* 0x0000000c02097c24 */ /* 0x004fe4000f8e02ff */
[----:B------:R-:W-:Y:S01]  /*1fe0*/  IMAD R7, R7, UR7, R3 ;  /* 0x0000000707077c24 */ /* 0x000fe2000f8e0203 */
[----:B------:R-:W2:Y:S01]  /*1ff0*/  LDCU.64 UR6, c[0x0][0x5f0] ;  /* 0x0000be00ff0677ac */ /* 0x000ea20008000a00 */
[C---:B------:R-:W-:Y:S02]  /*2000*/  IMAD R9, R0.reuse, UR13, R9 ;  /* 0x0000000d00097c24 */ /* 0x040fe4000f8e0209 */
[----:B------:R-:W-:-:S04]  /*2010*/  IMAD.WIDE.U32 R2, R0, UR12, RZ ;  /* 0x0000000c00027c25 */ /* 0x000fc8000f8e00ff */
[----:B------:R-:W-:Y:S01]  /*2020*/  IMAD.IADD R0, R15, 0x1, R7 ;  /* 0x000000010f007824 */ /* 0x000fe200078e0207 */
[----:B------:R-:W-:-:S03]  /*2030*/  IADD3 R3, PT, PT, R3, R9, RZ ;  /* 0x0000000903037210 */ /* 0x000fc60007ffe0ff */
[----:B0-----:R-:W-:Y:S02]  /*2040*/  IMAD R7, R0, UR14, RZ ;  /* 0x0000000e00077c24 */ /* 0x001fe4000f8e02ff */
[----:B------:R-:W-:-:S04]  /*2050*/  IMAD.WIDE.U32 R2, R14, UR14, R2 ;  /* 0x0000000e0e027c25 */ /* 0x000fc8000f8e0002 */
[----:B------:R-:W-:Y:S01]  /*2060*/  IMAD R7, R14, UR15, R7 ;  /* 0x0000000f0e077c24 */ /* 0x000fe2000f8e0207 */
[----:B--2---:R-:W-:-:S03]  /*2070*/  LEA R6, P0, R2, UR6, 0x3 ;  /* 0x0000000602067c11 */ /* 0x004fc6000f8018ff */
[----:B------:R-:W-:-:S05]  /*2080*/  IMAD.IADD R3, R3, 0x1, R7 ;  /* 0x0000000103037824 */ /* 0x000fca00078e0207 */
[----:B------:R-:W-:-:S05]  /*2090*/  LEA.HI.X R7, R2, UR7, R3, 0x3, P0 ;  /* 0x0000000702077c11 */ /* 0x000fca00080f1c03 */
[----:B------:R-:W1:Y:S02]  /*20a0*/  LDG.E.64 R2, desc[UR8][R6.64] ;  /* 0x0000000806027981 */ /* 0x000e64000c1e1b00 */
[----:B-1-3-5:R4:W0:Y:S02]  /*20b0*/  DADD R22, R22, R2 ;  /* 0x0000000016167229 */ /* 0x02a8240000000002 */
.L_x_1753:
[----:B------:R-:W-:Y:S05]  /*20c0*/  BSYNC.RECONVERGENT B2 ;  /* 0x0000000000027941 */ /* 0x000fea0003800200 */
.L_x_1752:
[----:B01-3-5:R0:W-:Y:S02]  /*20d0*/  STG.E.64 desc[UR8][R20.64], R22 ;  /* 0x0000001614007986 */ /* 0x02b1e4000c101b08 */
.L_x_1748:
[----:B------:R-:W-:Y:S05]  /*20e0*/  BSYNC.RECONVERGENT B1 ;  /* 0x0000000000017941 */ /* 0x000fea0003800200 */
.L_x_1747:
[----:B------:R-:W-:-:S07]  /*20f0*/  IADD3 R5, PT, PT, R5, 0x80, RZ ;  /* 0x0000008005057810 */ /* 0x000fce0007ffe0ff */
.L_x_1742:
[----:B------:R-:W-:Y:S05]  /*2100*/  BSYNC.RECONVERGENT B0 ;  /* 0x0000000000007941 */ /* 0x000fea0003800200 */
.L_x_1741:
[----:B------:R-:W1:Y:S01]  /*2110*/  LDCU UR6, c[0x0][0x380] ;  /* 0x00007000ff0677ac */ /* 0x000e620008000800 */
[----:B------:R-:W-:Y:S01]  /*2120*/  BSSY.RECONVERGENT B0, `(.L_x_1758) ;  /* 0x0000202000007945 */ /* 0x000fe20003800200 */
[----:B-1----:R-:W-:-:S13]  /*2130*/  ISETP.GE.AND P0, PT, R5, UR6, PT ;  /* 0x0000000605007c0c */ /* 0x002fda000bf06270 */
[----:B------:R-:W-:Y:S05]  /*2140*/  @P0 BRA `(.L_x_1759) ;  /* 0x0000001c00fc0947 */ /* 0x000fea0003800000 */
[----:B------:R-:W1:Y:S01]  /*2150*/  LDC.64 R14, c[0x0][0x5f8] ;  /* 0x00017e00ff0e7b82 */ /* 0x000e620000000a00 */
[----:B------:R-:W3:Y:S01]  /*2160*/  LDCU.64 UR6, c[0x0][0x600] ;  /* 0x0000c000ff0677ac */ /* 0x000ee20008000a00 */
[----:B-1----:R-:W3:Y:S01]  /*2170*/  LDG.E.64 R14, desc[UR8][R14.64] ;  /* 0x000000080e0e7981 */ /* 0x002ee2000c1e1b00 */
[----:B------:R-:W-:Y:S02]  /*2180*/  CS2R R6, SRZ ;  /* 0x0000000000067805 */ /* 0x000fe4000001ff00 */
[----:B---3--:R-:W-:-:S04]  /*2190*/  ISETP.GT.U32.AND P0, PT, R14, UR6, PT ;  /* 0x000000060e007c0c */ /* 0x008fc8000bf04070 */
[----:B------:R-:W-:-:S13]  /*21a0*/  ISETP.GT.AND.EX P0, PT, R15, UR7, PT, P0 ;  /* 0x000000070f007c0c */ /* 0x000fda000bf04300 */
[----:B------:R-:W-:Y:S05]  /*21b0*/  @!P0 BRA `(.L_x_1760) ;  /* 0x0000000000748947 */ /* 0x000fea0003800000 */
[----:B------:R-:W1:Y:S01]  /*21c0*/  LDCU UR12, c[0x0][0x60c] ;  /* 0x0000c180ff0c77ac */ /* 0x000e620008000800 */
[----:B------:R-:W-:-:S04]  /*21d0*/  IADD3 R10, P0, PT, R14, -UR6, RZ ;  /* 0x800000060e0a7c10 */ /* 0x000fc8000ff1e0ff */
[----:B----4-:R-:W-:-:S04]  /*21e0*/  IADD3.X R3, PT, PT, R15, ~UR7, RZ, P0, !PT ;  /* 0x800000070f037c10 */ /* 0x010fc800087fe4ff */
[----:B-1----:R-:W-:-:S04]  /*21f0*/  LOP3.LUT R0, R3, UR12, RZ, 0xfc, !PT ;  /* 0x0000000c03007c12 */ /* 0x002fc8000f8efcff */
[----:B------:R-:W-:-:S13]  /*2200*/  ISETP.NE.U32.AND P0, PT, R0, RZ, PT ;  /* 0x000000ff0000720c */ /* 0x000fda0003f05070 */
[----:B------:R-:W-:Y:S05]  /*2210*/  @P0 BRA `(.L_x_1761) ;  /* 0x0000000000540947 */ /* 0x000fea0003800000 */
[----:B------:R-:W1:Y:S02]  /*2220*/  LDCU UR6, c[0x0][0x608] ;  /* 0x0000c100ff0677ac */ /* 0x000e640008000800 */
[----:B-1----:R-:W1:Y:S01]  /*2230*/  I2F.U32.RP R4, UR6 ;  /* 0x0000000600047d06 */ /* 0x002e620008209000 */
[----:B------:R-:W-:-:S07]  /*2240*/  ISETP.NE.U32.AND P2, PT, RZ, UR6, PT ;  /* 0x00000006ff007c0c */ /* 0x000fce000bf45070 */
[----:B-1----:R-:W1:Y:S02]  /*2250*/  MUFU.RCP R4, R4 ;  /* 0x0000000400047308 */ /* 0x002e640000001000 */
[----:B-1----:R-:W-:-:S06]  /*2260*/  VIADD R2, R4, 0xffffffe ;  /* 0x0ffffffe04027836 */ /* 0x002fcc0000000000 */
[----:B------:R1:W3:Y:S02]  /*2270*/  F2I.FTZ.U32.TRUNC.NTZ R3, R2 ;  /* 0x0000000200037305 */ /* 0x0002e4000021f000 */
[----:B-1----:R-:W-:Y:S01]  /*2280*/  IMAD.MOV.U32 R2, RZ, RZ, RZ ;  /* 0x000000ffff027224 */ /* 0x002fe200078e00ff */
        /* <DEDUP_REMOVED lines=14> */
.L_x_1761:
[----:B------:R-:W-:-:S07]  /*2370*/  MOV R4, 0x2390 ;  /* 0x0000239000047802 */ /* 0x000fce0000000f00 */
[----:B0-2---:R-:W-:Y:S05]  /*2380*/  CALL.REL.NOINC `($__internal_6_$__cuda_sm20_div_s64) ;  /* 0x0000029c000c7944 */ /* 0x005fea0003c00000 */
.L_x_1760:
[----:B------:R-:W2:Y:S02]  /*2390*/  LDCU.128 UR12, c[0x0][0x600] ;  /* 0x0000c000ff0c77ac */ /* 0x000ea40008000c00 */
[----:B--2---:R-:W-:Y:S01]  /*23a0*/  IMAD R9, R7, UR14, RZ ;  /* 0x0000000e07097c24 */ /* 0x004fe2000f8e02ff */
[----:B------:R-:W-:Y:S01]  /*23b0*/  LOP3.LUT R0, R15, UR15, RZ, 0xfc, !PT ;  /* 0x0000000f0f007c12 */ /* 0x000fe2000f8efcff */
[----:B----4-:R-:W-:-:S04]  /*23c0*/  IMAD.WIDE.U32 R2, R6, UR14, RZ ;  /* 0x0000000e06027c25 */ /* 0x010fc8000f8e00ff */
        /* <DEDUP_REMOVED lines=14> */
[----:B------:R-:W-:Y:S01]  /*24b0*/  IMAD.MOV.U32 R6, RZ, RZ, RZ ;  /* 0x000000ffff067224 */ /* 0x000fe200078e00ff */
[----:B------:R-:W-:-:S06]  /*24c0*/  ISETP.NE.U32.AND P2, PT, RZ, UR14, PT ;  /* 0x0000000eff007c0c */ /* 0x000fcc000bf45070 */
[----:B-1----:R-:W1:Y:S02]  /*24d0*/  MUFU.RCP R4, R4 ;  /* 0x0000000400047308 */ /* 0x002e640000001000 */
[----:B-1----:R-:W-:-:S06]  /*24e0*/  VIADD R7, R4, 0xffffffe ;  /* 0x0ffffffe04077836 */ /* 0x002fcc0000000000 */
[----:B------:R-:W1:Y:S02]  /*24f0*/  F2I.FTZ.U32.TRUNC.NTZ R7, R7 ;  /* 0x0000000700077305 */ /* 0x000e64000021f000 */
[----:B-1----:R-:W-:-:S05]  /*2500*/  IADD3 R3, PT, PT, RZ, -R7, RZ ;  /* 0x80000007ff037210 */ /* 0x002fca0007ffe0ff */
        /* <DEDUP_REMOVED lines=13> */
.L_x_1762:
[----:B------:R-:W-:Y:S01]  /*25e0*/  IMAD.MOV.U32 R10, RZ, RZ, R14 ;  /* 0x000000ffff0a7224 */ /* 0x000fe200078e000e */
[----:B------:R-:W-:Y:S02]  /*25f0*/  MOV R3, R15 ;  /* 0x0000000f00037202 */ /* 0x000fe40000000f00 */
[----:B------:R-:W-:-:S07]  /*2600*/  MOV R4, 0x2620 ;  /* 0x0000262000047802 */ /* 0x000fce0000000f00 */
[----:B0-----:R-:W-:Y:S05]  /*2610*/  CALL.REL.NOINC `($__internal_6_$__cuda_sm20_div_s64) ;  /* 0x0000029800687944 */ /* 0x001fea0003c00000 */
.L_x_1763:
        /* <DEDUP_REMOVED lines=31> */
[----:B------:R-:W-:Y:S02]  /*2810*/  IADD3.X R43, PT, PT, RZ, R2, RZ, P2, !PT ;  /* 0x00000002ff2b7210 */ /* 0x000fe400017fe4ff */
[----:B------:R-:W-:Y:S01]  /*2820*/  IADD3 R45, P3, PT, RZ, -R10, RZ ;  /* 0x8000000aff2d7210 */ /* 0x000fe20007f7e0ff */
[----:B------:R-:W-:Y:S01]  /*2830*/  IMAD.X R8, RZ, RZ, ~R46, P1 ;  /* 0x000000ffff087224 */ /* 0x000fe200008e0e2e */
[----:B------:R-:W-:-:S02]  /*2840*/  IADD3 R39, P6, PT, R0, 0x5, RZ ;  /* 0x0000000500277810 */ /* 0x000fc40007fde0ff */
[----:B------:R-:W-:Y:S01]  /*2850*/  IADD3 R38, P4, PT, R0, 0x6, RZ ;  /* 0x0000000600267810 */ /* 0x000fe20007f9e0ff */
[----:B0-----:R-:W-:Y:S01]  /*2860*/  IMAD R9, R2, UR6, RZ ;  /* 0x0000000602097c24 */ /* 0x001fe2000f8e02ff */
[----:B------:R-:W-:Y:S02]  /*2870*/  USHF.L.U32 UR14, UR6, 0x6, URZ ;  /* 0x00000006060e7899 */ /* 0x000fe400080006ff */
[----:B------:R-:W-:-:S04]  /*2880*/  IMAD.WIDE.U32 R6, R0, UR6, RZ ;  /* 0x0000000600067c25 */ /* 0x000fc8000f8e00ff */
[----:B------:R-:W-:Y:S01]  /*2890*/  IMAD R9, R0, UR7, R9 ;  /* 0x0000000700097c24 */ /* 0x000fe2000f8e0209 */
[----:B------:R-:W-:Y:S01]  /*28a0*/  IADD3 R37, P2, PT, R6, UR6, RZ ;  /* 0x0000000606257c10 */ /* 0x000fe2000ff5e0ff */
[----:B--2---:R-:W-:-:S03]  /*28b0*/  IMAD R12, R12, UR12, RZ ;  /* 0x0000000c0c0c7c24 */ /* 0x004fc6000f8e02ff */
[----:B------:R-:W-:Y:S01]  /*28c0*/  IADD3 R17, PT, PT, R7, R9, RZ ;  /* 0x0000000907117210 */ /* 0x000fe20007ffe0ff */
[----:B------:R-:W-:Y:S01]  /*28d0*/  IMAD.X R9, RZ, RZ, ~R43, P3 ;  /* 0x000000ffff097224 */ /* 0x000fe200018e0e2b */
[C---:B------:R-:W-:Y:S01]  /*28e0*/  SHF.L.U32 R7, R6.reuse, 0x3, RZ ;  /* 0x0000000306077819 */ /* 0x040fe200000006ff */
[C---:B------:R-:W-:Y:S01]  /*28f0*/  IMAD R25, R13.reuse, UR13, R12 ;  /* 0x0000000d0d197c24 */ /* 0x040fe2000f8e020c */
[----:B------:R-:W-:Y:S01]  /*2900*/  SHF.L.U64.HI R11, R6, 0x3, R17 ;  /* 0x00000003060b7819 */ /* 0x000fe20000010211 */
[----:B------:R-:W-:Y:S01]  /*2910*/  IMAD.WIDE.U32 R12, R13, UR12, R14 ;  /* 0x0000000c0d0c7c25 */ /* 0x000fe2000f8e000e */
[----:B------:R-:W-:-:S03]  /*2920*/  IADD3.X R17, PT, PT, R17, UR7, RZ, P2, !PT ;  /* 0x0000000711117c10 */ /* 0x000fc600097fe4ff */
[----:B------:R-:W-:Y:S01]  /*2930*/  IMAD R6, R8, UR12, RZ ;  /* 0x0000000c08067c24 */ /* 0x000fe2000f8e02ff */
[----:B------:R-:W-:Y:S01]  /*2940*/  IADD3 R13, PT, PT, R13, R25, RZ ;  /* 0x000000190d0d7210 */ /* 0x000fe20007ffe0ff */
[----:B------:R-:W-:Y:S02]  /*2950*/  IMAD R8, R9, UR12, RZ ;  /* 0x0000000c09087c24 */ /* 0x000fe4000f8e02ff */
[----:B------:R-:W-:Y:S02]  /*2960*/  IMAD R27, R41, UR13, R6 ;  /* 0x0000000d291b7c24 */ /* 0x000fe4000f8e0206 */
[C---:B------:R-:W-:Y:S02]  /*2970*/  IMAD R25, R45.reuse, UR13, R8 ;  /* 0x0000000d2d197c24 */ /* 0x040fe4000f8e0208 */
[----:B------:R-:W-:-:S04]  /*2980*/  IMAD.WIDE.U32 R44, R45, UR12, R14 ;  /* 0x0000000c2d2c7c25 */ /* 0x000fc8000f8e000e */
[----:B------:R-:W-:Y:S01]  /*2990*/  IMAD.WIDE.U32 R40, R41, UR12, R14 ;  /* 0x0000000c29287c25 */ /* 0x000fe2000f8e000e */
[----:B------:R-:W-:-:S03]  /*29a0*/  IADD3 R25, PT, PT, R45, R25, RZ ;  /* 0x000000192d197210 */ /* 0x000fc60007ffe0ff */
[C---:B-1----:R-:W-:Y:S02]  /*29b0*/  IMAD R6, R30.reuse, UR13, RZ ;  /* 0x0000000d1e067c24 */ /* 0x042fe4000f8e02ff */
[----:B------:R-:W-:Y:S02]  /*29c0*/  IMAD R13, R13, R30, RZ ;  /* 0x0000001e0d0d7224 */ /* 0x000fe400078e02ff */
[----:B------:R-:W-:Y:S02]  /*29d0*/  IMAD.IADD R27, R41, 0x1, R27 ;  /* 0x00000001291b7824 */ /* 0x000fe400078e021b */
[----:B------:R-:W-:-:S04]  /*29e0*/  IMAD.WIDE.U32 R8, R30, UR12, RZ ;  /* 0x0000000c1e087c25 */ /* 0x000fc8000f8e00ff */
[----:B------:R-:W-:Y:S01]  /*29f0*/  IMAD R33, R31, UR12, R6 ;  /* 0x0000000c1f217c24 */ /* 0x000fe2000f8e0206 */
[----:B------:R-:W-:Y:S01]  /*2a00*/  LEA R6, P1, -R8, UR14, 0x6 ;  /* 0x0000000e08067c11 */ /* 0x000fe2000f8231ff */
[C---:B------:R-:W-:Y:S02]  /*2a10*/  IMAD R29, R12.reuse, R31, R13 ;  /* 0x0000001f0c1d7224 */ /* 0x040fe400078e020d */
[----:B------:R-:W-:-:S04]  /*2a20*/  IMAD.WIDE.U32 R12, R12, R30, RZ ;  /* 0x0000001e0c0c7225 */ /* 0x000fc800078e00ff */
[-C--:B------:R-:W-:Y:S01]  /*2a30*/  IMAD R27, R27, R30.reuse, RZ ;  /* 0x0000001e1b1b7224 */ /* 0x080fe200078e02ff */
[----:B------:R-:W-:Y:S01]  /*2a40*/  LEA R7, P3, R12, R7, 0x3 ;  /* 0x000000070c077211 */ /* 0x000fe200078618ff */
[-C--:B------:R-:W-:Y:S02]  /*2a50*/  IMAD R16, R25, R30.reuse, RZ ;  /* 0x0000001e19107224 */ /* 0x080fe400078e02ff */
[----:B------:R-:W-:Y:S01]  /*2a60*/  IMAD.IADD R33, R9, 0x1, R33 ;  /* 0x0000000109217824 */ /* 0x000fe200078e0221 */
[----:B------:R-:W-:Y:S01]  /*2a70*/  IADD3 R9, PT, PT, R13, R29, RZ ;  /* 0x0000001d0d097210 */ /* 0x000fe20007ffe0ff */
[-C--:B------:R-:W-:Y:S02]  /*2a80*/  IMAD R25, R40, R31.reuse, R27 ;  /* 0x0000001f28197224 */ /* 0x080fe400078e021b */
[----:B------:R-:W-:Y:S01]  /*2a90*/  IMAD R27, R44, R31, R16 ;  /* 0x0000001f2c1b7224 */ /* 0x000fe200078e0210 */
[----:B------:R-:W-:Y:S01]  /*2aa0*/  SHF.L.U64.HI R36, R8, 0x6, R33 ;  /* 0x0000000608247819 */ /* 0x000fe20000010221 */
[----:B------:R-:W-:Y:S01]  /*2ab0*/  IMAD.WIDE.U32 R44, R44, R30, RZ ;  /* 0x0000001e2c2c7225 */ /* 0x000fe200078e00ff */
[----:B------:R-:W-:-:S02]  /*2ac0*/  LEA.HI.X R8, R12, R11, R9, 0x3, P3 ;  /* 0x0000000b0c087211 */ /* 0x000fc400018f1c09 */
[----:B------:R-:W-:Y:S01]  /*2ad0*/  IADD3 R9, P3, PT, R0, 0x4, RZ ;  /* 0x0000000400097810 */ /* 0x000fe20007f7e0ff */
[----:B------:R-:W-:Y:S01]  /*2ae0*/  IMAD.IADD R13, R45, 0x1, R27 ;  /* 0x000000012d0d7824 */ /* 0x000fe200078e021b */
[----:B------:R-:W-:Y:S01]  /*2af0*/  SHF.L.U32 R12, R44, 0x3, RZ ;  /* 0x000000032c0c7819 */ /* 0x000fe200000006ff */
[----:B------:R-:W-:Y:S01]  /*2b00*/  IMAD.WIDE.U32 R40, R40, R30, RZ ;  /* 0x0000001e28287225 */ /* 0x000fe200078e00ff */
[----:B------:R-:W-:Y:S02]  /*2b10*/  IADD3 R33, P5, PT, RZ, -R9, RZ ;  /* 0x80000009ff217210 */ /* 0x000fe40007fbe0ff */
[----:B------:R-:W-:Y:S01]  /*2b20*/  SHF.L.U64.HI R44, R44, 0x3, R13 ;  /* 0x000000032c2c7819 */ /* 0x000fe2000001020d */
[----:B------:R-:W-:Y:S01]  /*2b30*/  IMAD.X R45, RZ, RZ, R2, P3 ;  /* 0x000000ffff2d7224 */ /* 0x000fe200018e0602 */
[----:B------:R-:W-:Y:S01]  /*2b40*/  IADD3.X R13, PT, PT, RZ, R2, RZ, P6, !PT ;  /* 0x00000002ff0d7210 */ /* 0x000fe200037fe4ff */
[----:B------:R-:W-:Y:S01]  /*2b50*/  IMAD.IADD R25, R41, 0x1, R25 ;  /* 0x0000000129197824 */ /* 0x000fe200078e0219 */
[----:B------:R-:W-:Y:S01]  /*2b60*/  IADD3 R35, P3, PT, RZ, -R39, RZ ;  /* 0x80000027ff237210 */ /* 0x000fe20007f7e0ff */
[----:B------:R-:W-:Y:S01]  /*2b70*/  IMAD.X R24, RZ, RZ, ~R45, P5 ;  /* 0x000000ffff187224 */ /* 0x000fe200028e0e2d */
[----:B------:R-:W-:-:S02]  /*2b80*/  IADD3 R18, P5, PT, R0, 0x7, RZ ;  /* 0x0000000700127810 */ /* 0x000fc40007fbe0ff */
[C---:B------:R-:W-:Y:S01]  /*2b90*/  SHF.L.U32 R11, R40.reuse, 0x3, RZ ;  /* 0x00000003280b7819 */ /* 0x040fe200000006ff */
[----:B------:R-:W-:Y:S01]  /*2ba0*/  IMAD.X R26, RZ, RZ, ~R13, P3 ;  /* 0x000000ffff1a7224 */ /* 0x000fe200018e0e0d */
[----:B------:R-:W-:Y:S01]  /*2bb0*/  SHF.L.U64.HI R40, R40, 0x3, R25 ;  /* 0x0000000328287819 */ /* 0x000fe20000010219 */
[----:B------:R-:W-:Y:S01]  /*2bc0*/  IMAD R24, R24, UR12, RZ ;  /* 0x0000000c18187c24 */ /* 0x000fe2000f8e02ff */
[----:B------:R-:W-:Y:S01]  /*2bd0*/  IADD3.X R16, PT, PT, RZ, R2, RZ, P4, !PT ;  /* 0x00000002ff107210 */ /* 0x000fe200027fe4ff */
[----:B------:R-:W-:Y:S01]  /*2be0*/  IMAD R26, R26, UR12, RZ ;  /* 0x0000000c1a1a7c24 */ /* 0x000fe2000f8e02ff */
[----:B------:R-:W-:Y:S01]  /*2bf0*/  IADD3 R27, P4, PT, RZ, -R38, RZ ;  /* 0x80000026ff1b7210 */ /* 0x000fe20007f9e0ff */
[----:B------:R-:W-:Y:S01]  /*2c00*/  IMAD R47, R33, UR13, R24 ;  /* 0x0000000d212f7c24 */ /* 0x000fe2000f8e0218 */
[----:B------:R-:W-:Y:S01]  /*2c10*/  IADD3.X R41, PT, PT, RZ, R2, RZ, P5, !PT ;  /* 0x00000002ff297210 */ /* 0x000fe20002ffe4ff */
[----:B------:R-:W-:Y:S01]  /*2c20*/  IMAD R51, R35, UR13, R26 ;  /* 0x0000000d23337c24 */ /* 0x000fe2000f8e021a */
[----:B------:R-:W-:Y:S01]  /*2c30*/  IADD3 R25, P3, PT, RZ, -R18, RZ ;  /* 0x80000012ff197210 */ /* 0x000fe20007f7e0ff */
[----:B------:R-:W-:-:S02]  /*2c40*/  IMAD.X R28, RZ, RZ, ~R16, P4 ;  /* 0x000000ffff1c7224 */ /* 0x000fc400020e0e10 */
[----:B------:R-:W-:Y:S01]  /*2c50*/  IMAD.WIDE.U32 R34, R35, UR12, R14 ;  /* 0x0000000c23227c25 */ /* 0x000fe2000f8e000e */
[----:B------:R-:W-:-:S03]  /*2c60*/  IADD3.X R48, PT, PT, RZ, ~R41, RZ, P3, !PT ;  /* 0x80000029ff307210 */ /* 0x000fc60001ffe4ff */
[----:B------:R-:W-:Y:S01]  /*2c70*/  IMAD R24, R28, UR12, RZ ;  /* 0x0000000c1c187c24 */ /* 0x000fe2000f8e02ff */
[----:B------:R-:W-:Y:S01]  /*2c80*/  IADD3 R35, PT, PT, R35, R51, RZ ;  /* 0x0000003323237210 */ /* 0x000fe20007ffe0ff */
[----:B------:R-:W-:Y:S01]  /*2c90*/  IMAD R48, R48, UR12, RZ ;  /* 0x0000000c30307c24 */ /* 0x000fe2000f8e02ff */
[----:B------:R-:W0:Y:S01]  /*2ca0*/  LDC.64 R28, c[0x0][0x608] ;  /* 0x00018200ff1c7b82 */ /* 0x000e220000000a00 */
[----:B------:R-:W-:-:S04]  /*2cb0*/  IMAD.WIDE.U32 R32, R33, UR12, R14 ;  /* 0x0000000c21207c25 */ /* 0x000fc8000f8e000e */
[----:B------:R-:W-:Y:S02]  /*2cc0*/  IMAD R49, R27, UR13, R24 ;  /* 0x0000000d1b317c24 */ /* 0x000fe4000f8e0218 */
[----:B------:R-:W-:Y:S02]  /*2cd0*/  IMAD R51, R25, UR13, R48 ;  /* 0x0000000d19337c24 */ /* 0x000fe4000f8e0230 */
[----:B------:R-:W-:Y:S02]  /*2ce0*/  IMAD.IADD R33, R33, 0x1, R47 ;  /* 0x0000000121217824 */ /* 0x000fe400078e022f */
[----:B------:R-:W-:-:S04]  /*2cf0*/  IMAD.WIDE.U32 R26, R27, UR12, R14 ;  /* 0x0000000c1b1a7c25 */ /* 0x000fc8000f8e000e */
[----:B------:R-:W-:-:S04]  /*2d00*/  IMAD.WIDE.U32 R24, R25, UR12, R14 ;  /* 0x0000000c19187c25 */ /* 0x000fc8000f8e000e */
[-C--:B------:R-:W-:Y:S02]  /*2d10*/  IMAD R33, R33, R30.reuse, RZ ;  /* 0x0000001e21217224 */ /* 0x080fe400078e02ff */
[----:B------:R-:W-:Y:S01]  /*2d20*/  IMAD.IADD R49, R27, 0x1, R49 ;  /* 0x000000011b317824 */ /* 0x000fe200078e0231 */
[----:B------:R-:W-:Y:S01]  /*2d30*/  IADD3 R27, PT, PT, R25, R51, RZ ;  /* 0x00000033191b7210 */ /* 0x000fe20007ffe0ff */
[-C--:B------:R-:W-:Y:S02]  /*2d40*/  IMAD R35, R35, R30.reuse, RZ ;  /* 0x0000001e23237224 */ /* 0x080fe400078e02ff */
[C---:B------:R-:W-:Y:S02]  /*2d50*/  IMAD R47, R32.reuse, R31, R33 ;  /* 0x0000001f202f7224 */ /* 0x040fe400078e0221 */
[----:B------:R-:W-:-:S04]  /*2d60*/  IMAD.WIDE.U32 R32, R32, R30, RZ ;  /* 0x0000001e20207225 */ /* 0x000fc800078e00ff */
[C---:B------:R-:W-:Y:S02]  /*2d70*/  IMAD R25, R34.reuse, R31, R35 ;  /* 0x0000001f22197224 */ /* 0x040fe400078e0223 */
[-C--:B------:R-:W-:Y:S02]  /*2d80*/  IMAD R48, R49, R30.reuse, RZ ;  /* 0x0000001e31307224 */ /* 0x080fe400078e02ff */
[----:B------:R-:W-:-:S04]  /*2d90*/  IMAD.WIDE.U32 R34, R34, R30, RZ ;  /* 0x0000001e22227225 */ /* 0x000fc800078e00ff */
[-C--:B------:R-:W-:Y:S02]  /*2da0*/  IMAD R49, R27, R30.reuse, RZ ;  /* 0x0000001e1b317224 */ /* 0x080fe400078e02ff */
[----:B------:R-:W-:Y:S01]  /*2db0*/  IMAD.IADD R47, R33, 0x1, R47 ;  /* 0x00000001212f7824 */ /* 0x000fe200078e022f */
[----:B------:R-:W-:Y:S01]  /*2dc0*/  SHF.L.U32 R33, R32, 0x3, RZ ;  /* 0x0000000320217819 */ /* 0x000fe200000006ff */
[-C--:B------:R-:W-:Y:S02]  /*2dd0*/  IMAD R49, R24, R31.reuse, R49 ;  /* 0x0000001f18317224 */ /* 0x080fe400078e0231 */
[----:B------:R-:W-:Y:S01]  /*2de0*/  IMAD.IADD R51, R35, 0x1, R25 ;  /* 0x0000000123337824 */ /* 0x000fe200078e0219 */
[----:B------:R-:W-:Y:S01]  /*2df0*/  SHF.L.U64.HI R32, R32, 0x3, R47 ;  /* 0x0000000320207819 */ /* 0x000fe2000001022f */
[----:B------:R-:W-:Y:S01]  /*2e00*/  IMAD.WIDE.U32 R24, R24, R30, RZ ;  /* 0x0000001e18187225 */ /* 0x000fe200078e00ff */
[C---:B------:R-:W-:Y:S02]  /*2e10*/  SHF.L.U32 R35, R34.reuse, 0x3, RZ ;  /* 0x0000000322237819 */ /* 0x040fe400000006ff */
[----:B------:R-:W-:Y:S01]  /*2e20*/  SHF.L.U64.HI R34, R34, 0x3, R51 ;  /* 0x0000000322227819 */ /* 0x000fe20000010233 */
[----:B------:R-:W-:-:S02]  /*2e30*/  IMAD R47, R26, R31, R48 ;  /* 0x0000001f1a2f7224 */ /* 0x000fc400078e0230 */
[----:B------:R-:W-:Y:S02]  /*2e40*/  IMAD.IADD R49, R25, 0x1, R49 ;  /* 0x0000000119317824 */ /* 0x000fe400078e0231 */
[----:B------:R-:W-:-:S03]  /*2e50*/  IMAD.WIDE.U32 R26, R26, R30, RZ ;  /* 0x0000001e1a1a7225 */ /* 0x000fc600078e00ff */
[----:B------:R-:W-:Y:S01]  /*2e60*/  SHF.L.U64.HI R48, R24, 0x3, R49 ;  /* 0x0000000318307819 */ /* 0x000fe20000010231 */
[----:B------:R-:W-:Y:S02]  /*2e70*/  IMAD R25, R2, UR12, RZ ;  /* 0x0000000c02197c24 */ /* 0x000fe4000f8e02ff */
[----:B------:R-:W-:Y:S01]  /*2e80*/  IMAD.IADD R47, R27, 0x1, R47 ;  /* 0x000000011b2f7824 */ /* 0x000fe200078e022f */
[----:B------:R-:W-:Y:S01]  /*2e90*/  SHF.L.U32 R27, R26, 0x3, RZ ;  /* 0x000000031a1b7819 */ /* 0x000fe200000006ff */
[----:B------:R-:W-:Y:S02]  /*2ea0*/  IMAD R49, R0, UR13, R25 ;  /* 0x0000000d00317c24 */ /* 0x000fe4000f8e0219 */
[----:B------:R-:W-:Y:S01]  /*2eb0*/  IMAD R25, R43, UR6, RZ ;  /* 0x000000062b197c24 */ /* 0x000fe2000f8e02ff */
[----:B------:R-:W-:Y:S01]  /*2ec0*/  SHF.L.U64.HI R47, R26, 0x3, R47 ;  /* 0x000000031a2f7819 */ /* 0x000fe2000001022f */
[----:B0-----:R-:W-:Y:S01]  /*2ed0*/  IMAD.WIDE.U32 R28, R0, UR12, R28 ;  /* 0x0000000c001c7c25 */ /* 0x001fe2000f8e001c */
[----:B------:R-:W-:Y:S01]  /*2ee0*/  SHF.L.U32 R26, R24, 0x3, RZ ;  /* 0x00000003181a7819 */ /* 0x000fe200000006ff */
[----:B------:R-:W0:Y:S02]  /*2ef0*/  LDCU.64 UR12, c[0x0][0x5f0] ;  /* 0x0000be00ff0c77ac */ /* 0x000e240008000a00 */
[----:B------:R-:W-:-:S02]  /*2f00*/  IMAD R51, R46, UR6, RZ ;  /* 0x000000062e337c24 */ /* 0x000fc4000f8e02ff */
[----:B------:R-:W-:Y:S02]  /*2f10*/  IMAD R46, R45, UR6, RZ ;  /* 0x000000062d2e7c24 */ /* 0x000fe4000f8e02ff */
[C---:B------:R-:W-:Y:S02]  /*2f20*/  IMAD R45, R10.reuse, UR7, R25 ;  /* 0x000000070a2d7c24 */ /* 0x040fe4000f8e0219 */
[----:B------:R-:W-:Y:S01]  /*2f30*/  IMAD.WIDE.U32 R24, R10, UR6, RZ ;  /* 0x000000060a187c25 */ /* 0x000fe2000f8e00ff */
[----:B------:R-:W-:-:S03]  /*2f40*/  IADD3 R10, P3, PT, R14, -R28, RZ ;  /* 0x8000001c0e0a7210 */ /* 0x000fc60007f7e0ff */
[----:B------:R-:W-:Y:S01]  /*2f50*/  IMAD.IADD R53, R29, 0x1, R49 ;  /* 0x000000011d357824 */ /* 0x000fe200078e0231 */
[----:B------:R-:W-:Y:S01]  /*2f60*/  LEA R12, P4, R24, R12, 0x3 ;  /* 0x0000000c180c7211 */ /* 0x000fe200078818ff */
[C---:B------:R-:W-:Y:S02]  /*2f70*/  IMAD R49, R9.reuse, UR7, R46 ;  /* 0x0000000709317c24 */ /* 0x040fe4000f8e022e */
[----:B------:R-:W-:Y:S01]  /*2f80*/  IMAD.WIDE.U32 R28, R9, UR6, RZ ;  /* 0x00000006091c7c25 */ /* 0x000fe2000f8e00ff */
[----:B------:R-:W-:-:S03]  /*2f90*/  IADD3.X R9, PT, PT, R15, ~R53, RZ, P3, !PT ;  /* 0x800000350f097210 */ /* 0x000fc60001ffe4ff */
[----:B------:R-:W-:Y:S01]  /*2fa0*/  IMAD.IADD R45, R25, 0x1, R45 ;  /* 0x00000001192d7824 */ /* 0x000fe200078e022d */
[----:B------:R-:W-:Y:S01]  /*2fb0*/  LEA R33, P5, R28, R33, 0x3 ;  /* 0x000000211c217211 */ /* 0x000fe200078a18ff */
[----:B------:R-:W-:Y:S02]  /*2fc0*/  IMAD R51, R42, UR7, R51 ;  /* 0x000000072a337c24 */ /* 0x000fe4000f8e0233 */
[----:B------:R-:W-:Y:S01]  /*2fd0*/  IMAD.IADD R49, R29, 0x1, R49 ;  /* 0x000000011d317824 */ /* 0x000fe200078e0231 */
[----:B------:R-:W-:Y:S01]  /*2fe0*/  LEA.HI.X R44, R24, R44, R45, 0x3, P4 ;  /* 0x0000002c182c7211 */ /* 0x000fe200020f1c2d */
[----:B------:R-:W-:-:S03]  /*2ff0*/  IMAD.WIDE.U32 R42, R42, UR6, RZ ;  /* 0x000000062a2a7c25 */ /* 0x000fc6000f8e00ff */
[----:B------:R-:W-:Y:S01]  /*3000*/  LEA.HI.X R32, R28, R32, R49, 0x3, P5 ;  /* 0x000000201c207211 */ /* 0x000fe200028f1c31 */
[-C--:B------:R-:W-:Y:S01]  /*3010*/  IMAD R9, R9, R30.reuse, RZ ;  /* 0x0000001e09097224 */ /* 0x080fe200078e02ff */
[----:B------:R-:W-:Y:S01]  /*3020*/  IADD3 R51, PT, PT, R43, R51, RZ ;  /* 0x000000332b337210 */ /* 0x000fe20007ffe0ff */
[----:B------:R-:W-:Y:S01]  /*3030*/  IMAD R24, R13, UR6, RZ ;  /* 0x000000060d187c24 */ /* 0x000fe2000f8e02ff */
[----:B------:R-:W-:Y:S01]  /*3040*/  LEA R11, P3, R42, R11, 0x3 ;  /* 0x0000000b2a0b7211 */ /* 0x000fe200078618ff */
[C---:B------:R-:W-:Y:S02]  /*3050*/  IMAD R13, R10.reuse, R31, R9 ;  /* 0x0000001f0a0d7224 */ /* 0x040fe400078e0209 */
[----:B------:R-:W-:Y:S01]  /*3060*/  IMAD.WIDE.U32 R30, R10, R30, RZ ;  /* 0x0000001e0a1e7225 */ /* 0x000fe200078e00ff */
[----:B------:R-:W-:-:S03]  /*3070*/  LEA.HI.X R40, R42, R40, R51, 0x3, P3 ;  /* 0x000000282a287211 */ /* 0x000fc600018f1c33 */
[----:B------:R-:W-:Y:S02]  /*3080*/  IMAD R25, R16, UR6, RZ ;  /* 0x0000000610197c24 */ /* 0x000fe4000f8e02ff */
[C---:B------:R-:W-:Y:S02]  /*3090*/  IMAD R9, R39.reuse, UR7, R24 ;  /* 0x0000000727097c24 */ /* 0x040fe4000f8e0218 */
[----:B------:R-:W-:-:S04]  /*30a0*/  IMAD.WIDE.U32 R28, R39, UR6, RZ ;  /* 0x00000006271c7c25 */ /* 0x000fc8000f8e00ff */
[----:B------:R-:W-:Y:S01]  /*30b0*/  IMAD R43, R41, UR6, RZ ;  /* 0x00000006292b7c24 */ /* 0x000fe2000f8e02ff */
[----:B------:R-:W-:Y:S01]  /*30c0*/  IADD3 R9, PT, PT, R29, R9, RZ ;  /* 0x000000091d097210 */ /* 0x000fe20007ffe0ff */
[----:B------:R-:W-:Y:S01]  /*30d0*/  IMAD R41, R38, UR7, R25 ;  /* 0x0000000726297c24 */ /* 0x000fe2000f8e0219 */
[----:B------:R-:W-:Y:S01]  /*30e0*/  LEA R35, P3, R28, R35, 0x3 ;  /* 0x000000231c237211 */ /* 0x000fe200078618ff */
[----:B------:R-:W-:Y:S02]  /*30f0*/  IMAD.IADD R13, R31, 0x1, R13 ;  /* 0x000000011f0d7824 */ /* 0x000fe400078e020d */
[----:B------:R-:W-:Y:S01]  /*3100*/  IMAD.WIDE.U32 R38, R38, UR6, RZ ;  /* 0x0000000626267c25 */ /* 0x000fe2000f8e00ff */
[----:B------:R-:W-:Y:S02]  /*3110*/  LEA.HI.X R34, R28, R34, R9, 0x3, P3 ;  /* 0x000000221c227211 */ /* 0x000fe400018f1c09 */
[----:B------:R-:W-:Y:S01]  /*3120*/  SHF.L.U64.HI R46, R30, 0x3, R13 ;  /* 0x000000031e2e7819 */ /* 0x000fe2000001020d */
[----:B------:R-:W-:Y:S01]  /*3130*/  IMAD R43, R18, UR7, R43 ;  /* 0x00000007122b7c24 */ /* 0x000fe2000f8e022b */
[----:B------:R-:W-:Y:S01]  /*3140*/  LEA R9, P3, R38, R27, 0x3 ;  /* 0x0000001b26097211 */ /* 0x000fe200078618ff */
[----:B------:R-:W-:Y:S01]  /*3150*/  IMAD.WIDE.U32 R24, R18, UR6, RZ ;  /* 0x0000000612187c25 */ /* 0x000fe2000f8e00ff */
[----:B------:R-:W-:Y:S01]  /*3160*/  SHF.L.U32 R18, R30, 0x3, RZ ;  /* 0x000000031e127819 */ /* 0x000fe200000006ff */
[----:B------:R-:W-:-:S02]  /*3170*/  USHF.L.U64.HI UR6, UR6, 0x6, UR7 ;  /* 0x0000000606067899 */ /* 0x000fc40008010207 */
[----:B------:R-:W-:Y:S01]  /*3180*/  IMAD.IADD R16, R39, 0x1, R41 ;  /* 0x0000000127107824 */ /* 0x000fe200078e0229 */
[----:B------:R-:W-:Y:S01]  /*3190*/  IADD3 R25, PT, PT, R25, R43, RZ ;  /* 0x0000002b19197210 */ /* 0x000fe20007ffe0ff */
[----:B0-----:R-:W-:Y:S01]  /*31a0*/  IMAD.U32 R42, RZ, RZ, UR12 ;  /* 0x0000000cff2a7e24 */ /* 0x001fe2000f8e00ff */
[----:B------:R-:W-:Y:S01]  /*31b0*/  LEA R10, P4, R24, R26, 0x3 ;  /* 0x0000001a180a7211 */ /* 0x000fe200078818ff */
[----:B------:R-:W-:Y:S01]  /*31c0*/  IMAD.MOV.U32 R45, RZ, RZ, R19 ;  /* 0x000000ffff2d7224 */ /* 0x000fe200078e0013 */
[C---:B------:R-:W-:Y:S02]  /*31d0*/  LEA R13, P2, R37.reuse, R18, 0x3 ;  /* 0x00000012250d7211 */ /* 0x040fe400078418ff */
[----:B------:R-:W-:Y:S02]  /*31e0*/  LEA.HI.X R47, R38, R47, R16, 0x3, P3 ;  /* 0x0000002f262f7211 */ /* 0x000fe400018f1c10 */
[----:B------:R-:W-:Y:S02]  /*31f0*/  LEA.HI.X R48, R24, R48, R25, 0x3, P4 ;  /* 0x0000003018307211 */ /* 0x000fe400020f1c19 */
[----:B------:R-:W-:-:S02]  /*3200*/  LEA.HI.X R46, R37, R46, R17, 0x3, P2 ;  /* 0x0000002e252e7211 */ /* 0x000fc400010f1c11 */
[----:B------:R-:W-:Y:S02]  /*3210*/  MOV R41, UR13 ;  /* 0x0000000d00297c02 */ /* 0x000fe40008000f00 */
[----:B------:R-:W-:Y:S02]  /*3220*/  LOP3.LUT R43, R3, 0xfffffff8, RZ, 0xc0, !PT ;  /* 0xfffffff8032b7812 */ /* 0x000fe400078ec0ff */
[----:B------:R-:W-:-:S07]  /*3230*/  IADD3.X R50, PT, PT, ~R36, UR6, RZ, P1, !PT ;  /* 0x0000000624327c10 */ /* 0x000fce0008ffe5ff */
.L_x_1768:
[C---:B------:R-:W-:Y:S02]  /*3240*/  IADD3 R36, P6, PT, R42.reuse, R7, RZ ;  /* 0x000000072a247210 */ /* 0x040fe40007fde0ff */
[C---:B------:R-:W-:Y:S02]  /*3250*/  IADD3 R30, P5, PT, R42.reuse, R13, RZ ;  /* 0x0000000d2a1e7210 */ /* 0x040fe40007fbe0ff */
[C---:B------:R-:W-:Y:S02]  /*3260*/  IADD3 R18, P1, PT, R42.reuse, R35, RZ ;  /* 0x000000232a127210 */ /* 0x040fe40007f3e0ff */
[C---:B------:R-:W-:Y:S01]  /*3270*/  IADD3 R28, P4, PT, R42.reuse, R11, RZ ;  /* 0x0000000b2a1c7210 */ /* 0x040fe20007f9e0ff */
[C---:B------:R-:W-:Y:S01]  /*3280*/  IMAD.X R31, R41.reuse, 0x1, R46, P5 ;  /* 0x00000001291f7824 */ /* 0x040fe200028e062e */
[C---:B------:R-:W-:Y:S01]  /*3290*/  IADD3 R26, P3, PT, R42.reuse, R12, RZ ;  /* 0x0000000c2a1a7210 */ /* 0x040fe20007f7e0ff */
[----:B------:R-:W-:Y:S01]  /*32a0*/  IMAD.X R19, R41, 0x1, R34, P1 ;  /* 0x0000000129137824 */ /* 0x000fe200008e0622 */
[----:B------:R-:W-:-:S02]  /*32b0*/  IADD3 R24, P2, PT, R42, R33, RZ ;  /* 0x000000212a187210 */ /* 0x000fc40007f5e0ff */
[C---:B------:R-:W-:Y:S01]  /*32c0*/  IADD3.X R37, PT, PT, R41.reuse, R8, RZ, P6, !PT ;  /* 0x0000000829257210 */ /* 0x040fe200037fe4ff */
[C---:B------:R-:W-:Y:S01]  /*32d0*/  IMAD.X R27, R41.reuse, 0x1, R44, P3 ;  /* 0x00000001291b7824 */ /* 0x040fe200018e062c */
[C---:B------:R-:W-:Y:S01]  /*32e0*/  IADD3 R16, P6, PT, R42.reuse, R9, RZ ;  /* 0x000000092a107210 */ /* 0x040fe20007fde0ff */
[----:B------:R-:W2:Y:S01]  /*32f0*/  LDG.E.64 R30, desc[UR8][R30.64] ;  /* 0x000000081e1e7981 */ /* 0x000ea2000c1e1b00 */
[C---:B------:R-:W-:Y:S02]  /*3300*/  IADD3.X R29, PT, PT, R41.reuse, R40, RZ, P4, !PT ;  /* 0x00000028291d7210 */ /* 0x040fe400027fe4ff */
[----:B------:R-:W-:Y:S01]  /*3310*/  IADD3 R38, P1, PT, R42, R10, RZ ;  /* 0x0000000a2a267210 */ /* 0x000fe20007f3e0ff */
[----:B------:R-:W3:Y:S01]  /*3320*/  LDG.E.64 R36, desc[UR8][R36.64] ;  /* 0x0000000824247981 */ /* 0x000ee2000c1e1b00 */
[C---:B------:R-:W-:Y:S02]  /*3330*/  IADD3.X R25, PT, PT, R41.reuse, R32, RZ, P2, !PT ;  /* 0x0000002029197210 */ /* 0x040fe400017fe4ff */
[C---:B------:R-:W-:Y:S01]  /*3340*/  IADD3.X R17, PT, PT, R41.reuse, R47, RZ, P6, !PT ;  /* 0x0000002f29117210 */ /* 0x040fe200037fe4ff */
[----:B------:R-:W-:Y:S01]  /*3350*/  IMAD.X R39, R41, 0x1, R48, P1 ;  /* 0x0000000129277824 */ /* 0x000fe200008e0630 */
[----:B------:R-:W4:Y:S04]  /*3360*/  LDG.E.64 R28, desc[UR8][R28.64] ;  /* 0x000000081c1c7981 */ /* 0x000f28000c1e1b00 */
[----:B------:R-:W4:Y:S04]  /*3370*/  LDG.E.64 R26, desc[UR8][R26.64] ;  /* 0x000000081a1a7981 */ /* 0x000f28000c1e1b00 */
[----:B------:R-:W4:Y:S04]  /*3380*/  LDG.E.64 R24, desc[UR8][R24.64] ;  /* 0x0000000818187981 */ /* 0x000f28000c1e1b00 */
[----:B------:R-:W4:Y:S04]  /*3390*/  LDG.E.64 R18, desc[UR8][R18.64] ;  /* 0x0000000812127981 */ /* 0x000f28000c1e1b00 */
[----:B------:R-:W4:Y:S04]  /*33a0*/  LDG.E.64 R16, desc[UR8][R16.64] ;  /* 0x0000000810107981 */ /* 0x000f28000c1e1b00 */
[----:B------:R-:W4:Y:S01]  /*33b0*/  LDG.E.64 R38, desc[UR8][R38.64] ;  /* 0x0000000826267981 */ /* 0x000f22000c1e1b00 */
[----:B------:R-:W-:-:S04]  /*33c0*/  IADD3 R43, P1, PT, R43, -0x8, RZ ;  /* 0xfffffff82b2b7810 */ /* 0x000fc80007f3e0ff */
[----:B------:R-:W-:Y:S02]  /*33d0*/  IADD3.X R45, PT, PT, R45, -0x1, RZ, P1, !PT ;  /* 0xffffffff2d2d7810 */ /* 0x000fe40000ffe4ff */
[----:B------:R-:W-:-:S04]  /*33e0*/  ISETP.NE.U32.AND P1, PT, R43, RZ, PT ;  /* 0x000000ff2b00720c */ /* 0x000fc80003f25070 */
[----:B------:R-:W-:Y:S02]  /*33f0*/  ISETP.NE.AND.EX P1, PT, R45, RZ, PT, P1 ;  /* 0x000000ff2d00720c */ /* 0x000fe40003f25310 */
[----:B------:R-:W-:Y:S02]  /*3400*/  IADD3 R42, P3, PT, R42, R6, RZ ;  /* 0x000000062a2a7210 */ /* 0x000fe40007f7e0ff */
[----:B------:R-:W-:-:S03]  /*3410*/  IADD3 R0, P2, PT, R0, 0x8, RZ ;  /* 0x0000000800007810 */ /* 0x000fc60007f5e0ff */
[----:B------:R-:W-:Y:S01]  /*3420*/  IMAD.X R41, R41, 0x1, R50, P3 ;  /* 0x0000000129297824 */ /* 0x000fe200018e0632 */
[----:B------:R-:W-:Y:S01]  /*3430*/  IADD3.X R2, PT, PT, RZ, R2, RZ, P2, !PT ;  /* 0x00000002ff027210 */ /* 0x000fe200017fe4ff */
        /* <DEDUP_REMOVED lines=37> */
.L_x_1767:
[----:B------:R-:W-:Y:S05]  /*3690*/  BSYNC.RECONVERGENT B2 ;  /* 0x0000000000027941 */ /* 0x000fea0003800200 */
.L_x_1766:
        /* <DEDUP_REMOVED lines=22> */
[----:B------:R-:W-:Y:S01]  /*3800*/  IMAD R17, R0, UR13, R17 ;  /* 0x0000000d00117c24 */ /* 0x000fe2000f8e0211 */
[----:B------:R-:W-:Y:S01]  /*3810*/  IADD3 R8, P4, PT, R10, UR12, RZ ;  /* 0x0000000c0a087c10 */ /* 0x000fe2000ff9e0ff */
        /* <DEDUP_REMOVED lines=11> */
[----:B------:R-:W-:Y:S01]  /*38d0*/  IADD3 R25, P2, PT, R14, -R27, RZ ;  /* 0x8000001b0e197210 */ /* 0x000fe20007f5e0ff */
[----:B------:R-:W-:Y:S01]  /*38e0*/  IMAD R13, R12, UR15, R9 ;  /* 0x0000000f0c0d7c24 */ /* 0x000fe2000f8e0209 */
[----:B------:R-:W-:Y:S01]  /*38f0*/  IADD3.X R9, PT, PT, R11, UR13, RZ, P4, !PT ;  /* 0x0000000d0b097c10 */ /* 0x000fe2000a7fe4ff */
[----:B------:R-:W-:Y:S01]  /*3900*/  IMAD R4, R4, UR14, RZ ;  /* 0x0000000e04047c24 */ /* 0x000fe2000f8e02ff */
[----:B------:R-:W-:Y:S02]  /*3910*/  IADD3.X R11, PT, PT, R19, UR7, RZ, P1, !PT ;  /* 0x00000007130b7c10 */ /* 0x000fe40008ffe4ff */
[----:B------:R-:W-:Y:S01]  /*3920*/  IADD3 R27, P4, P5, R14, -UR6, -R27 ;  /* 0x800000060e1b7c10 */ /* 0x000fe2000fd9e81b */
[----:B------:R-:W-:Y:S01]  /*3930*/  IMAD R31, R29, UR15, R4 ;  /* 0x0000000f1d1f7c24 */ /* 0x000fe2000f8e0204 */
[----:B------:R-:W-:Y:S01]  /*3940*/  IADD3.X R17, PT, PT, R9, UR13, RZ, P3, !PT ;  /* 0x0000000d09117c10 */ /* 0x000fe20009ffe4ff */
[C-C-:B------:R-:W-:Y:S01]  /*3950*/  IMAD.X R10, R15.reuse, 0x1, ~R11.reuse, P2 ;  /* 0x000000010f0a7824 */ /* 0x140fe200010e0e0b */
[----:B------:R-:W-:Y:S01]  /*3960*/  IADD3.X R4, PT, PT, R15, ~UR7, ~R11, P4, P5 ;  /* 0x800000070f047c10 */ /* 0x000fe2000a7eac0b */
[----:B------:R-:W-:Y:S01]  /*3970*/  IMAD.WIDE.U32 R18, R29, UR14, R8 ;  /* 0x0000000e1d127c25 */ /* 0x000fe2000f8e0008 */
[----:B------:R-:W-:-:S02]  /*3980*/  IADD3 R12, P3, PT, R16, UR12, RZ ;  /* 0x0000000c100c7c10 */ /* 0x000fc4000ff7e0ff */
[----:B------:R-:W-:Y:S01]  /*3990*/  IADD3 R9, PT, PT, R13, R7, RZ ;  /* 0x000000070d097210 */ /* 0x000fe20007ffe0ff */
[----:B------:R-:W-:Y:S01]  /*39a0*/  IMAD R10, R10, UR14, RZ ;  /* 0x0000000e0a0a7c24 */ /* 0x000fe2000f8e02ff */
[----:B----4-:R-:W-:Y:S01]  /*39b0*/  LEA R8, P1, R6, UR16, 0x3 ;  /* 0x0000001006087c11 */ /* 0x010fe2000f8218ff */
[----:B------:R-:W-:Y:S01]  /*39c0*/  IMAD.IADD R7, R31, 0x1, R19 ;  /* 0x000000011f077824 */ /* 0x000fe200078e0213 */
[----:B------:R-:W-:Y:S01]  /*39d0*/  IADD3.X R13, PT, PT, R17, UR13, RZ, P3, !PT ;  /* 0x0000000d110d7c10 */ /* 0x000fe20009ffe4ff */
[C---:B------:R-:W-:Y:S01]  /*39e0*/  IMAD R19, R25.reuse, UR15, R10 ;  /* 0x0000000f19137c24 */ /* 0x040fe2000f8e020a */
[----:B------:R-:W-:Y:S01]  /*39f0*/  LEA R10, P2, R18, UR16, 0x3 ;  /* 0x00000010120a7c11 */ /* 0x000fe2000f8418ff */
[----:B------:R-:W-:Y:S01]  /*3a00*/  IMAD.WIDE.U32 R24, R25, UR14, R16 ;  /* 0x0000000e19187c25 */ /* 0x000fe2000f8e0010 */
[----:B------:R-:W-:Y:S02]  /*3a10*/  LEA.HI.X R9, R6, UR17, R9, 0x3, P1 ;  /* 0x0000001106097c11 */ /* 0x000fe400088f1c09 */
[----:B------:R-:W-:Y:S01]  /*3a20*/  LEA.HI.X R11, R18, UR17, R7, 0x3, P2 ;  /* 0x00000011120b7c11 */ /* 0x000fe200090f1c07 */
[----:B------:R-:W-:Y:S01]  /*3a30*/  IMAD R4, R4, UR14, RZ ;  /* 0x0000000e04047c24 */ /* 0x000fe2000f8e02ff */
[----:B------:R-:W-:Y:S01]  /*3a40*/  IADD3 R7, PT, PT, R25, R19, RZ ;  /* 0x0000001319077210 */ /* 0x000fe20007ffe0ff */
[C---:B------:R-:W-:Y:S01]  /*3a50*/  IMAD.WIDE.U32 R12, R27.reuse, UR14, R12 ;  /* 0x0000000e1b0c7c25 */ /* 0x040fe2000f8e000c */
[C---:B------:R-:W-:Y:S01]  /*3a60*/  LEA R6, P1, R24.reuse, UR16, 0x3 ;  /* 0x0000001018067c11 */ /* 0x040fe2000f8218ff */
[----:B------:R-:W2:Y:S02]  /*3a70*/  LDG.E.64 R8, desc[UR8][R8.64] ;  /* 0x0000000808087981 */ /* 0x000ea4000c1e1b00 */
[----:B------:R-:W-:Y:S01]  /*3a80*/  IMAD R17, R27, UR15, R4 ;  /* 0x0000000f1b117c24 */ /* 0x000fe2000f8e0204 */
[----:B------:R-:W-:Y:S01]  /*3a90*/  LEA.HI.X R7, R24, UR17, R7, 0x3, P1 ;  /* 0x0000001118077c11 */ /* 0x000fe200088f1c07 */
[----:B------:R-:W3:Y:S01]  /*3aa0*/  LDG.E.64 R10, desc[UR8][R10.64] ;  /* 0x000000080a0a7981 */ /* 0x000ee2000c1e1b00 */
[----:B------:R-:W-:Y:S01]  /*3ab0*/  LEA R16, P1, R12, UR16, 0x3 ;  /* 0x000000100c107c11 */ /* 0x000fe2000f8218ff */
[----:B------:R-:W-:-:S03]  /*3ac0*/  IMAD.IADD R13, R13, 0x1, R17 ;  /* 0x000000010d0d7824 */ /* 0x000fc600078e0211 */
[----:B------:R-:W4:Y:S02]  /*3ad0*/  LDG.E.64 R6, desc[UR8][R6.64] ;  /* 0x0000000806067981 */ /* 0x000f24000c1e1b00 */
[----:B------:R-:W-:-:S05]  /*3ae0*/  LEA.HI.X R17, R12, UR17, R13, 0x3, P1 ;  /* 0x000000110c117c11 */ /* 0x000fca00088f1c0d */
[----:B------:R-:W4:Y:S01]  /*3af0*/  LDG.E.64 R12, desc[UR8][R16.64] ;  /* 0x00000008100c7981 */ /* 0x000f22000c1e1b00 */
[----:B------:R-:W-:-:S04]  /*3b00*/  IADD3 R0, P1, PT, R0, 0x4, RZ ;  /* 0x0000000400007810 */ /* 0x000fc80007f3e0ff */
[----:B------:R-:W-:Y:S01]  /*3b10*/  IADD3.X R2, PT, PT, RZ, R2, RZ, P1, !PT ;  /* 0x00000002ff027210 */ /* 0x000fe20000ffe4ff */
[----:B--2--5:R-:W3:-:S15]  /*3b20*/  DADD R22, R22, R8 ;  /* 0x0000000016167229 */ /* 0x024ede0000000008 */
        /* <DEDUP_REMOVED lines=15> */
.L_x_1772:
[----:B------:R-:W-:Y:S05]  /*3c20*/  BSYNC.RECONVERGENT B3 ;  /* 0x0000000000037941 */ /* 0x000fea0003800200 */
.L_x_1771:
        /* <DEDUP_REMOVED lines=8> */
[----:B------:R-:W2:Y:S01]  /*3cb0*/  LDCU.64 UR6, c[0x0][0x608] ;  /* 0x0000c100ff0677ac */ /* 0x000ea20008000a00 */
[----:B------:R-:W3:Y:S01]  /*3cc0*/  LDC.64 R10, c[0x0][0x608] ;  /* 0x00018200ff0a7b82 */ /* 0x000ee20000000a00 */
[----:B------:R-:W-:Y:S01]  /*3cd0*/  IADD3 R7, P1, PT, RZ, -R0, RZ ;  /* 0x80000000ff077210 */ /* 0x000fe20007f3e0ff */
[----:B------:R-:W0:Y:S04]  /*3ce0*/  LDCU.64 UR12, c[0x0][0x618] ;  /* 0x0000c300ff0c77ac */ /* 0x000e280008000a00 */
[----:B------:R-:W-:Y:S01]  /*3cf0*/  IMAD.X R3, RZ, RZ, ~R2, P1 ;  /* 0x000000ffff037224 */ /* 0x000fe200008e0e02 */
[----:B------:R-:W4:Y:S01]  /*3d00*/  LDCU.64 UR14, c[0x0][0x620] ;  /* 0x0000c400ff0e77ac */ /* 0x000f220008000a00 */
[----:B------:R-:W1:Y:S02]  /*3d10*/  LDCU.64 UR16, c[0x0][0x5f0] ;  /* 0x0000be00ff1077ac */ /* 0x000e640008000a00 */
[----:B--2---:R-:W-:-:S02]  /*3d20*/  IMAD R4, R3, UR6, RZ ;  /* 0x0000000603047c24 */ /* 0x004fc4000f8e02ff */
[C---:B------:R-:W-:Y:S02]  /*3d30*/  IMAD R17, R2.reuse, UR6, RZ ;  /* 0x0000000602117c24 */ /* 0x040fe4000f8e02ff */
[C---:B------:R-:W-:Y:S02]  /*3d40*/  IMAD R3, R7.reuse, UR7, R4 ;  /* 0x0000000707037c24 */ /* 0x040fe4000f8e0204 */
[----:B0-----:R-:W-:Y:S02]  /*3d50*/  IMAD R13, R2, UR12, RZ ;  /* 0x0000000c020d7c24 */ /* 0x001fe4000f8e02ff */
[----:B------:R-:W-:-:S04]  /*3d60*/  IMAD.WIDE.U32 R6, R7, UR6, R14 ;  /* 0x0000000607067c25 */ /* 0x000fc8000f8e000e */
[----:B---3--:R-:W-:Y:S01]  /*3d70*/  IMAD.WIDE.U32 R10, R0, UR6, R10 ;  /* 0x00000006000a7c25 */ /* 0x008fe2000f8e000a */
[----:B------:R-:W-:-:S03]  /*3d80*/  IADD3 R3, PT, PT, R7, R3, RZ ;  /* 0x0000000307037210 */ /* 0x000fc60007ffe0ff */
[----:B------:R-:W-:Y:S01]  /*3d90*/  IMAD R17, R0, UR7, R17 ;  /* 0x0000000700117c24 */ /* 0x000fe2000f8e0211 */
[----:B------:R-:W-:Y:S01]  /*3da0*/  IADD3 R19, P1, PT, R14, -R10, RZ ;  /* 0x8000000a0e137210 */ /* 0x000fe20007f3e0ff */
[----:B------:R-:W-:-:S03]  /*3db0*/  IMAD.WIDE.U32 R8, R0, UR12, RZ ;  /* 0x0000000c00087c25 */ /* 0x000fc6000f8e00ff */
[----:B------:R-:W-:Y:S01]  /*3dc0*/  IADD3 R17, PT, PT, R11, R17, RZ ;  /* 0x000000110b117210 */ /* 0x000fe20007ffe0ff */
[----:B------:R-:W-:Y:S01]  /*3dd0*/  IMAD R13, R0, UR13, R13 ;  /* 0x0000000d000d7c24 */ /* 0x000fe2000f8e020d */
[----:B------:R-:W-:Y:S01]  /*3de0*/  IADD3 R12, P2, PT, R8, UR12, RZ ;  /* 0x0000000c080c7c10 */ /* 0x000fe2000ff5e0ff */
[----:B----4-:R-:W-:Y:S02]  /*3df0*/  IMAD R3, R3, UR14, RZ ;  /* 0x0000000e03037c24 */ /* 0x010fe4000f8e02ff */
[----:B------:R-:W-:Y:S02]  /*3e00*/  IMAD.IADD R9, R9, 0x1, R13 ;  /* 0x0000000109097824 */ /* 0x000fe400078e020d */
[----:B------:R-:W-:Y:S02]  /*3e10*/  IMAD.X R17, R15, 0x1, ~R17, P1 ;  /* 0x000000010f117824 */ /* 0x000fe400008e0e11 */
[----:B------:R-:W-:Y:S01]  /*3e20*/  IMAD.WIDE.U32 R10, R6, UR14, R8 ;  /* 0x0000000e060a7c25 */ /* 0x000fe2000f8e0008 */
[----:B------:R-:W-:-:S03]  /*3e30*/  IADD3.X R13, PT, PT, R9, UR13, RZ, P2, !PT ;  /* 0x0000000d090d7c10 */ /* 0x000fc600097fe4ff */
[----:B------:R-:W-:Y:S01]  /*3e40*/  IMAD R3, R6, UR15, R3 ;  /* 0x0000000f06037c24 */ /* 0x000fe2000f8e0203 */
[----:B-1----:R-:W-:Y:S01]  /*3e50*/  LEA R6, P1, R10, UR16, 0x3 ;  /* 0x000000100a067c11 */ /* 0x002fe2000f8218ff */
[----:B------:R-:W-:Y:S02]  /*3e60*/  IMAD R4, R17, UR14, RZ ;  /* 0x0000000e11047c24 */ /* 0x000fe4000f8e02ff */
[----:B------:R-:W-:Y:S01]  /*3e70*/  IMAD.WIDE.U32 R12, R19, UR14, R12 ;  /* 0x0000000e130c7c25 */ /* 0x000fe2000f8e000c */
[----:B------:R-:W-:-:S03]  /*3e80*/  IADD3 R3, PT, PT, R3, R11, RZ ;  /* 0x0000000b03037210 */ /* 0x000fc60007ffe0ff */
[----:B------:R-:W-:Y:S01]  /*3e90*/  IMAD R19, R19, UR15, R4 ;  /* 0x0000000f13137c24 */ /* 0x000fe2000f8e0204 */
[----:B------:R-:W-:Y:S02]  /*3ea0*/  LEA.HI.X R7, R10, UR17, R3, 0x3, P1 ;  /* 0x000000110a077c11 */ /* 0x000fe400088f1c03 */
[----:B------:R-:W-:Y:S01]  /*3eb0*/  LEA R8, P1, R12, UR16, 0x3 ;  /* 0x000000100c087c11 */ /* 0x000fe2000f8218ff */
[----:B------:R-:W-:-:S03]  /*3ec0*/  IMAD.IADD R19, R19, 0x1, R13 ;  /* 0x0000000113137824 */ /* 0x000fc600078e020d */
[----:B------:R-:W2:Y:S02]  /*3ed0*/  LDG.E.64 R6, desc[UR8][R6.64] ;  /* 0x0000000806067981 */ /* 0x000ea4000c1e1b00 */
[----:B------:R-:W-:-:S06]  /*3ee0*/  LEA.HI.X R9, R12, UR17, R19, 0x3, P1 ;  /* 0x000000110c097c11 */ /* 0x000fcc00088f1c13 */
[----:B------:R-:W3:Y:S01]  /*3ef0*/  LDG.E.64 R8, desc[UR8][R8.64] ;  /* 0x0000000808087981 */ /* 0x000ee2000c1e1b00 */
[----:B------:R-:W-:-:S04]  /*3f00*/  IADD3 R0, P1, PT, R0, 0x2, RZ ;  /* 0x0000000200007810 */ /* 0x000fc80007f3e0ff */
[----:B------:R-:W-:Y:S01]  /*3f10*/  IADD3.X R2, PT, PT, RZ, R2, RZ, P1, !PT ;  /* 0x00000002ff027210 */ /* 0x000fe20000ffe4ff */
[----:B--2--5:R-:W3:-:S15]  /*3f20*/  DADD R22, R22, R6 ;  /* 0x0000000016167229 */ /* 0x024ede0000000006 */
[----:B------:R-:W-:-:S15]  /*3f30*/  NOP ;  /* 0x0000000000007918 */ /* 0x000fde0000000000 */
[----:B------:R-:W-:-:S15]  /*3f40*/  NOP ;  /* 0x0000000000007918 */ /* 0x000fde0000000000 */
[----:B------:R-:W-:-:S15]  /*3f50*/  NOP ;  /* 0x0000000000007918 */ /* 0x000fde0000000000 */
[----:B------:R-:W-:-:S04]  /*3f60*/  NOP ;  /* 0x0000000000007918 */ /* 0x000fc80000000000 */
[----:B---3--:R2:W3:Y:S02]  /*3f70*/  DADD R22, R22, R8 ;  /* 0x0000000016167229 */ /* 0x0084e40000000008 */
.L_x_1774:
[----:B------:R-:W-:Y:S05]  /*3f80*/  BSYNC.RECONVERGENT B3 ;  /* 0x0000000000037941 */ /* 0x000fea0003800200 */
.L_x_1773:
[----:B------:R-:W-:Y:S05]  /*3f90*/  @P0 BRA `(.L_x_1770) ;  /* 0x0000000000580947 */ /* 0x000fea0003800000 */
[----:B------:R-:W4:Y:S01]  /*3fa0*/  LDCU.64 UR6, c[0x0][0x608] ;  /* 0x0000c100ff0677ac */ /* 0x000f220008000a00 */
[----:B------:R-:W-:Y:S01]  /*3fb0*/  IADD3 R7, P0, PT, RZ, -R0, RZ ;  /* 0x80000000ff077210 */ /* 0x000fe20007f1e0ff */
[----:B------:R-:W2:Y:S04]  /*3fc0*/  LDCU.64 UR12, c[0x0][0x618] ;  /* 0x0000c300ff0c77ac */ /* 0x000ea80008000a00 */
[----:B------:R-:W-:Y:S01]  /*3fd0*/  IMAD.X R3, RZ, RZ, ~R2, P0 ;  /* 0x000000ffff037224 */ /* 0x000fe200000e0e02 */
[----:B------:R-:W0:Y:S03]  /*3fe0*/  LDCU.64 UR14, c[0x0][0x620] ;  /* 0x0000c400ff0e77ac */ /* 0x000e260008000a00 */
[----:B----4-:R-:W-:-:S02]  /*3ff0*/  IMAD R3, R3, UR6, RZ ;  /* 0x0000000603037c24 */ /* 0x010fc4000f8e02ff */
[----:B------:R-:W-:-:S04]  /*4000*/  IMAD.WIDE.U32 R14, R7, UR6, R14 ;  /* 0x00000006070e7c25 */ /* 0x000fc8000f8e000e */
[----:B--2---:R-:W-:Y:S02]  /*4010*/  IMAD R9, R2, UR12, RZ ;  /* 0x0000000c02097c24 */ /* 0x004fe4000f8e02ff */
[----:B------:R-:W-:Y:S01]  /*4020*/  IMAD R7, R7, UR7, R3 ;  /* 0x0000000707077c24 */ /* 0x000fe2000f8e0203 */
[----:B------:R-:W2:Y:S01]  /*4030*/  LDCU.64 UR6, c[0x0][0x5f0] ;  /* 0x0000be00ff0677ac */ /* 0x000ea20008000a00 */
[C---:B------:R-:W-:Y:S02]  /*4040*/  IMAD R9, R0.reuse, UR13, R9 ;  /* 0x0000000d00097c24 */ /* 0x040fe4000f8e0209 */
[----:B------:R-:W-:Y:S01]  /*4050*/  IMAD.WIDE.U32 R2, R0, UR12, RZ ;  /* 0x0000000c00027c25 */ /* 0x000fe2000f8e00ff */
[----:B------:R-:W-:-:S03]  /*4060*/  IADD3 R0, PT, PT, R15, R7, RZ ;  /* 0x000000070f007210 */ /* 0x000fc60007ffe0ff */
[----:B------:R-:W-:Y:S02]  /*4070*/  IMAD.IADD R3, R3, 0x1, R9 ;  /* 0x0000000103037824 */ /* 0x000fe400078e0209 */
[----:B0-----:R-:W-:Y:S02]  /*4080*/  IMAD R7, R0, UR14, RZ ;  /* 0x0000000e00077c24 */ /* 0x001fe4000f8e02ff */
[----:B------:R-:W-:-:S04]  /*4090*/  IMAD.WIDE.U32 R2, R14, UR14, R2 ;  /* 0x0000000e0e027c25 */ /* 0x000fc8000f8e0002 */
[----:B------:R-:W-:Y:S01]  /*40a0*/  IMAD R7, R14, UR15, R7 ;  /* 0x0000000f0e077c24 */ /* 0x000fe2000f8e0207 */
[----:B--2---:R-:W-:-:S04]  /*40b0*/  LEA R6, P0, R2, UR6, 0x3 ;  /* 0x0000000602067c11 */ /* 0x004fc8000f8018ff */
[----:B------:R-:W-:-:S04]  /*40c0*/  IADD3 R3, PT, PT, R3, R7, RZ ;  /* 0x0000000703037210 */ /* 0x000fc80007ffe0ff */
[----:B------:R-:W-:-:S05]  /*40d0*/  LEA.HI.X R7, R2, UR7, R3, 0x3, P0 ;  /* 0x0000000702077c11 */ /* 0x000fca00080f1c03 */
[----:B------:R-:W1:Y:S02]  /*40e0*/  LDG.E.64 R2, desc[UR8][R6.64] ;  /* 0x0000000806027981 */ /* 0x000e64000c1e1b00 */
[----:B-1-3-5:R4:W0:Y:S02]  /*40f0*/  DADD R22, R22, R2 ;  /* 0x0000000016167229 */ /* 0x02a8240000000002 */
.L_x_1770:
[----:B------:R-:W-:Y:S05]  /*4100*/  BSYNC.RECONVERGENT B2 ;  /* 0x0000000000027941 */ /* 0x000fea0003800200 */
.L_x_1769:
[----:B01-3-5:R1:W-:Y:S02]  /*4110*/  STG.E.64 desc[UR8][R20.64], R22 ;  /* 0x0000001614007986 */ /* 0x02b3e4000c101b08 */
.L_x_1765:
[----:B------:R-:W-:Y:S05]  /*4120*/  BSYNC.RECONVERGENT B1 ;  /* 0x0000000000017941 */ /* 0x000fea0003800200 */
.L_x_1764:
[----:B------:R-:W-:-:S07]  /*4130*/  VIADD R5, R5, 0x80 ;  /* 0x0000008005057836 */ /* 0x000fce0000000000 */
.L_x_1759:
[----:B------:R-:W-:Y:S05]  /*4140*/  BSYNC.RECONVERGENT B0 ;  /* 0x0000000000007941 */ /* 0x000fea0003800200 */
.L_x_1758:
[----:B------:R-:W3:Y:S01]  /*4150*/  LDCU UR6, c[0x0][0x380] ;  /* 0x00007000ff0677ac */ /* 0x000ee20008000800 */
[----:B------:R-:W-:Y:S01]  /*4160*/  BSSY.RECONVERGENT B0, `(.L_x_1775) ;  /* 0x0000202000007945 */ /* 0x000fe20003800200 */
[----:B---3--:R-:W-:-:S13]  /*4170*/  ISETP.GE.AND P0, PT, R5, UR6, PT ;  /* 0x0000000605007c0c */ /* 0x008fda000bf06270 */
[----:B------:R-:W-:Y:S05]  /*4180*/  @P0 BRA `(.L_x_1776) ;  /* 0x0000001c00fc0947 */ /* 0x000fea0003800000 */
[----:B------:R-:W3:Y:S01]  /*4190*/  LDC.64 R14, c[0x0][0x5f8] ;  /* 0x00017e00ff0e7b82 */ /* 0x000ee20000000a00 */
[----:B------:R-:W5:Y:S01]  /*41a0*/  LDCU.64 UR6, c[0x0][0x600] ;  /* 0x0000c000ff0677ac */ /* 0x000f620008000a00 */
[----:B---3--:R-:W5:Y:S01]  /*41b0*/  LDG.E.64 R14, desc[UR8][R14.64] ;  /* 0x000000080e0e7981 */ /* 0x008f62000c1e1b00 */
[----:B------:R-:W-:Y:S02]  /*41c0*/  CS2R R6, SRZ ;  /* 0x0000000000067805 */ /* 0x000fe4000001ff00 */
[----:B-----5:R-:W-:-:S04]  /*41d0*/  ISETP.GT.U32.AND P0, PT, R14, UR6, PT ;  /* 0x000000060e007c0c */ /* 0x020fc8000bf04070 */
[----:B------:R-:W-:-:S13]  /*41e0*/  ISETP.GT.AND.EX P0, PT, R15, UR7, PT, P0 ;  /* 0x000000070f007c0c */ /* 0x000fda000bf04300 */
[----:B------:R-:W-:Y:S05]  /*41f0*/  @!P0 BRA `(.L_x_1777) ;  /* 0x0000000000748947 */ /* 0x000fea0003800000 */
[----:B------:R-:W3:Y:S01]  /*4200*/  LDCU UR12, c[0x0][0x60c] ;  /* 0x0000c180ff0c77ac */ /* 0x000ee20008000800 */
[----:B------:R-:W-:-:S04]  /*4210*/  IADD3 R10, P0, PT, R14, -UR6, RZ ;  /* 0x800000060e0a7c10 */ /* 0x000fc8000ff1e0ff */
[----:B----4-:R-:W-:-:S04]  /*4220*/  IADD3.X R3, PT, PT, R15, ~UR7, RZ, P0, !PT ;  /* 0x800000070f037c10 */ /* 0x010fc800087fe4ff */
        /* <DEDUP_REMOVED lines=9> */
[----:B---3--:R-:W-:Y:S02]  /*42c0*/  HFMA2 R2, -RZ, RZ, 0, 0 ;  /* 0x00000000ff027431 */ /* 0x008fe400000001ff */
[----:B----4-:R-:W-:-:S04]  /*42d0*/  IMAD.MOV R7, RZ, RZ, -R3 ;  /* 0x000000ffff077224 */ /* 0x010fc800078e0a03 */
        /* <DEDUP_REMOVED lines=13> */
.L_x_1778:
[----:B------:R-:W-:-:S07]  /*43b0*/  MOV R4, 0x43d0 ;  /* 0x000043d000047802 */ /* 0x000fce0000000f00 */
[----:B012---:R-:W-:Y:S05]  /*43c0*/  CALL.REL.NOINC `($__internal_6_$__cuda_sm20_div_s64) ;  /* 0x0000027800fc7944 */ /* 0x007fea0003c00000 */
.L_x_1777:
[----:B------:R-:W2:Y:S02]  /*43d0*/  LDCU.128 UR12, c[0x0][0x600] ;  /* 0x0000c000ff0c77ac */ /* 0x000ea40008000c00 */
[----:B--2---:R-:W-:Y:S01]  /*43e0*/  IMAD R9, R7, UR14, RZ ;  /* 0x0000000e07097c24 */ /* 0x004fe2000f8e02ff */
[----:B------:R-:W-:Y:S01]  /*43f0*/  LOP3.LUT R0, R15, UR15, RZ, 0xfc, !PT ;  /* 0x0000000f0f007c12 */ /* 0x000fe2000f8efcff */
[----:B----4-:R-:W-:-:S04]  /*4400*/  IMAD.WIDE.U32 R2, R6, UR14, RZ ;  /* 0x0000000e06027c25 */ /* 0x010fc8000f8e00ff */
        /* <DEDUP_REMOVED lines=33> */
.L_x_1779:
[----:B------:R-:W-:Y:S01]  /*4620*/  MOV R10, R14 ;  /* 0x0000000e000a7202 */ /* 0x000fe20000000f00 */
[----:B------:R-:W-:Y:S01]  /*4630*/  IMAD.MOV.U32 R3, RZ, RZ, R15 ;  /* 0x000000ffff037224 */ /* 0x000fe200078e000f */
[----:B------:R-:W-:-:S07]  /*4640*/  MOV R4, 0x4660 ;  /* 0x0000466000047802 */ /* 0x000fce0000000f00 */
[----:B01----:R-:W-:Y:S05]  /*4650*/  CALL.REL.NOINC `($__internal_6_$__cuda_sm20_div_s64) ;  /* 0x0000027800587944 */ /* 0x003fea0003c00000 */
.L_x_1780:
        /* <DEDUP_REMOVED lines=28> */
[----:B------:R-:W-:Y:S01]  /*4820*/  IADD3.X R46, PT, PT, RZ, R0, RZ, P1, !PT ;  /* 0x00000000ff2e7210 */ /* 0x000fe20000ffe4ff */
[----:B------:R-:W-:Y:S01]  /*4830*/  IMAD.X R43, RZ, RZ, R0, P2 ;  /* 0x000000ffff2b7224 */ /* 0x000fe200010e0600 */
[----:B------:R-:W-:-:S02]  /*4840*/  IADD3 R41, P1, PT, RZ, -R42, RZ ;  /* 0x8000002aff297210 */ /* 0x000fc40007f3e0ff */
[----:B------:R-:W-:Y:S02]  /*4850*/  IADD3.X R12, PT, PT, RZ, ~R0, RZ, P4, !PT ;  /* 0x80000000ff0c7210 */ /* 0x000fe400027fe4ff */
        /* <DEDUP_REMOVED lines=25> */
[C---:B-1----:R-:W-:Y:S02]  /*49f0*/  IMAD R6, R30.reuse, UR13, RZ ;  /* 0x0000000d1e067c24 */ /* 0x042fe4000f8e02ff */
[----:B------:R-:W-:Y:S02]  /*4a00*/  IMAD R13, R13, R30, RZ ;  /* 0x0000001e0d0d7224 */ /* 0x000fe400078e02ff */
[----:B------:R-:W-:Y:S02]  /*4a10*/  IMAD.IADD R25, R45, 0x1, R25 ;  /* 0x000000012d197824 */ /* 0x000fe400078e0219 */
[----:B------:R-:W-:-:S04]  /*4a20*/  IMAD.WIDE.U32 R8, R30, UR12, RZ ;  /* 0x0000000c1e087c25 */ /* 0x000fc8000f8e00ff */
[----:B------:R-:W-:Y:S01]  /*4a30*/  IMAD R33, R31, UR12, R6 ;  /* 0x0000000c1f217c24 */ /* 0x000fe2000f8e0206 */
[----:B------:R-:W-:Y:S01]  /*4a40*/  LEA R6, P1, -R8, UR14, 0x6 ;  /* 0x0000000e08067c11 */ /* 0x000fe2000f8231ff */
[C---:B------:R-:W-:Y:S02]  /*4a50*/  IMAD R29, R12.reuse, R31, R13 ;  /* 0x0000001f0c1d7224 */ /* 0x040fe400078e020d */
[-C--:B------:R-:W-:Y:S01]  /*4a60*/  IMAD R27, R27, R30.reuse, RZ ;  /* 0x0000001e1b1b7224 */ /* 0x080fe200078e02ff */
[----:B------:R-:W-:Y:S01]  /*4a70*/  IADD3 R33, PT, PT, R9, R33, RZ ;  /* 0x0000002109217210 */ /* 0x000fe20007ffe0ff */
[----:B------:R-:W-:-:S03]  /*4a80*/  IMAD.WIDE.U32 R12, R12, R30, RZ ;  /* 0x0000001e0c0c7225 */ /* 0x000fc600078e00ff */
[----:B------:R-:W-:Y:S01]  /*4a90*/  SHF.L.U64.HI R36, R8, 0x6, R33 ;  /* 0x0000000608247819 */ /* 0x000fe20000010221 */
[-C--:B------:R-:W-:Y:S01]  /*4aa0*/  IMAD R16, R25, R30.reuse, RZ ;  /* 0x0000001e19107224 */ /* 0x080fe200078e02ff */
[----:B------:R-:W-:Y:S01]  /*4ab0*/  LEA R7, P3, R12, R7, 0x3 ;  /* 0x000000070c077211 */ /* 0x000fe200078618ff */
[-C--:B------:R-:W-:Y:S02]  /*4ac0*/  IMAD R25, R40, R31.reuse, R27 ;  /* 0x0000001f28197224 */ /* 0x080fe400078e021b */
[----:B------:R-:W-:Y:S02]  /*4ad0*/  IMAD.IADD R9, R13, 0x1, R29 ;  /* 0x000000010d097824 */ /* 0x000fe400078e021d */
[C---:B------:R-:W-:Y:S02]  /*4ae0*/  IMAD R27, R44.reuse, R31, R16 ;  /* 0x0000001f2c1b7224 */ /* 0x040fe400078e0210 */
[----:B------:R-:W-:Y:S01]  /*4af0*/  IMAD.WIDE.U32 R44, R44, R30, RZ ;  /* 0x0000001e2c2c7225 */ /* 0x000fe200078e00ff */
[----:B------:R-:W-:-:S02]  /*4b00*/  LEA.HI.X R8, R12, R11, R9, 0x3, P3 ;  /* 0x0000000b0c087211 */ /* 0x000fc400018f1c09 */
[----:B------:R-:W-:Y:S01]  /*4b10*/  IADD3 R9, P3, PT, R2, 0x4, RZ ;  /* 0x0000000402097810 */ /* 0x000fe20007f7e0ff */
[----:B------:R-:W-:Y:S01]  /*4b20*/  IMAD.WIDE.U32 R40, R40, R30, RZ ;  /* 0x0000001e28287225 */ /* 0x000fe200078e00ff */
[----:B------:R-:W-:Y:S02]  /*4b30*/  IADD3 R13, PT, PT, R45, R27, RZ ;  /* 0x0000001b2d0d7210 */ /* 0x000fe40007ffe0ff */
[----:B------:R-:W-:Y:S01]  /*4b40*/  IADD3.X R45, PT, PT, RZ, R0, RZ, P3, !PT ;  /* 0x00000000ff2d7210 */ /* 0x000fe20001ffe4ff */
[C---:B------:R-:W-:Y:S01]  /*4b50*/  IMAD.SHL.U32 R12, R44.reuse, 0x8, RZ ;  /* 0x000000082c0c7824 */ /* 0x040fe200078e00ff */
[----:B------:R-:W-:Y:S01]  /*4b60*/  IADD3 R33, P5, PT, RZ, -R9, RZ ;  /* 0x80000009ff217210 */ /* 0x000fe20007fbe0ff */
[--C-:B------:R-:W-:Y:S01]  /*4b70*/  IMAD.X R16, RZ, RZ, R0.reuse, P4 ;  /* 0x000000ffff107224 */ /* 0x100fe200020e0600 */
[----:B------:R-:W-:Y:S01]  /*4b80*/  SHF.L.U64.HI R44, R44, 0x3, R13 ;  /* 0x000000032c2c7819 */ /* 0x000fe2000001020d */
[----:B------:R-:W-:Y:S01]  /*4b90*/  IMAD.X R13, RZ, RZ, R0, P6 ;  /* 0x000000ffff0d7224 */ /* 0x000fe200030e0600 */
[----:B------:R-:W-:Y:S01]  /*4ba0*/  IADD3 R35, P3, PT, RZ, -R39, RZ ;  /* 0x80000027ff237210 */ /* 0x000fe20007f7e0ff */
[----:B------:R-:W-:Y:S01]  /*4bb0*/  IMAD.SHL.U32 R11, R40, 0x8, RZ ;  /* 0x00000008280b7824 */ /* 0x000fe200078e00ff */
[----:B------:R-:W-:-:S02]  /*4bc0*/  IADD3 R25, PT, PT, R41, R25, RZ ;  /* 0x0000001929197210 */ /* 0x000fc40007ffe0ff */
[----:B------:R-:W-:Y:S02]  /*4bd0*/  IADD3.X R24, PT, PT, RZ, ~R45, RZ, P5, !PT ;  /* 0x8000002dff187210 */ /* 0x000fe40002ffe4ff */
        /* <DEDUP_REMOVED lines=15> */
[----:B------:R-:W0:Y:S01]  /*4cd0*/  LDC.64 R28, c[0x0][0x608] ;  /* 0x00018200ff1c7b82 */ /* 0x000e220000000a00 */
        /* <DEDUP_REMOVED lines=34> */
[----:B0-----:R-:W-:Y:S01]  /*4f00*/  IMAD.WIDE.U32 R28, R2, UR12, R28 ;  /* 0x0000000c021c7c25 */ /* 0x001fe2000f8e001c */
[----:B------:R-:W0:Y:S03]  /*4f10*/  LDCU.64 UR12, c[0x0][0x5f0] ;  /* 0x0000be00ff0c77ac */ /* 0x000e260008000a00 */
[----:B------:R-:W-:Y:S01]  /*4f20*/  IMAD R51, R46, UR6, RZ ;  /* 0x000000062e337c24 */ /* 0x000fe2000f8e02ff */
[----:B------:R-:W-:Y:S01]  /*4f30*/  IADD3 R53, PT, PT, R29, R49, RZ ;  /* 0x000000311d357210 */ /* 0x000fe20007ffe0ff */
[----:B------:R-:W-:-:S02]  /*4f40*/  IMAD.SHL.U32 R27, R26, 0x8, RZ ;  /* 0x000000081a1b7824 */ /* 0x000fc400078e00ff */
        /* <DEDUP_REMOVED lines=51> */
.L_x_1785:
        /* <DEDUP_REMOVED lines=69> */
.L_x_1784:
[----:B------:R-:W-:Y:S05]  /*56d0*/  BSYNC.RECONVERGENT B2 ;  /* 0x0000000000027941 */ /* 0x000fea0003800200 */
.L_x_1783:
        /* <DEDUP_REMOVED lines=88> */
.L_x_1789:
[----:B------:R-:W-:Y:S05]  /*5c60*/  BSYNC.RECONVERGENT B3 ;  /* 0x0000000000037941 */ /* 0x000fea0003800200 */
.L_x_1788:
        /* <DEDUP_REMOVED lines=53> */
.L_x_1791:
[----:B------:R-:W-:Y:S05]  /*5fc0*/  BSYNC.RECONVERGENT B3 ;  /* 0x0000000000037941 */ /* 0x000fea0003800200 */
.L_x_1790:
        /* <DEDUP_REMOVED lines=23> */
.L_x_1787:
[----:B------:R-:W-:Y:S05]  /*6140*/  BSYNC.RECONVERGENT B2 ;  /* 0x0000000000027941 */ /* 0x000fea0003800200 */
.L_x_1786:
[----:B01-3-5:R3:W-:Y:S02]  /*6150*/  STG.E.64 desc[UR8][R20.64], R22 ;  /* 0x0000001614007986 */ /* 0x02b7e4000c101b08 */
.L_x_1782:
[----:B------:R-:W-:Y:S05]  /*6160*/  BSYNC.RECONVERGENT B1 ;  /* 0x0000000000017941 */ /* 0x000fea0003800200 */
.L_x_1781:
[----:B------:R-:W-:-:S07]  /*6170*/  IADD3 R5, PT, PT, R5, 0x80, RZ ;  /* 0x0000008005057810 */ /* 0x000fce0007ffe0ff */
.L_x_1776:
[----:B------:R-:W-:Y:S05]  /*6180*/  BSYNC.RECONVERGENT B0 ;  /* 0x0000000000007941 */ /* 0x000fea0003800200 */
.L_x_1775:
        /* <DEDUP_REMOVED lines=13> */
[----:B----4-:R-:W-:-:S04]  /*6260*/  IADD3.X R3, PT, PT, R15, ~UR7, RZ, P0, !PT ;  /* 0x800000070f037c10 */ /* 0x010fc800087fe4ff */
        /* <DEDUP_REMOVED lines=9> */
[----:B0-----:R-:W-:Y:S01]  /*6300*/  IMAD.MOV.U32 R2, RZ, RZ, RZ ;  /* 0x000000ffff027224 */ /* 0x001fe200078e00ff */
        /* <DEDUP_REMOVED lines=14> */
.L_x_1795:
[----:B------:R-:W-:-:S07]  /*63f0*/  MOV R4, 0x6410 ;  /* 0x0000641000047802 */ /* 0x000fce0000000f00 */
[----:B-123--:R-:W-:Y:S05]  /*6400*/  CALL.REL.NOINC `($__internal_6_$__cuda_sm20_div_s64) ;  /* 0x0000025800ec7944 */ /* 0x00efea0003c00000 */
.L_x_1794:
        /* <DEDUP_REMOVED lines=37> */
.L_x_1796:
[----:B------:R-:W-:Y:S01]  /*6660*/  IMAD.MOV.U32 R10, RZ, RZ, R14 ;  /* 0x000000ffff0a7224 */ /* 0x000fe200078e000e */
[----:B------:R-:W-:Y:S02]  /*6670*/  MOV R3, R15 ;  /* 0x0000000f00037202 */ /* 0x000fe40000000f00 */
[----:B------:R-:W-:-:S07]  /*6680*/  MOV R4, 0x66a0 ;  /* 0x000066a000047802 */ /* 0x000fce0000000f00 */
[----:B-1-3--:R-:W-:Y:S05]  /*6690*/  CALL.REL.NOINC `($__internal_6_$__cuda_sm20_div_s64) ;  /* 0x0000025800487944 */ /* 0x00afea0003c00000 */
.L_x_1797:
        /* <DEDUP_REMOVED lines=9> */
[----:B-1-3--:R-:W0:Y:S02]  /*6730*/  LDC.64 R20, c[0x0][0x5e8] ;  /* 0x00017a00ff147b82 */ /* 0x00ae240000000a00 */
        /* <DEDUP_REMOVED lines=184> */
.L_x_1802:
        /* <DEDUP_REMOVED lines=69> */
.L_x_1801:
[----:B------:R-:W-:Y:S05]  /*7710*/  BSYNC.RECONVERGENT B2 ;  /* 0x0000000000027941 */ /* 0x000fea0003800200 */
.L_x_1800:
        /* <DEDUP_REMOVED lines=88> */
.L_x_1806:
[----:B------:R-:W-:Y:S05]  /*7ca0*/  BSYNC.RECONVERGENT B3 ;  /* 0x0000000000037941 */ /* 0x000fea0003800200 */
.L_x_1805:
        /* <DEDUP_REMOVED lines=53> */
.L_x_1808:
[----:B------:R-:W-:Y:S05]  /*8000*/  BSYNC.RECONVERGENT B3 ;  /* 0x0000000000037941 */ /* 0x000fea0003800200 */
.L_x_1807:
        /* <DEDUP_REMOVED lines=8> */
[----:B------:R-:W-:Y:S01]  /*8090*/  IMAD R7, R7, UR7, R3 ;  /* 0x0000000707077c24 */ /* 0x000fe2000f8e0203 */
[----:B------:R-:W4:Y:S01]  /*80a0*/  LDCU.64 UR6, c[0x0][0x5f0] ;  /* 0x0000be00ff0677ac */ /* 0x000f220008000a00 */
[----:B--2---:R-:W-:-:S03]  /*80b0*/  IMAD R9, R0, UR12, RZ ;  /* 0x0000000c00097c24 */ /* 0x004fc6000f8e02ff */
[----:B------:R-:W-:Y:S01]  /*80c0*/  IADD3 R0, PT, PT, R15, R7, RZ ;  /* 0x000000070f007210 */ /* 0x000fe20007ffe0ff */
[C---:B------:R-:W-:Y:S02]  /*80d0*/  IMAD R9, R2.reuse, UR13, R9 ;  /* 0x0000000d02097c24 */ /* 0x040fe4000f8e0209 */
[----:B------:R-:W-:-:S04]  /*80e0*/  IMAD.WIDE.U32 R2, R2, UR12, RZ ;  /* 0x0000000c02027c25 */ /* 0x000fc8000f8e00ff */
[----:B------:R-:W-:Y:S02]  /*80f0*/  IMAD.IADD R3, R3, 0x1, R9 ;  /* 0x0000000103037824 */ /* 0x000fe400078e0209 */
[----:B0-----:R-:W-:Y:S02]  /*8100*/  IMAD R7, R0, UR14, RZ ;  /* 0x0000000e00077c24 */ /* 0x001fe4000f8e02ff */
[----:B------:R-:W-:-:S04]  /*8110*/  IMAD.WIDE.U32 R2, R14, UR14, R2 ;  /* 0x0000000e0e027c25 */ /* 0x000fc8000f8e0002 */
[----:B------:R-:W-:Y:S01]  /*8120*/  IMAD R7, R14, UR15, R7 ;  /* 0x0000000f0e077c24 */ /* 0x000fe2000f8e0207 */
[----:B----4-:R-:W-:-:S04]  /*8130*/  LEA R6, P0, R2, UR6, 0x3 ;  /* 0x0000000602067c11 */ /* 0x010fc8000f8018ff */
[----:B------:R-:W-:-:S04]  /*8140*/  IADD3 R3, PT, PT, R3, R7, RZ ;  /* 0x0000000703037210 */ /* 0x000fc80007ffe0ff */
[----:B------:R-:W-:-:S05]  /*8150*/  LEA.HI.X R7, R2, UR7, R3, 0x3, P0 ;  /* 0x0000000702077c11 */ /* 0x000fca00080f1c03 */
[----:B------:R-:W1:Y:S02]  /*8160*/  LDG.E.64 R2, desc[UR8][R6.64] ;  /* 0x0000000806027981 */ /* 0x000e64000c1e1b00 */
[----:B-1-3-5:R4:W0:Y:S02]  /*8170*/  DADD R22, R22, R2 ;  /* 0x0000000016167229 */ /* 0x02a8240000000002 */
.L_x_1804:
[----:B------:R-:W-:Y:S05]  /*8180*/  BSYNC.RECONVERGENT B2 ;  /* 0x0000000000027941 */ /* 0x000fea0003800200 */
.L_x_1803:
[----:B01-3-5:R0:W-:Y:S02]  /*8190*/  STG.E.64 desc[UR8][R20.64], R22 ;  /* 0x0000001614007986 */ /* 0x02b1e4000c101b08 */
.L_x_1799:
[----:B------:R-:W-:Y:S05]  /*81a0*/  BSYNC.RECONVERGENT B1 ;  /* 0x0000000000017941 */ /* 0x000fea0003800200 */
.L_x_1798:
[----:B------:R-:W-:-:S07]  /*81b0*/  VIADD R5, R5, 0x80 ;  /* 0x0000008005057836 */ /* 0x000fce0000000000 */
.L_x_1793:
[----:B------:R-:W-:Y:S05]  /*81c0*/  BSYNC.RECONVERGENT B0 ;  /* 0x0000000000007941 */ /* 0x000fea0003800200 */
.L_x_1792:
        /* <DEDUP_REMOVED lines=22> */
[----:B------:R0:W4:Y:S02]  /*8330*/  F2I.FTZ.U32.TRUNC.NTZ R3, R2 ;  /* 0x0000000200037305 */ /* 0x000124000021f000 */
[----:B0-----:R-:W-:Y:S02]  /*8340*/  HFMA2 R2, -RZ, RZ, 0, 0 ;  /* 0x00000000ff027431 */ /* 0x001fe400000001ff */
        /* <DEDUP_REMOVED lines=14> */
.L_x_1812:
[----:B------:R-:W-:-:S07]  /*8430*/  MOV R4, 0x8450 ;  /* 0x0000845000047802 */ /* 0x000fce0000000f00 */
[----:B-123--:R-:W-:Y:S05]  /*8440*/  CALL.REL.NOINC `($__internal_6_$__cuda_sm20_div_s64) ;  /* 0x0000023800dc7944 */ /* 0x00efea0003c00000 */
.L_x_1811:
        /* <DEDUP_REMOVED lines=37> */
.L_x_1813:
[----:B------:R-:W-:Y:S01]  /*86a0*/  MOV R10, R14 ;  /* 0x0000000e000a7202 */ /* 0x000fe20000000f00 */
[----:B------:R-:W-:Y:S01]  /*86b0*/  IMAD.MOV.U32 R3, RZ, RZ, R15 ;  /* 0x000000ffff037224 */ /* 0x000fe200078e000f */
[----:B------:R-:W-:-:S07]  /*86c0*/  MOV R4, 0x86e0 ;  /* 0x000086e000047802 */ /* 0x000fce0000000f00 */
[----:B-1-3--:R-:W-:Y:S05]  /*86d0*/  CALL.REL.NOINC `($__internal_6_$__cuda_sm20_div_s64) ;  /* 0x0000023800387944 */ /* 0x00afea0003c00000 */
.L_x_1814:
        /* <DEDUP_REMOVED lines=194> */
.L_x_1819:
        /* <DEDUP_REMOVED lines=69> */
.L_x_1818:
[----:B------:R-:W-:Y:S05]  /*9750*/  BSYNC.RECONVERGENT B2 ;  /* 0x0000000000027941 */ /* 0x000fea0003800200 */
.L_x_1817:
        /* <DEDUP_REMOVED lines=88> */
.L_x_1823:
[----:B------:R-:W-:Y:S05]  /*9ce0*/  BSYNC.RECONVERGENT B3 ;  /* 0x0000000000037941 */ /* 0x000fea0003800200 */
.L_x_1822:
        /* <DEDUP_REMOVED lines=53> */
.L_x_1825:
[----:B------:R-:W-:Y:S05]  /*a040*/  BSYNC.RECONVERGENT B3 ;  /* 0x0000000000037941 */ /* 0x000fea0003800200 */
.L_x_1824:
        /* <DEDUP_REMOVED lines=23> */
.L_x_1821:
[----:B------:R-:W-:Y:S05]  /*a1c0*/  BSYNC.RECONVERGENT B2 ;  /* 0x0000000000027941 */ /* 0x000fea0003800200 */
.L_x_1820:
[----:B01-3-5:R0:W-:Y:S02]  /*a1d0*/  STG.E.64 desc[UR8][R20.64], R22 ;  /* 0x0000001614007986 */ /* 0x02b1e4000c101b08 */
.L_x_1816:
[----:B------:R-:W-:Y:S05]  /*a1e0*/  BSYNC.RECONVERGENT B1 ;  /* 0x0000000000017941 */ /* 0x000fea0003800200 */
.L_x_1815:
[----:B------:R-:W-:-:S07]  /*a1f0*/  IADD3 R5, PT, PT, R5, 0x80, RZ ;  /* 0x0000008005057810 */ /* 0x000fce0007ffe0ff */
.L_x_1810:
[----:B------:R-:W-:Y:S05]  /*a200*/  BSYNC.RECONVERGENT B0 ;  /* 0x0000000000007941 */ /* 0x000fea0003800200 */
.L_x_1809:
        /* <DEDUP_REMOVED lines=38> */
.L_x_1829:
[----:B------:R-:W-:-:S07]  /*a470*/  MOV R4, 0xa490 ;  /* 0x0000a49000047802 */ /* 0x000fce0000000f00 */
[----:B-123--:R-:W-:Y:S05]  /*a480*/  CALL.REL.NOINC `($__internal_6_$__cuda_sm20_div_s64) ;  /* 0x0000021800cc7944 */ /* 0x00efea0003c00000 */
.L_x_1828:
        /* <DEDUP_REMOVED lines=37> */
.L_x_1830:
[----:B------:R-:W-:Y:S01]  /*a6e0*/  IMAD.MOV.U32 R10, RZ, RZ, R14 ;  /* 0x000000ffff0a7224 */ /* 0x000fe200078e000e */
[----:B------:R-:W-:Y:S02]  /*a6f0*/  MOV R3, R15 ;  /* 0x0000000f00037202 */ /* 0x000fe40000000f00 */
[----:B------:R-:W-:-:S07]  /*a700*/  MOV R4, 0xa720 ;  /* 0x0000a72000047802 */ /* 0x000fce0000000f00 */
[----:B-1-3--:R-:W-:Y:S05]  /*a710*/  CALL.REL.NOINC `($__internal_6_$__cuda_sm20_div_s64) ;  /* 0x0000021800287944 */ /* 0x00afea0003c00000 */
.L_x_1831:
        /* <DEDUP_REMOVED lines=194> */
.L_x_1836:
        /* <DEDUP_REMOVED lines=69> */
.L_x_1835:
[----:B------:R-:W-:Y:S05]  /*b790*/  BSYNC.RECONVERGENT B2 ;  /* 0x0000000000027941 */ /* 0x000fea0003800200 */
.L_x_1834:
        /* <DEDUP_REMOVED lines=88> */
.L_x_1840:
[----:B------:R-:W-:Y:S05]  /*bd20*/  BSYNC.RECONVERGENT B3 ;  /* 0x0000000000037941 */ /* 0x000fea0003800200 */
.L_x_1839:
        /* <DEDUP_REMOVED lines=53> */
.L_x_1842:
[----:B------:R-:W-:Y:S05]  /*c080*/  BSYNC.RECONVERGENT B3 ;  /* 0x0000000000037941 */ /* 0x000fea0003800200 */
.L_x_1841:
        /* <DEDUP_REMOVED lines=23> */
.L_x_1838:
[----:B------:R-:W-:Y:S05]  /*c200*/  BSYNC.RECONVERGENT B2 ;  /* 0x0000000000027941 */ /* 0x000fea0003800200 */
.L_x_1837:
[----:B01-3-5:R0:W-:Y:S02]  /*c210*/  STG.E.64 desc[UR8][R20.64], R22 ;  /* 0x0000001614007986 */ /* 0x02b1e4000c101b08 */
.L_x_1833:
[----:B------:R-:W-:Y:S05]  /*c220*/  BSYNC.RECONVERGENT B1 ;  /* 0x0000000000017941 */ /* 0x000fea0003800200 */
.L_x_1832:
[----:B------:R-:W-:-:S07]  /*c230*/  VIADD R5, R5, 0x80 ;  /* 0x0000008005057836 */ /* 0x000fce0000000000 */
.L_x_1827:
[----:B------:R-:W-:Y:S05]  /*c240*/  BSYNC.RECONVERGENT B0 ;  /* 0x0000000000007941 */ /* 0x000fea0003800200 */
.L_x_1826:
        /* <DEDUP_REMOVED lines=38> */
.L_x_1846:
[----:B------:R-:W-:-:S07]  /*c4b0*/  MOV R4, 0xc4d0 ;  /* 0x0000c4d000047802 */ /* 0x000fce0000000f00 */
[----:B-123--:R-:W-:Y:S05]  /*c4c0*/  CALL.REL.NOINC `($__internal_6_$__cuda_sm20_div_s64) ;  /* 0x000001f800bc7944 */ /* 0x00efea0003c00000 */
.L_x_1845:
        /* <DEDUP_REMOVED lines=37> */
.L_x_1847:
[----:B------:R-:W-:Y:S01]  /*c720*/  MOV R10, R14 ;  /* 0x0000000e000a7202 */ /* 0x000fe20000000f00 */
[----:B------:R-:W-:Y:S01]  /*c730*/  IMAD.MOV.U32 R3, RZ, RZ, R15 ;  /* 0x000000ffff037224 */ /* 0x000fe200078e000f */
[----:B------:R-:W-:-:S07]  /*c740*/  MOV R4, 0xc760 ;  /* 0x0000c76000047802 */ /* 0x000fce0000000f00 */
[----:B-1-3--:R-:W-:Y:S05]  /*c750*/  CALL.REL.NOINC `($__internal_6_$__cuda_sm20_div_s64) ;  /* 0x000001f800187944 */ /* 0x00afea0003c00000 */
.L_x_1848:
        /* <DEDUP_REMOVED lines=194> */
.L_x_1853:
        /* <DEDUP_REMOVED lines=69> */
.L_x_1852:
[----:B------:R-:W-:Y:S05]  /*d7d0*/  BSYNC.RECONVERGENT B2 ;  /* 0x0000000000027941 */ /* 0x000fea0003800200 */
.L_x_1851:
        /* <DEDUP_REMOVED lines=88> */
.L_x_1857:
[----:B------:R-:W-:Y:S05]  /*dd60*/  BSYNC.RECONVERGENT B3 ;  /* 0x0000000000037941 */ /* 0x000fea0003800200 */
.L_x_1856:
        /* <DEDUP_REMOVED lines=53> */
.L_x_1859:
[----:B------:R-:W-:Y:S05]  /*e0c0*/  BSYNC.RECONVERGENT B3 ;  /* 0x0000000000037941 */ /* 0x000fea0003800200 */
.L_x_1858:
        /* <DEDUP_REMOVED lines=23> */
.L_x_1855:
[----:B------:R-:W-:Y:S05]  /*e240*/  BSYNC.RECONVERGENT B2 ;  /* 0x0000000000027941 */ /* 0x000fea0003800200 */
.L_x_1854:
[----:B01-3-5:R0:W-:Y:S02]  /*e250*/  STG.E.64 desc[UR8][R20.64], R22 ;  /* 0x0000001614007986 */ /* 0x02b1e4000c101b08 */
.L_x_1850:
[----:B------:R-:W-:Y:S05]  /*e260*/  BSYNC.RECONVERGENT B1 ;  /* 0x0000000000017941 */ /* 0x000fea0003800200 */
.L_x_1849:
[----:B------:R-:W-:-:S07]  /*e270*/  IADD3 R5, PT, PT, R5, 0x80, RZ ;  /* 0x0000008005057810 */ /* 0x000fce0007ffe0ff */
.L_x_1844:
[----:B------:R-:W-:Y:S05]  /*e280*/  BSYNC.RECONVERGENT B0 ;  /* 0x0000000000007941 */ /* 0x000fea0003800200 */
.L_x_1843:
        /* <DEDUP_REMOVED lines=37> */
.L_x_1861:
[----:B------:R-:W-:-:S07]  /*e4e0*/  MOV R4, 0xe500 ;  /* 0x0000e50000047802 */ /* 0x000fce0000000f00 */
[----:B-123--:R-:W-:Y:S05]  /*e4f0*/  CALL.REL.NOINC `($__internal_6_$__cuda_sm20_div_s64) ;  /* 0x000001d800b07944 */ /* 0x00efea0003c00000 */
.L_x_1860:
[----:B------:R-:W0:Y:S02]  /*e500*/  LDCU.128 UR12, c[0x0][0x600] ;  /* 0x0000c000ff0c77ac */ /* 0x000e240008000c00 */
[----:B0-----:R-:W-:Y:S01]  /*e510*/  IMAD R5, R7, UR14, RZ ;  /* 0x0000000e07057c24 */ /* 0x001fe2000f8e02ff */
[----:B------:R-:W-:Y:S01]  /*e520*/  LOP3.LUT R0, R15, UR15, RZ, 0xfc, !PT ;  /* 0x0000000f0f007c12 */ /* 0x000fe2000f8efcff */
[----:B----4-:R-:W-:-:S04]  /*e530*/  IMAD.WIDE.U32 R2, R6, UR14, RZ ;  /* 0x0000000e06027c25 */ /* 0x010fc8000f8e00ff */
[----:B--2---:R-:W-:Y:S01]  /*e540*/  IMAD R9, R6, UR15, R5 ;  /* 0x0000000f06097c24 */ /* 0x004fe2000f8e0205 */
        /* <DEDUP_REMOVED lines=17> */
[----:B------:R0:W2:Y:S02]  /*e660*/  F2I.FTZ.U32.TRUNC.NTZ R5, R4 ;  /* 0x0000000400057305 */ /* 0x0000a4000021f000 */
[----:B0-----:R-:W-:Y:S01]  /*e670*/  IMAD.MOV.U32 R4, RZ, RZ, RZ ;  /* 0x000000ffff047224 */ /* 0x001fe200078e00ff */
[----:B--2---:R-:W-:-:S05]  /*e680*/  IADD3 R3, PT, PT, RZ, -R5, RZ ;  /* 0x80000005ff037210 */ /* 0x004fca0007ffe0ff */
        /* <DEDUP_REMOVED lines=12> */
.L_x_1862:
[----:B------:R-:W-:Y:S01]  /*e750*/  IMAD.MOV.U32 R10, RZ, RZ, R14 ;  /* 0x000000ffff0a7224 */ /* 0x000fe200078e000e */
[----:B------:R-:W-:Y:S02]  /*e760*/  MOV R3, R15 ;  /* 0x0000000f00037202 */ /* 0x000fe40000000f00 */
[----:B------:R-:W-:-:S07]  /*e770*/  MOV R4, 0xe790 ;  /* 0x0000e79000047802 */ /* 0x000fce0000000f00 */
[----:B-1-3--:R-:W-:Y:S05]  /*e780*/  CALL.REL.NOINC `($__internal_6_$__cuda_sm20_div_s64) ;  /* 0x000001d8000c7944 */ /* 0x00afea0003c00000 */
.L_x_1863:
        /* <DEDUP_REMOVED lines=8> */
[----:B-1-3--:R-:W0:Y:S02]  /*e810*/  LDC.64 R20, c[0x0][0x5e8] ;  /* 0x00017a00ff147b82 */ /* 0x00ae240000000a00 */
        /* <DEDUP_REMOVED lines=42> */
[C---:B------:R-:W-:Y:S01]  /*eac0*/  IMAD R19, R8.reuse, UR7, R5 ;  /* 0x0000000708137c24 */ /* 0x040fe2000f8e0205 */
[----:B------:R-:W-:Y:S01]  /*ead0*/  IADD3 R5, PT, PT, R11, R27, RZ ;  /* 0x0000001b0b057210 */ /* 0x000fe20007ffe0ff */
        /* <DEDUP_REMOVED lines=15> */
[----:B------:R-:W-:Y:S01]  /*ebd0*/  IMAD.IADD R39, R9, 0x1, R39 ;  /* 0x0000000109277824 */ /* 0x000fe200078e0227 */
[----:B------:R-:W-:Y:S01]  /*ebe0*/  SHF.L.U32 R10, R8, 0x3, RZ ;  /* 0x00000003080a7819 */ /* 0x000fe200000006ff */
[C---:B------:R-:W-:Y:S02]  /*ebf0*/  IMAD R41, R12.reuse, R25, R13 ;  /* 0x000000190c297224 */ /* 0x040fe400078e020d */
[----:B------:R-:W-:Y:S01]  /*ec00*/  IMAD.WIDE.U32 R12, R12, R24, RZ ;  /* 0x000000180c0c7225 */ /* 0x000fe200078e00ff */
[----:B------:R-:W-:Y:S02]  /*ec10*/  SHF.L.U64.HI R39, R8, 0x3, R39 ;  /* 0x0000000308277819 */ /* 0x000fe40000010227 */
[----:B------:R-:W-:Y:S01]  /*ec20*/  IADD3 R8, P3, PT, R2, 0x4, RZ ;  /* 0x0000000402087810 */ /* 0x000fe20007f7e0ff */
[----:B------:R-:W-:Y:S01]  /*ec30*/  IMAD.IADD R41, R13, 0x1, R41 ;  /* 0x000000010d297824 */ /* 0x000fe200078e0229 */
[----:B------:R-:W-:Y:S01]  /*ec40*/  SHF.L.U32 R11, R12, 0x3, RZ ;  /* 0x000000030c0b7819 */ /* 0x000fe200000006ff */
[----:B------:R-:W-:Y:S01]  /*ec50*/  IMAD.WIDE.U32 R26, R24, UR6, RZ ;  /* 0x00000006181a7c25 */ /* 0x000fe2000f8e00ff */
[----:B------:R-:W-:-:S02]  /*ec60*/  IADD3 R32, P5, PT, RZ, -R8, RZ ;  /* 0x80000008ff207210 */ /* 0x000fc40007fbe0ff */
[----:B------:R-:W-:Y:S01]  /*ec70*/  SHF.L.U64.HI R41, R12, 0x3, R41 ;  /* 0x000000030c297819 */ /* 0x000fe20000010229 */
[----:B------:R-:W-:Y:S01]  /*ec80*/  IMAD R31, R25, UR6, R28 ;  /* 0x00000006191f7c24 */ /* 0x000fe2000f8e021c */
[----:B------:R-:W-:Y:S01]  /*ec90*/  IADD3.X R12, PT, PT, RZ, R0, RZ, P6, !PT ;  /* 0x00000000ff0c7210 */ /* 0x000fe200037fe4ff */
[----:B------:R-:W-:Y:S01]  /*eca0*/  IMAD.X R43, RZ, RZ, R0, P3 ;  /* 0x000000ffff2b7224 */ /* 0x000fe200018e0600 */
[----:B------:R-:W-:Y:S01]  /*ecb0*/  IADD3 R35, P3, PT, RZ, -R38, RZ ;  /* 0x80000026ff237210 */ /* 0x000fe20007f7e0ff */
[----:B------:R-:W-:Y:S01]  /*ecc0*/  IMAD.IADD R31, R27, 0x1, R31 ;  /* 0x000000011b1f7824 */ /* 0x000fe200078e021f */
[----:B------:R-:W-:Y:S01]  /*ecd0*/  LEA R5, P1, -R26, UR10, 0x6 ;  /* 0x0000000a1a057c11 */ /* 0x000fe2000f8231ff */
[----:B------:R-:W-:Y:S01]  /*ece0*/  IMAD.X R9, RZ, RZ, ~R43, P5 ;  /* 0x000000ffff097224 */ /* 0x000fe200028e0e2b */
[----:B------:R-:W-:Y:S01]  /*ecf0*/  IADD3 R17, P5, PT, R2, 0x7, RZ ;  /* 0x0000000702117810 */ /* 0x000fe20007fbe0ff */
[----:B------:R-:W-:Y:S01]  /*ed00*/  IMAD R51, R0, UR6, RZ ;  /* 0x0000000600337c24 */ /* 0x000fe2000f8e02ff */
[----:B------:R-:W-:Y:S01]  /*ed10*/  SHF.L.U64.HI R19, R26, 0x6, R31 ;  /* 0x000000061a137819 */ /* 0x000fe2000001021f */
[----:B------:R-:W-:Y:S01]  /*ed20*/  IMAD.X R26, RZ, RZ, ~R12, P3 ;  /* 0x000000ffff1a7224 */ /* 0x000fe200018e0e0c */
[-C--:B------:R-:W-:Y:S01]  /*ed30*/  IADD3.X R13, PT, PT, RZ, R0.reuse, RZ, P4, !PT ;  /* 0x00000000ff0d7210 */ /* 0x080fe200027fe4ff */
[----:B------:R-:W-:Y:S01]  /*ed40*/  IMAD R9, R9, UR6, RZ ;  /* 0x0000000609097c24 */ /* 0x000fe2000f8e02ff */
[----:B------:R-:W-:Y:S01]  /*ed50*/  IADD3 R29, P4, PT, RZ, -R37, RZ ;  /* 0x80000025ff1d7210 */ /* 0x000fe20007f9e0ff */
[----:B------:R-:W-:Y:S01]  /*ed60*/  IMAD R26, R26, UR6, RZ ;  /* 0x000000061a1a7c24 */ /* 0x000fe2000f8e02ff */
[----:B------:R-:W-:Y:S01]  /*ed70*/  IADD3.X R40, PT, PT, RZ, R0, RZ, P5, !PT ;  /* 0x00000000ff287210 */ /* 0x000fe20002ffe4ff */
[----:B------:R-:W-:Y:S01]  /*ed80*/  IMAD R9, R32, UR7, R9 ;  /* 0x0000000720097c24 */ /* 0x000fe2000f8e0209 */
[----:B------:R-:W-:Y:S01]  /*ed90*/  IADD3 R31, P3, PT, RZ, -R17, RZ ;  /* 0x80000011ff1f7210 */ /* 0x000fe20007f7e0ff */
[----:B------:R-:W-:-:S02]  /*eda0*/  IMAD.X R28, RZ, RZ, ~R13, P4 ;  /* 0x000000ffff1c7224 */ /* 0x000fc400020e0e0d */
[C---:B------:R-:W-:Y:S01]  /*edb0*/  IMAD R49, R35.reuse, UR7, R26 ;  /* 0x0000000723317c24 */ /* 0x040fe2000f8e021a */
[----:B------:R-:W-:Y:S01]  /*edc0*/  IADD3.X R30, PT, PT, RZ, ~R40, RZ, P3, !PT ;  /* 0x80000028ff1e7210 */ /* 0x000fe20001ffe4ff */
[--C-:B------:R-:W-:Y:S01]  /*edd0*/  IMAD.WIDE.U32 R32, R32, UR6, R14.reuse ;  /* 0x0000000620207c25 */ /* 0x100fe2000f8e000e */
[----:B------:R-:W0:Y:S03]  /*ede0*/  LDC.64 R26, c[0x0][0x608] ;  /* 0x00018200ff1a7b82 */ /* 0x000e260000000a00 */
[----:B------:R-:W-:-:S04]  /*edf0*/  IMAD.WIDE.U32 R34, R35, UR6, R14 ;  /* 0x0000000623227c25 */ /* 0x000fc8000f8e000e */
[----:B------:R-:W-:Y:S02]  /*ee00*/  IMAD R28, R28, UR6, RZ ;  /* 0x000000061c1c7c24 */ /* 0x000fe4000f8e02ff */
[----:B------:R-:W-:Y:S02]  /*ee10*/  IMAD R30, R30, UR6, RZ ;  /* 0x000000061e1e7c24 */ /* 0x000fe4000f8e02ff */
[----:B------:R-:W-:Y:S01]  /*ee20*/  IMAD.IADD R33, R33, 0x1, R9 ;  /* 0x0000000121217824 */ /* 0x000fe200078e0209 */
[----:B------:R-:W-:Y:S01]  /*ee30*/  IADD3 R9, PT, PT, R35, R49, RZ ;  /* 0x0000003123097210 */ /* 0x000fe20007ffe0ff */
[----:B------:R-:W-:Y:S02]  /*ee40*/  IMAD R47, R29, UR7, R28 ;  /* 0x000000071d2f7c24 */ /* 0x000fe4000f8e021c */
[----:B------:R-:W-:Y:S02]  /*ee50*/  IMAD R35, R31, UR7, R30 ;  /* 0x000000071f237c24 */ /* 0x000fe4000f8e021e */
[----:B------:R-:W-:-:S04]  /*ee60*/  IMAD.WIDE.U32 R28, R29, UR6, R14 ;  /* 0x000000061d1c7c25 */ /* 0x000fc8000f8e000e */
[----:B------:R-:W-:-:S04]  /*ee70*/  IMAD.WIDE.U32 R30, R31, UR6, R14 ;  /* 0x000000061f1e7c25 */ /* 0x000fc8000f8e000e */
[----:B------:R-:W-:Y:S01]  /*ee80*/  IMAD.IADD R47, R29, 0x1, R47 ;  /* 0x000000011d2f7824 */ /* 0x000fe200078e022f */
[----:B------:R-:W-:Y:S01]  /*ee90*/  IADD3 R29, PT, PT, R31, R35, RZ ;  /* 0x000000231f1d7210 */ /* 0x000fe20007ffe0ff */
[-C--:B------:R-:W-:Y:S02]  /*eea0*/  IMAD R48, R9, R24.reuse, RZ ;  /* 0x0000001809307224 */ /* 0x080fe400078e02ff */
[-C--:B------:R-:W-:Y:S02]  /*eeb0*/  IMAD R33, R33, R24.reuse, RZ ;  /* 0x0000001821217224 */ /* 0x080fe400078e02ff */
[C---:B------:R-:W-:Y:S02]  /*eec0*/  IMAD R31, R34.reuse, R25, R48 ;  /* 0x00000019221f7224 */ /* 0x040fe400078e0230 */
[-C--:B------:R-:W-:Y:S02]  /*eed0*/  IMAD R47, R47, R24.reuse, RZ ;  /* 0x000000182f2f7224 */ /* 0x080fe400078e02ff */
[----:B------:R-:W-:-:S04]  /*eee0*/  IMAD.WIDE.U32 R34, R34, R24, RZ ;  /* 0x0000001822227225 */ /* 0x000fc800078e00ff */
[-C--:B------:R-:W-:Y:S02]  /*eef0*/  IMAD R49, R29, R24.reuse, RZ ;  /* 0x000000181d317224 */ /* 0x080fe400078e02ff */
[C---:B------:R-:W-:Y:S02]  /*ef00*/  IMAD R9, R32.reuse, R25, R33 ;  /* 0x0000001920097224 */ /* 0x040fe400078e0221 */
[----:B------:R-:W-:-:S04]  /*ef10*/  IMAD.WIDE.U32 R32, R32, R24, RZ ;  /* 0x0000001820207225 */ /* 0x000fc800078e00ff */
[C---:B------:R-:W-:Y:S02]  /*ef20*/  IMAD R47, R28.reuse, R25, R47 ;  /* 0x000000191c2f7224 */ /* 0x040fe400078e022f */
[----:B------:R-:W-:-:S04]  /*ef30*/  IMAD.WIDE.U32 R28, R28, R24, RZ ;  /* 0x000000181c1c7225 */ /* 0x000fc800078e00ff */
[C---:B------:R-:W-:Y:S02]  /*ef40*/  IMAD R49, R30.reuse, R25, R49 ;  /* 0x000000191e317224 */ /* 0x040fe400078e0231 */
[----:B------:R-:W-:Y:S02]  /*ef50*/  IMAD.IADD R35, R35, 0x1, R31 ;  /* 0x0000000123237824 */ /* 0x000fe400078e021f */
[----:B------:R-:W-:-:S03]  /*ef60*/  IMAD.WIDE.U32 R30, R30, R24, RZ ;  /* 0x000000181e1e7225 */ /* 0x000fc600078e00ff */
[----:B------:R-:W-:Y:S01]  /*ef70*/  SHF.L.U64.HI R35, R34, 0x3, R35 ;  /* 0x0000000322237819 */ /* 0x000fe20000010223 */
[----:B------:R-:W-:Y:S01]  /*ef80*/  IMAD.IADD R33, R33, 0x1, R9 ;  /* 0x0000000121217824 */ /* 0x000fe200078e0209 */
[C---:B------:R-:W-:Y:S01]  /*ef90*/  SHF.L.U32 R9, R32.reuse, 0x3, RZ ;  /* 0x0000000320097819 */ /* 0x040fe200000006ff */
[----:B------:R-:W-:Y:S02]  /*efa0*/  IMAD.IADD R47, R29, 0x1, R47 ;  /* 0x000000011d2f7824 */ /* 0x000fe400078e022f */
[----:B------:R-:W-:Y:S01]  /*efb0*/  IMAD.IADD R49, R31, 0x1, R49 ;  /* 0x000000011f317824 */ /* 0x000fe200078e0231 */
[----:B------:R-:W-:Y:S01]  /*efc0*/  SHF.L.U64.HI R32, R32, 0x3, R33 ;  /* 0x0000000320207819 */ /* 0x000fe20000010221 */
[----:B------:R-:W-:Y:S01]  /*efd0*/  IMAD R29, R46, UR4, RZ ;  /* 0x000000042e1d7c24 */ /* 0x000fe2000f8e02ff */
[----:B------:R-:W-:Y:S01]  /*efe0*/  SHF.L.U32 R33, R34, 0x3, RZ ;  /* 0x0000000322217819 */ /* 0x000fe200000006ff */
[----:B------:R-:W-:Y:S01]  /*eff0*/  IMAD R31, R45, UR4, RZ ;  /* 0x000000042d1f7c24 */ /* 0x000fe2000f8e02ff */
[----:B------:R-:W-:Y:S01]  /*f000*/  SHF.L.U64.HI R48, R28, 0x3, R47 ;  /* 0x000000031c307819 */ /* 0x000fe2000001022f */
[----:B0-----:R-:W-:Y:S01]  /*f010*/  IMAD.WIDE.U32 R26, R2, UR6, R26 ;  /* 0x00000006021a7c25 */ /* 0x001fe2000f8e001a */
[----:B------:R-:W-:-:S02]  /*f020*/  SHF.L.U32 R34, R28, 0x3, RZ ;  /* 0x000000031c227819 */ /* 0x000fc400000006ff */
[----:B------:R-:W-:Y:S01]  /*f030*/  SHF.L.U32 R47, R30, 0x3, RZ ;  /* 0x000000031e2f7819 */ /* 0x000fe200000006ff */
[----:B------:R-:W-:Y:S01]  /*f040*/  IMAD R51, R2, UR7, R51 ;  /* 0x0000000702337c24 */ /* 0x000fe2000f8e0233 */
[----:B------:R-:W-:Y:S01]  /*f050*/  SHF.L.U64.HI R49, R30, 0x3, R49 ;  /* 0x000000031e317819 */ /* 0x000fe20000010231 */
[----:B------:R-:W-:Y:S01]  /*f060*/  IMAD R53, R43, UR4, RZ ;  /* 0x000000042b357c24 */ /* 0x000fe2000f8e02ff */
[----:B------:R-:W0:Y:S01]  /*f070*/  LDCU.64 UR6, c[0x0][0x5f0] ;  /* 0x0000be00ff0677ac */ /* 0x000e220008000a00 */
[----:B------:R-:W-:Y:S02]  /*f080*/  IMAD R45, R44, UR5, R29 ;  /* 0x000000052c2d7c24 */ /* 0x000fe4000f8e021d */
[----:B------:R-:W-:Y:S02]  /*f090*/  IMAD R43, R42, UR5, R31 ;  /* 0x000000052a2b7c24 */ /* 0x000fe4000f8e021f */
[----:B------:R-:W-:Y:S01]  /*f0a0*/  IMAD.WIDE.U32 R28, R44, UR4, RZ ;  /* 0x000000042c1c7c25 */ /* 0x000fe2000f8e00ff */
[----:B------:R-:W-:-:S03]  /*f0b0*/  LOP3.LUT R44, R3, 0xfffffff8, RZ, 0xc0, !PT ;  /* 0xfffffff8032c7812 */ /* 0x000fc600078ec0ff */
[----:B------:R-:W-:Y:S01]  /*f0c0*/  IMAD.WIDE.U32 R30, R42, UR4, RZ ;  /* 0x000000042a1e7c25 */ /* 0x000fe2000f8e00ff */
[----:B------:R-:W-:Y:S02]  /*f0d0*/  IADD3 R42, P3, PT, R14, -R26, RZ ;  /* 0x8000001a0e2a7210 */ /* 0x000fe40007f7e0ff */
[----:B------:R-:W-:Y:S01]  /*f0e0*/  IADD3 R45, PT, PT, R29, R45, RZ ;  /* 0x0000002d1d2d7210 */ /* 0x000fe20007ffe0ff */
[----:B------:R-:W-:Y:S01]  /*f0f0*/  IMAD.IADD R51, R27, 0x1, R51 ;  /* 0x000000011b337824 */ /* 0x000fe200078e0233 */
[----:B------:R-:W-:Y:S01]  /*f100*/  LEA R11, P4, R30, R11, 0x3 ;  /* 0x0000000b1e0b7211 */ /* 0x000fe200078818ff */
[C---:B------:R-:W-:Y:S02]  /*f110*/  IMAD R53, R8.reuse, UR5, R53 ;  /* 0x0000000508357c24 */ /* 0x040fe4000f8e0235 */
[----:B------:R-:W-:Y:S01]  /*f120*/  IMAD.WIDE.U32 R26, R8, UR4, RZ ;  /* 0x00000004081a7c25 */ /* 0x000fe2000f8e00ff */
[----:B------:R-:W-:Y:S02]  /*f130*/  IADD3.X R29, PT, PT, R15, ~R51, RZ, P3, !PT ;  /* 0x800000330f1d7210 */ /* 0x000fe40001ffe4ff */
[----:B------:R-:W-:Y:S01]  /*f140*/  LEA R10, P3, R28, R10, 0x3 ;  /* 0x0000000a1c0a7211 */ /* 0x000fe200078618ff */
[----:B------:R-:W-:Y:S01]  /*f150*/  IMAD.IADD R27, R27, 0x1, R53 ;  /* 0x000000011b1b7824 */ /* 0x000fe200078e0235 */
[----:B------:R-:W-:Y:S01]  /*f160*/  LEA R9, P5, R26, R9, 0x3 ;  /* 0x000000091a097211 */ /* 0x000fe200078a18ff */
[----:B------:R-:W-:Y:S01]  /*f170*/  IMAD.IADD R8, R31, 0x1, R43 ;  /* 0x000000011f087824 */ /* 0x000fe200078e022b */
[----:B------:R-:W-:Y:S01]  /*f180*/  LEA.HI.X R39, R28, R39, R45, 0x3, P3 ;  /* 0x000000271c277211 */ /* 0x000fe200018f1c2d */
[----:B------:R-:W-:Y:S01]  /*f190*/  IMAD R29, R29, R24, RZ ;  /* 0x000000181d1d7224 */ /* 0x000fe200078e02ff */
[----:B------:R-:W-:Y:S01]  /*f1a0*/  LEA.HI.X R32, R26, R32, R27, 0x3, P5 ;  /* 0x000000201a207211 */ /* 0x000fe200028f1c1b */
[----:B------:R-:W-:Y:S01]  /*f1b0*/  IMAD R27, R12, UR4, RZ ;  /* 0x000000040c1b7c24 */ /* 0x000fe2000f8e02ff */
[----:B------:R-:W-:Y:S01]  /*f1c0*/  LEA.HI.X R41, R30, R41, R8, 0x3, P4 ;  /* 0x000000291e297211 */ /* 0x000fe200020f1c08 */
[----:B------:R-:W-:-:S02]  /*f1d0*/  IMAD R43, R42, R25, R29 ;  /* 0x000000192a2b7224 */ /* 0x000fc400078e021d */
[----:B------:R-:W-:Y:S02]  /*f1e0*/  IMAD R8, R13, UR4, RZ ;  /* 0x000000040d087c24 */ /* 0x000fe4000f8e02ff */
[C---:B------:R-:W-:Y:S02]  /*f1f0*/  IMAD R27, R38.reuse, UR5, R27 ;  /* 0x00000005261b7c24 */ /* 0x040fe4000f8e021b */
[----:B------:R-:W-:Y:S01]  /*f200*/  IMAD.WIDE.U32 R28, R38, UR4, RZ ;  /* 0x00000004261c7c25 */ /* 0x000fe2000f8e00ff */
[----:B0-----:R-:W-:-:S03]  /*f210*/  MOV R38, UR7 ;  /* 0x0000000700267c02 */ /* 0x001fc60008000f00 */
[----:B------:R-:W-:Y:S01]  /*f220*/  IMAD.WIDE.U32 R24, R42, R24, RZ ;  /* 0x000000182a187225 */ /* 0x000fe200078e00ff */
[----:B------:R-:W-:-:S03]  /*f230*/  LEA R33, P3, R28, R33, 0x3 ;  /* 0x000000211c217211 */ /* 0x000fc600078618ff */
[----:B------:R-:W-:Y:S02]  /*f240*/  IMAD R40, R40, UR4, RZ ;  /* 0x0000000428287c24 */ /* 0x000fe4000f8e02ff */
[----:B------:R-:W-:Y:S01]  /*f250*/  IMAD R31, R37, UR5, R8 ;  /* 0x00000005251f7c24 */ /* 0x000fe2000f8e0208 */
[----:B------:R-:W-:Y:S01]  /*f260*/  IADD3 R8, PT, PT, R29, R27, RZ ;  /* 0x0000001b1d087210 */ /* 0x000fe20007ffe0ff */
[----:B------:R-:W-:-:S03]  /*f270*/  IMAD.WIDE.U32 R12, R37, UR4, RZ ;  /* 0x00000004250c7c25 */ /* 0x000fc6000f8e00ff */
[----:B------:R-:W-:Y:S01]  /*f280*/  LEA.HI.X R35, R28, R35, R8, 0x3, P3 ;  /* 0x000000231c237211 */ /* 0x000fe200018f1c08 */
[----:B------:R-:W-:Y:S01]  /*f290*/  IMAD R29, R17, UR5, R40 ;  /* 0x00000005111d7c24 */ /* 0x000fe2000f8e0228 */
[----:B------:R-:W-:Y:S01]  /*f2a0*/  LEA R34, P3, R12, R34, 0x3 ;  /* 0x000000220c227211 */ /* 0x000fe200078618ff */
[----:B------:R-:W-:Y:S01]  /*f2b0*/  IMAD.IADD R43, R25, 0x1, R43 ;  /* 0x00000001192b7824 */ /* 0x000fe200078e022b */
[C---:B------:R-:W-:Y:S01]  /*f2c0*/  SHF.L.U32 R25, R24.reuse, 0x3, RZ ;  /* 0x0000000318197819 */ /* 0x040fe200000006ff */
[----:B------:R-:W-:Y:S01]  /*f2d0*/  IMAD.WIDE.U32 R26, R17, UR4, RZ ;  /* 0x00000004111a7c25 */ /* 0x000fe2000f8e00ff */
[----:B------:R-:W-:Y:S02]  /*f2e0*/  USHF.L.U64.HI UR4, UR4, 0x6, UR5 ;  /* 0x0000000604047899 */ /* 0x000fe40008010205 */
        /* <DEDUP_REMOVED lines=11> */
.L_x_1866:
[C---:B------:R-:W-:Y:S02]  /*f3a0*/  IADD3 R30, P6, PT, R40.reuse, R6, RZ ;  /* 0x00000006281e7210 */ /* 0x040fe40007fde0ff */
[C---:B------:R-:W-:Y:S02]  /*f3b0*/  IADD3 R28, P5, PT, R40.reuse, R8, RZ ;  /* 0x00000008281c7210 */ /* 0x040fe40007fbe0ff */
[C---:B------:R-:W-:Y:S02]  /*f3c0*/  IADD3 R16, P1, PT, R40.reuse, R33, RZ ;  /* 0x0000002128107210 */ /* 0x040fe40007f3e0ff */
[----:B------:R-:W-:Y:S01]  /*f3d0*/  IADD3 R26, P4, PT, R40, R10, RZ ;  /* 0x0000000a281a7210 */ /* 0x000fe20007f9e0ff */
[----:B------:R-:W-:Y:S01]  /*f3e0*/  IMAD.X R29, R38, 0x1, R43, P5 ;  /* 0x00000001261d7824 */ /* 0x000fe200028e062b */
[----:B------:R-:W-:Y:S01]  /*f3f0*/  IADD3 R24, P3, PT, R40, R11, RZ ;  /* 0x0000000b28187210 */ /* 0x000fe20007f7e0ff */
[----:B------:R-:W-:Y:S01]  /*f400*/  IMAD.X R17, R38, 0x1, R35, P1 ;  /* 0x0000000126117824 */ /* 0x000fe200008e0623 */
[----:B------:R-:W-:-:S02]  /*f410*/  IADD3 R18, P2, PT, R40, R9, RZ ;  /* 0x0000000928127210 */ /* 0x000fc40007f5e0ff */
[C---:B------:R-:W-:Y:S01]  /*f420*/  IADD3.X R31, PT, PT, R38.reuse, R7, RZ, P6, !PT ;  /* 0x00000007261f7210 */ /* 0x040fe200037fe4ff */
[----:B------:R-:W-:Y:S01]  /*f430*/  IMAD.X R25, R38, 0x1, R41, P3 ;  /* 0x0000000126197824 */ /* 0x000fe200018e0629 */
[----:B------:R-:W-:Y:S01]  /*f440*/  IADD3 R12, P6, PT, R40, R34, RZ ;  /* 0x00000022280c7210 */ /* 0x000fe20007fde0ff */
[----:B------:R-:W2:Y:S01]  /*f450*/  LDG.E.64 R28, desc[UR8][R28.64] ;  /* 0x000000081c1c7981 */ /* 0x000ea2000c1e1b00 */
[----:B------:R-:W-:Y:S02]  /*f460*/  IADD3.X R27, PT, PT, R38, R39, RZ, P4, !PT ;  /* 0x00000027261b7210 */ /* 0x000fe400027fe4ff */
        /* <DEDUP_REMOVED lines=56> */
.L_x_1865:
[----:B------:R-:W-:Y:S05]  /*f7f0*/  BSYNC.RECONVERGENT B0 ;  /* 0x0000000000007941 */ /* 0x000fea0003800200 */
.L_x_1864:
        /* <DEDUP_REMOVED lines=15> */
[----:B------:R-:W4:Y:S03]  /*f8f0*/  LDCU.64 UR12, c[0x0][0x5f0] ;  /* 0x0000be00ff0c77ac */ /* 0x000f260008000a00 */
[----:B-1----:R-:W-:-:S02]  /*f900*/  IMAD R6, R6, UR4, RZ ;  /* 0x0000000406067c24 */ /* 0x002fc4000f8e02ff */
[C---:B------:R-:W-:Y:S02]  /*f910*/  IMAD R17, R0.reuse, UR4, RZ ;  /* 0x0000000400117c24 */ /* 0x040fe4000f8e02ff */
[----:B--2---:R-:W-:Y:S02]  /*f920*/  IMAD R13, R0, UR6, RZ ;  /* 0x00000006000d7c24 */ /* 0x004fe4000f8e02ff */
[----:B------:R-:W-:Y:S02]  /*f930*/  IMAD R7, R11, UR5, R6 ;  /* 0x000000050b077c24 */ /* 0x000fe4000f8e0206 */
[----:B0-----:R-:W-:-:S04]  /*f940*/  IMAD.WIDE.U32 R4, R2, UR4, R4 ;  /* 0x0000000402047c25 */ /* 0x001fc8000f8e0004 */
[----:B------:R-:W-:Y:S01]  /*f950*/  IMAD.WIDE.U32 R10, R11, UR4, R14 ;  /* 0x000000040b0a7c25 */ /* 0x000fe2000f8e000e */
[----:B------:R-:W-:Y:S02]  /*f960*/  IADD3 R29, P2, PT, R14, -R4, RZ ;  /* 0x800000040e1d7210 */ /* 0x000fe40007f5e0ff */
[----:B------:R-:W-:Y:S01]  /*f970*/  IADD3 R25, P1, PT, R4, UR4, RZ ;  /* 0x0000000404197c10 */ /* 0x000fe2000ff3e0ff */
[C---:B------:R-:W-:Y:S02]  /*f980*/  IMAD R17, R2.reuse, UR5, R17 ;  /* 0x0000000502117c24 */ /* 0x040fe4000f8e0211 */
[----:B------:R-:W-:-:S04]  /*f990*/  IMAD.WIDE.U32 R8, R2, UR6, RZ ;  /* 0x0000000602087c25 */ /* 0x000fc8000f8e00ff */
[----:B------:R-:W-:Y:S01]  /*f9a0*/  IMAD R13, R2, UR7, R13 ;  /* 0x00000007020d7c24 */ /* 0x000fe2000f8e020d */
[----:B------:R-:W-:Y:S01]  /*f9b0*/  IADD3 R6, P4, PT, R8, UR6, RZ ;  /* 0x0000000608067c10 */ /* 0x000fe2000ff9e0ff */
[----:B------:R-:W-:Y:S02]  /*f9c0*/  IMAD.IADD R7, R11, 0x1, R7 ;  /* 0x000000010b077824 */ /* 0x000fe400078e0207 */
[----:B------:R-:W-:Y:S01]  /*f9d0*/  IMAD.IADD R17, R5, 0x1, R17 ;  /* 0x0000000105117824 */ /* 0x000fe200078e0211 */
[----:B------:R-:W-:Y:S01]  /*f9e0*/  IADD3 R9, PT, PT, R9, R13, RZ ;  /* 0x0000000d09097210 */ /* 0x000fe20007ffe0ff */
[----:B---3--:R-:W-:-:S03]  /*f9f0*/  IMAD R7, R7, UR10, RZ ;  /* 0x0000000a07077c24 */ /* 0x008fc6000f8e02ff */
[----:B------:R-:W-:Y:S01]  /*fa00*/  IADD3.X R11, PT, PT, R15, ~R17, RZ, P2, !PT ;  /* 0x800000110f0b7210 */ /* 0x000fe200017fe4ff */
[----:B------:R-:W-:Y:S01]  /*fa10*/  IMAD R27, R10, UR11, R7 ;  /* 0x0000000b0a1b7c24 */ /* 0x000fe2000f8e0207 */
[----:B------:R-:W-:Y:S01]  /*fa20*/  IADD3 R19, P2, PT, R14, -R25, RZ ;  /* 0x800000190e137210 */ /* 0x000fe20007f5e0ff */
[----:B------:R-:W-:Y:S01]  /*fa30*/  IMAD.WIDE.U32 R4, R10, UR10, R8 ;  /* 0x0000000a0a047c25 */ /* 0x000fe2000f8e0008 */
[----:B------:R-:W-:Y:S02]  /*fa40*/  IADD3.X R17, PT, PT, R17, UR5, RZ, P1, !PT ;  /* 0x0000000511117c10 */ /* 0x000fe40008ffe4ff */
[----:B------:R-:W-:Y:S01]  /*fa50*/  IADD3.X R7, PT, PT, R9, UR7, RZ, P4, !PT ;  /* 0x0000000709077c10 */ /* 0x000fe2000a7fe4ff */
[----:B------:R-:W-:Y:S01]  /*fa60*/  IMAD R8, R11, UR10, RZ ;  /* 0x0000000a0b087c24 */ /* 0x000fe2000f8e02ff */
[----:B------:R-:W-:Y:S01]  /*fa70*/  IADD3 R10, P3, PT, R6, UR6, RZ ;  /* 0x00000006060a7c10 */ /* 0x000fe2000ff7e0ff */
[----:B------:R-:W-:Y:S01]  /*fa80*/  IMAD.X R9, R15, 0x1, ~R17, P2 ;  /* 0x000000010f097824 */ /* 0x000fe200010e0e11 */
[----:B------:R-:W-:Y:S01]  /*fa90*/  IADD3 R25, P4, P5, R14, -UR4, -R25 ;  /* 0x800000040e197c10 */ /* 0x000fe2000fd9e819 */
[----:B------:R-:W-:Y:S01]  /*faa0*/  IMAD R31, R29, UR11, R8 ;  /* 0x0000000b1d1f7c24 */ /* 0x000fe2000f8e0208 */
[----:B------:R-:W-:Y:S01]  /*fab0*/  IADD3.X R11, PT, PT, R7, UR7, RZ, P3, !PT ;  /* 0x00000007070b7c10 */ /* 0x000fe20009ffe4ff */
[----:B------:R-:W-:Y:S01]  /*fac0*/  IMAD.WIDE.U32 R12, R29, UR10, R6 ;  /* 0x0000000a1d0c7c25 */ /* 0x000fe2000f8e0006 */
[----:B------:R-:W-:-:S02]  /*fad0*/  IADD3.X R26, PT, PT, R15, ~UR5, ~R17, P4, P5 ;  /* 0x800000050f1a7c10 */ /* 0x000fc4000a7eac11 */
[----:B------:R-:W-:Y:S01]  /*fae0*/  IADD3 R8, P3, PT, R10, UR6, RZ ;  /* 0x000000060a087c10 */ /* 0x000fe2000ff7e0ff */
[----:B------:R-:W-:Y:S01]  /*faf0*/  IMAD R16, R9, UR10, RZ ;  /* 0x0000000a09107c24 */ /* 0x000fe2000f8e02ff */
[----:B------:R-:W-:Y:S01]  /*fb00*/  IADD3 R7, PT, PT, R27, R5, RZ ;  /* 0x000000051b077210 */ /* 0x000fe20007ffe0ff */
[----:B------:R-:W-:Y:S01]  /*fb10*/  IMAD.IADD R5, R31, 0x1, R13 ;  /* 0x000000011f057824 */ /* 0x000fe200078e020d */
[----:B----4-:R-:W-:Y:S01]  /*fb20*/  LEA R6, P1, R4, UR12, 0x3 ;  /* 0x0000000c04067c11 */ /* 0x010fe2000f8218ff */
[C---:B------:R-:W-:Y:S01]  /*fb30*/  IMAD R13, R19.reuse, UR11, R16 ;  /* 0x0000000b130d7c24 */ /* 0x040fe2000f8e0210 */
[C---:B------:R-:W-:Y:S01]  /*fb40*/  LEA R16, P2, R12.reuse, UR12, 0x3 ;  /* 0x0000000c0c107c11 */ /* 0x040fe2000f8418ff */
[----:B------:R-:W-:Y:S01]  /*fb50*/  IMAD.WIDE.U32 R18, R19, UR10, R10 ;  /* 0x0000000a13127c25 */ /* 0x000fe2000f8e000a */
[----:B------:R-:W-:Y:S02]  /*fb60*/  IADD3.X R9, PT, PT, R11, UR7, RZ, P3, !PT ;  /* 0x000000070b097c10 */ /* 0x000fe40009ffe4ff */
[----:B------:R-:W-:Y:S01]  /*fb70*/  LEA.HI.X R17, R12, UR13, R5, 0x3, P2 ;  /* 0x0000000d0c117c11 */ /* 0x000fe200090f1c05 */
[----:B------:R-:W-:Y:S01]  /*fb80*/  IMAD R26, R26, UR10, RZ ;  /* 0x0000000a1a1a7c24 */ /* 0x000fe2000f8e02ff */
[----:B------:R-:W-:Y:S01]  /*fb90*/  LEA.HI.X R7, R4, UR13, R7, 0x3, P1 ;  /* 0x0000000d04077c11 */ /* 0x000fe200088f1c07 */
[----:B------:R-:W-:Y:S01]  /*fba0*/  IMAD.WIDE.U32 R10, R25, UR10, R8 ;  /* 0x0000000a190a7c25 */ /* 0x000fe2000f8e0008 */
[----:B------:R-:W-:-:S02]  /*fbb0*/  IADD3 R5, PT, PT, R19, R13, RZ ;  /* 0x0000000d13057210 */ /* 0x000fc40007ffe0ff */
[C---:B------:R-:W-:Y:S01]  /*fbc0*/  LEA R12, P1, R18.reuse, UR12, 0x3 ;  /* 0x0000000c120c7c11 */ /* 0x040fe2000f8218ff */
[----:B------:R-:W-:Y:S01]  /*fbd0*/  IMAD R19, R25, UR11, R26 ;  /* 0x0000000b19137c24 */ /* 0x000fe2000f8e021a */
[----:B------:R-:W2:Y:S02]  /*fbe0*/  LDG.E.64 R6, desc[UR8][R6.64] ;  /* 0x0000000806067981 */ /* 0x000ea4000c1e1b00 */
[----:B------:R-:W-:Y:S01]  /*fbf0*/  LEA.HI.X R13, R18, UR13, R5, 0x3, P1 ;  /* 0x0000000d120d7c11 */ /* 0x000fe200088f1c05 */
[----:B------:R-:W-:Y:S01]  /*fc00*/  IMAD.IADD R11, R11, 0x1, R19 ;  /* 0x000000010b0b7824 */ /* 0x000fe200078e0213 */
[C---:B------:R-:W-:Y:S01]  /*fc10*/  LEA R18, P1, R10.reuse, UR12, 0x3 ;  /* 0x0000000c0a127c11 */ /* 0x040fe2000f8218ff */
[----:B------:R-:W3:Y:S03]  /*fc20*/  LDG.E.64 R4, desc[UR8][R16.64] ;  /* 0x0000000810047981 */ /* 0x000ee6000c1e1b00 */
[----:B------:R-:W-:Y:S01]  /*fc30*/  LEA.HI.X R19, R10, UR13, R11, 0x3, P1 ;  /* 0x0000000d0a137c11 */ /* 0x000fe200088f1c0b */
[----:B------:R-:W4:Y:S04]  /*fc40*/  LDG.E.64 R8, desc[UR8][R12.64] ;  /* 0x000000080c087981 */ /* 0x000f28000c1e1b00 */
        /* <DEDUP_REMOVED lines=19> */
.L_x_1870:
[----:B------:R-:W-:Y:S05]  /*fd80*/  BSYNC.RECONVERGENT B1 ;  /* 0x0000000000017941 */ /* 0x000fea0003800200 */
.L_x_1869:
        /* <DEDUP_REMOVED lines=10> */
[----:B0-----:R-:W-:Y:S01]  /*fe30*/  IADD3 R5, P1, PT, RZ, -R2, RZ ;  /* 0x80000002ff057210 */ /* 0x001fe20007f3e0ff */
        /* <DEDUP_REMOVED lines=42> */
.L_x_1872:
[----:B------:R-:W-:Y:S05]  /*100e0*/  BSYNC.RECONVERGENT B1 ;  /* 0x0000000000017941 */ /* 0x000fea0003800200 */
.L_x_1871:
[----:B------:R-:W-:Y:S05]  /*100f0*/  @P0 BRA `(.L_x_1868) ;  /* 0x0000000000580947 */ /* 0x000fea0003800000 */
[----:B------:R-:W4:Y:S01]  /*10100*/  LDCU.64 UR4, c[0x0][0x608] ;  /* 0x0000c100ff0477ac */ /* 0x000f220008000a00 */
[----:B0-----:R-:W-:Y:S01]  /*10110*/  IADD3 R5, P0, PT, RZ, -R2, RZ ;  /* 0x80000002ff057210 */ /* 0x001fe20007f1e0ff */
        /* <DEDUP_REMOVED lines=20> */
.L_x_1868:
[----:B------:R-:W-:Y:S05]  /*10260*/  BSYNC.RECONVERGENT B0 ;  /* 0x0000000000007941 */ /* 0x000fea0003800200 */
.L_x_1867:
[----:B01-3-5:R-:W-:Y:S01]  /*10270*/  STG.E.64 desc[UR8][R20.64], R22 ;  /* 0x0000001614007986 */ /* 0x02bfe2000c101b08 */
[----:B------:R-:W-:Y:S05]  /*10280*/  EXIT ;  /* 0x000000000000794d */ /* 0x000fea0003800000 */
.L_x_1740:
        /* <DEDUP_REMOVED lines=354> */
.L_x_1875:
        /* <DEDUP_REMOVED lines=37> */
.L_x_1878:
[----:B------:R-:W-:-:S07]  /*11b00*/  MOV R4, 0x11b20 ;  /* 0x00011b2000047802 */ /* 0x000fce0000000f00 */
[----:B------:R-:W-:Y:S05]  /*11b10*/  CALL.REL.NOINC `($__internal_6_$__cuda_sm20_div_s64) ;  /* 0x000001a400287944 */ /* 0x000fea0003c00000 */
[----:B------:R-:W-:Y:S01]  /*11b20*/  IMAD.MOV.U32 R16, RZ, RZ, R6 ;  /* 0x000000ffff107224 */ /* 0x000fe200078e0006 */
[----:B------:R-:W-:-:S07]  /*11b30*/  MOV R17, R7 ;  /* 0x0000000700117202 */ /* 0x000fce0000000f00 */
.L_x_1877:
[----:B------:R-:W-:Y:S05]  /*11b40*/  BSYNC.RECONVERGENT B1 ;  /* 0x0000000000017941 */ /* 0x000fea0003800200 */
.L_x_1876:
        /* <DEDUP_REMOVED lines=40> */
.L_x_1880:
[----:B------:R-:W-:Y:S01]  /*11dd0*/  IMAD.MOV.U32 R10, RZ, RZ, R18 ;  /* 0x000000ffff0a7224 */ /* 0x000fe200078e0012 */
[----:B------:R-:W-:Y:S02]  /*11de0*/  MOV R3, R19 ;  /* 0x0000001300037202 */ /* 0x000fe40000000f00 */
[----:B------:R-:W-:-:S07]  /*11df0*/  MOV R4, 0x11e10 ;  /* 0x00011e1000047802 */ /* 0x000fce0000000f00 */
[----:B------:R-:W-:Y:S05]  /*11e00*/  CALL.REL.NOINC `($__internal_6_$__cuda_sm20_div_s64) ;  /* 0x000001a0006c7944 */ /* 0x000fea0003c00000 */
.L_x_1881:
[----:B------:R-:W-:Y:S05]  /*11e10*/  BSYNC.RECONVERGENT B1 ;  /* 0x0000000000017941 */ /* 0x000fea0003800200 */
.L_x_1879:
        /* <DEDUP_REMOVED lines=28> */
[----:B------:R-:W-:-:S03]  /*11fe0*/  IADD3 R35, P1, PT, R15, 0x2, RZ ;  /* 0x000000020f237810 */ /* 0x000fc60007f3e0ff */
[----:B------:R-:W-:Y:S01]  /*11ff0*/  IMAD.X R12, RZ, RZ, ~R16, P2 ;  /* 0x000000ffff0c7224 */ /* 0x000fe200010e0e10 */
[----:B------:R-:W-:Y:S02]  /*12000*/  IADD3.X R36, PT, PT, RZ, R16, RZ, P1, !PT ;  /* 0x00000010ff247210 */ /* 0x000fe40000ffe4ff */
        /* <DEDUP_REMOVED lines=13> */
[C---:B------:R-:W-:Y:S02]  /*120e0*/  IMAD R11, R13.reuse, UR13, R10 ;  /* 0x0000000d0d0b7c24 */ /* 0x040fe4000f8e020a */
[----:B------:R-:W-:Y:S01]  /*120f0*/  IMAD.WIDE.U32 R12, R13, UR12, R18 ;  /* 0x0000000c0d0c7c25 */ /* 0x000fe2000f8e0012 */
[----:B------:R-:W-:Y:S02]  /*12100*/  SHF.L.U64.HI R37, R6, 0x3, R34 ;  /* 0x0000000306257819 */ /* 0x000fe40000010222 */
[----:B------:R-:W-:Y:S01]  /*12110*/  IADD3.X R34, PT, PT, R34, UR7, RZ, P1, !PT ;  /* 0x0000000722227c10 */ /* 0x000fe20008ffe4ff */
[----:B-1----:R-:W-:Y:S01]  /*12120*/  IMAD R9, R9, R26, RZ ;  /* 0x0000001a09097224 */ /* 0x002fe200078e02ff */
[----:B------:R-:W-:Y:S01]  /*12130*/  IADD3 R13, PT, PT, R13, R11, RZ ;  /* 0x0000000b0d0d7210 */ /* 0x000fe20007ffe0ff */
[----:B------:R-:W-:-:S02]  /*12140*/  IMAD R28, R26, UR13, RZ ;  /* 0x0000000d1a1c7c24 */ /* 0x000fc4000f8e02ff */
[----:B------:R-:W-:Y:S02]  /*12150*/  IMAD R9, R20, R27, R9 ;  /* 0x0000001b14097224 */ /* 0x000fe400078e0209 */
[----:B------:R-:W-:Y:S02]  /*12160*/  IMAD.SHL.U32 R7, R6, 0x8, RZ ;  /* 0x0000000806077824 */ /* 0x000fe400078e00ff */
[----:B------:R-:W-:-:S04]  /*12170*/  IMAD.WIDE.U32 R10, R26, UR12, RZ ;  /* 0x0000000c1a0a7c25 */ /* 0x000fc8000f8e00ff */
[----:B------:R-:W-:Y:S01]  /*12180*/  IMAD R17, R27, UR12, R28 ;  /* 0x0000000c1b117c24 */ /* 0x000fe2000f8e021c */
[----:B------:R-:W-:Y:S01]  /*12190*/  LEA R6, P2, -R10, UR14, 0x6 ;  /* 0x0000000e0a067c11 */ /* 0x000fe2000f8431ff */
[-C--:B------:R-:W-:Y:S01]  /*121a0*/  IMAD.WIDE.U32 R20, R20, R26.reuse, RZ ;  /* 0x0000001a14147225 */ /* 0x080fe200078e00ff */
[----:B------:R-:W0:Y:S03]  /*121b0*/  LDC.64 R28, c[0x0][0x608] ;  /* 0x00018200ff1c7b82 */ /* 0x000e260000000a00 */
[----:B------:R-:W-:Y:S01]  /*121c0*/  IMAD.IADD R17, R11, 0x1, R17 ;  /* 0x000000010b117824 */ /* 0x000fe200078e0211 */
[----:B------:R-:W-:Y:S01]  /*121d0*/  LEA R11, P3, R20, R7, 0x3 ;  /* 0x00000007140b7211 */ /* 0x000fe200078618ff */
[-C--:B------:R-:W-:Y:S01]  /*121e0*/  IMAD R13, R13, R26.reuse, RZ ;  /* 0x0000001a0d0d7224 */ /* 0x080fe200078e02ff */
[----:B------:R-:W-:Y:S01]  /*121f0*/  IADD3 R7, PT, PT, R21, R9, RZ ;  /* 0x0000000915077210 */ /* 0x000fe20007ffe0ff */
[----:B------:R-:W-:Y:S01]  /*12200*/  IMAD R36, R36, UR6, RZ ;  /* 0x0000000624247c24 */ /* 0x000fe2000f8e02ff */
[----:B------:R-:W-:Y:S01]  /*12210*/  SHF.L.U64.HI R10, R10, 0x6, R17 ;  /* 0x000000060a0a7819 */ /* 0x000fe20000010211 */
[----:B------:R-:W-:Y:S01]  /*12220*/  IMAD R51, R12, R27, R13 ;  /* 0x0000001b0c337224 */ /* 0x000fe200078e020d */
[----:B------:R-:W-:Y:S01]  /*12230*/  LEA.HI.X R37, R20, R37, R7, 0x3, P3 ;  /* 0x0000002514257211 */ /* 0x000fe200018f1c07 */
[----:B------:R-:W-:Y:S01]  /*12240*/  IMAD.WIDE.U32 R12, R12, R26, RZ ;  /* 0x0000001a0c0c7225 */ /* 0x000fe200078e00ff */
[----:B------:R-:W-:-:S02]  /*12250*/  IADD3 R47, P3, PT, R15, 0x3, RZ ;  /* 0x000000030f2f7810 */ /* 0x000fc40007f7e0ff */
[----:B------:R-:W-:Y:S01]  /*12260*/  IADD3 R20, P4, PT, R15, 0x4, RZ ;  /* 0x000000040f147810 */ /* 0x000fe20007f9e0ff */
[----:B------:R-:W-:Y:S01]  /*12270*/  IMAD.IADD R51, R13, 0x1, R51 ;  /* 0x000000010d337824 */ /* 0x000fe200078e0233 */
[----:B------:R-:W-:Y:S01]  /*12280*/  IADD3 R48, P5, PT, RZ, -R47, RZ ;  /* 0x8000002fff307210 */ /* 0x000fe20007fbe0ff */
[----:B------:R-:W-:Y:S01]  /*12290*/  IMAD.X R42, RZ, RZ, R16, P3 ;  /* 0x000000ffff2a7224 */ /* 0x000fe200018e0610 */
[----:B------:R-:W-:Y:S01]  /*122a0*/  IADD3 R40, P3, PT, R15, 0x5, RZ ;  /* 0x000000050f287810 */ /* 0x000fe20007f7e0ff */
[----:B------:R-:W-:Y:S01]  /*122b0*/  IMAD R57, R35, UR7, R36 ;  /* 0x0000000723397c24 */ /* 0x000fe2000f8e0224 */
[-C--:B------:R-:W-:Y:S01]  /*122c0*/  IADD3.X R50, PT, PT, RZ, R16.reuse, RZ, P4, !PT ;  /* 0x00000010ff327210 */ /* 0x080fe200027fe4ff */
[----:B------:R-:W-:Y:S01]  /*122d0*/  IMAD.X R7, RZ, RZ, ~R42, P5 ;  /* 0x000000ffff077224 */ /* 0x000fe200028e0e2a */
[----:B------:R-:W-:Y:S01]  /*122e0*/  IADD3 R13, P4, PT, R15, 0x6, RZ ;  /* 0x000000060f0d7810 */ /* 0x000fe20007f9e0ff */
[----:B------:R-:W-:Y:S01]  /*122f0*/  IMAD R42, R42, UR6, RZ ;  /* 0x000000062a2a7c24 */ /* 0x000fe2000f8e02ff */
[----:B------:R-:W-:Y:S01]  /*12300*/  IADD3.X R43, PT, PT, RZ, R16, RZ, P3, !PT ;  /* 0x00000010ff2b7210 */ /* 0x000fe20001ffe4ff */
[----:B------:R-:W-:Y:S01]  /*12310*/  IMAD R7, R7, UR12, RZ ;  /* 0x0000000c07077c24 */ /* 0x000fe2000f8e02ff */
[----:B------:R-:W-:Y:S01]  /*12320*/  IADD3 R31, P3, PT, RZ, -R20, RZ ;  /* 0x80000014ff1f7210 */ /* 0x000fe20007f7e0ff */
[----:B------:R-:W-:Y:S01]  /*12330*/  IMAD.X R41, RZ, RZ, R16, P4 ;  /* 0x000000ffff297224 */ /* 0x000fe200020e0610 */
[----:B------:R-:W-:Y:S01]  /*12340*/  IADD3 R53, P4, PT, RZ, -R40, RZ ;  /* 0x80000028ff357210 */ /* 0x000fe20007f9e0ff */
[C---:B------:R-:W-:Y:S01]  /*12350*/  IMAD R7, R48.reuse, UR13, R7 ;  /* 0x0000000d30077c24 */ /* 0x040fe2000f8e0207 */
[----:B------:R-:W-:Y:S01]  /*12360*/  IADD3.X R30, PT, PT, RZ, ~R50, RZ, P3, !PT ;  /* 0x80000032ff1e7210 */ /* 0x000fe20001ffe4ff */
[----:B------:R-:W-:Y:S01]  /*12370*/  IMAD.WIDE.U32 R48, R48, UR12, R18 ;  /* 0x0000000c30307c25 */ /* 0x000fe2000f8e0012 */
[----:B------:R-:W-:-:S02]  /*12380*/  IADD3 R33, P3, PT, RZ, -R13, RZ ;  /* 0x8000000dff217210 */ /* 0x000fc40007f7e0ff */
[C---:B------:R-:W-:Y:S01]  /*12390*/  SHF.L.U32 R38, R12.reuse, 0x3, RZ ;  /* 0x000000030c267819 */ /* 0x040fe200000006ff */
[----:B------:R-:W-:Y:S01]  /*123a0*/  IMAD.X R32, RZ, RZ, ~R43, P4 ;  /* 0x000000ffff207224 */ /* 0x000fe200020e0e2b */
[----:B------:R-:W-:Y:S01]  /*123b0*/  SHF.L.U64.HI R51, R12, 0x3, R51 ;  /* 0x000000030c337819 */ /* 0x000fe20000010233 */
[----:B------:R-:W-:Y:S01]  /*123c0*/  IMAD R30, R30, UR12, RZ ;  /* 0x0000000c1e1e7c24 */ /* 0x000fe2000f8e02ff */
[----:B------:R-:W-:Y:S01]  /*123d0*/  IADD3.X R12, PT, PT, RZ, ~R41, RZ, P3, !PT ;  /* 0x80000029ff0c7210 */ /* 0x000fe20001ffe4ff */
[----:B------:R-:W-:Y:S01]  /*123e0*/  IMAD R32, R32, UR12, RZ ;  /* 0x0000000c20207c24 */ /* 0x000fe2000f8e02ff */
[----:B------:R-:W-:Y:S01]  /*123f0*/  IADD3 R9, P5, PT, R15, 0x7, RZ ;  /* 0x000000070f097810 */ /* 0x000fe20007fbe0ff */
[C---:B------:R-:W-:Y:S02]  /*12400*/  IMAD R21, R31.reuse, UR13, R30 ;  /* 0x0000000d1f157c24 */ /* 0x040fe4000f8e021e */
[----:B------:R-:W-:Y:S01]  /*12410*/  IMAD.WIDE.U32 R30, R31, UR12, R18 ;  /* 0x0000000c1f1e7c25 */ /* 0x000fe2000f8e0012 */
[----:B------:R-:W-:-:S02]  /*12420*/  IADD3.X R44, PT, PT, RZ, R16, RZ, P5, !PT ;  /* 0x00000010ff2c7210 */ /* 0x000fc40002ffe4ff */
[----:B------:R-:W-:Y:S01]  /*12430*/  IADD3 R55, P4, PT, RZ, -R9, RZ ;  /* 0x80000009ff377210 */ /* 0x000fe20007f9e0ff */
[C---:B------:R-:W-:Y:S02]  /*12440*/  IMAD R45, R53.reuse, UR13, R32 ;  /* 0x0000000d352d7c24 */ /* 0x040fe4000f8e0220 */
[----:B------:R-:W-:Y:S01]  /*12450*/  IMAD.WIDE.U32 R52, R53, UR12, R18 ;  /* 0x0000000c35347c25 */ /* 0x000fe2000f8e0012 */
[----:B------:R-:W-:-:S03]  /*12460*/  IADD3.X R46, PT, PT, RZ, ~R44, RZ, P4, !PT ;  /* 0x8000002cff2e7210 */ /* 0x000fc600027fe4ff */
[----:B------:R-:W-:Y:S01]  /*12470*/  IMAD.IADD R17, R49, 0x1, R7 ;  /* 0x0000000131117824 */ /* 0x000fe200078e0207 */
[----:B------:R-:W-:Y:S01]  /*12480*/  IADD3 R45, PT, PT, R53, R45, RZ ;  /* 0x0000002d352d7210 */ /* 0x000fe20007ffe0ff */
        /* <DEDUP_REMOVED lines=9> */
[C---:B------:R-:W-:Y:S02]  /*12520*/  IMAD R21, R30.reuse, R27, R21 ;  /* 0x0000001b1e157224 */ /* 0x040fe400078e0215 */
[-C--:B------:R-:W-:Y:S02]  /*12530*/  IMAD R45, R45, R26.reuse, RZ ;  /* 0x0000001a2d2d7224 */ /* 0x080fe400078e02ff */
[----:B------:R-:W-:-:S04]  /*12540*/  IMAD.WIDE.U32 R30, R30, R26, RZ ;  /* 0x0000001a1e1e7225 */ /* 0x000fc800078e00ff */
[----:B------:R-:W-:Y:S01]  /*12550*/  IMAD.IADD R49, R49, 0x1, R17 ;  /* 0x0000000131317824 */ /* 0x000fe200078e0211 */
[----:B------:R-:W-:Y:S01]  /*12560*/  SHF.L.U32 R17, R30, 0x3, RZ ;  /* 0x000000031e117819 */ /* 0x000fe200000006ff */
[----:B------:R-:W-:Y:S02]  /*12570*/  IMAD R45, R52, R27, R45 ;  /* 0x0000001b342d7224 */ /* 0x000fe400078e022d */
[----:B------:R-:W-:Y:S01]  /*12580*/  IMAD.IADD R21, R31, 0x1, R21 ;  /* 0x000000011f157824 */ /* 0x000fe200078e0215 */
[----:B------:R-:W-:Y:S01]  /*12590*/  SHF.L.U64.HI R49, R48, 0x3, R49 ;  /* 0x0000000330317819 */ /* 0x000fe20000010231 */
[----:B------:R-:W-:-:S04]  /*125a0*/  IMAD.WIDE.U32 R52, R52, R26, RZ ;  /* 0x0000001a34347225 */ /* 0x000fc800078e00ff */
[-C--:B------:R-:W-:Y:S02]  /*125b0*/  IMAD R7, R7, R26.reuse, RZ ;  /* 0x0000001a07077224 */ /* 0x080fe400078e02ff */
[----:B------:R-:W-:Y:S02]  /*125c0*/  IMAD R46, R46, UR12, RZ ;  /* 0x0000000c2e2e7c24 */ /* 0x000fe4000f8e02ff */
[----:B------:R-:W-:Y:S01]  /*125d0*/  IMAD.SHL.U32 R12, R48, 0x8, RZ ;  /* 0x00000008300c7824 */ /* 0x000fe200078e00ff */
[----:B------:R-:W-:Y:S01]  /*125e0*/  SHF.L.U64.HI R48, R30, 0x3, R21 ;  /* 0x000000031e307819 */ /* 0x000fe20000010215 */
[----:B------:R-:W-:Y:S02]  /*125f0*/  IMAD.IADD R45, R53, 0x1, R45 ;  /* 0x00000001352d7824 */ /* 0x000fe400078e022d */
[----:B------:R-:W-:Y:S01]  /*12600*/  IMAD R53, R32, R27, R7 ;  /* 0x0000001b20357224 */ /* 0x000fe200078e0207 */
[C---:B------:R-:W-:Y:S01]  /*12610*/  SHF.L.U32 R7, R52.reuse, 0x3, RZ ;  /* 0x0000000334077819 */ /* 0x040fe200000006ff */
[----:B------:R-:W-:Y:S01]  /*12620*/  IMAD R21, R55, UR13, R46 ;  /* 0x0000000d37157c24 */ /* 0x000fe2000f8e022e */
[----:B------:R-:W-:Y:S01]  /*12630*/  SHF.L.U64.HI R45, R52, 0x3, R45 ;  /* 0x00000003342d7819 */ /* 0x000fe2000001022d */
[----:B------:R-:W-:-:S04]  /*12640*/  IMAD.WIDE.U32 R32, R32, R26, RZ ;  /* 0x0000001a20207225 */ /* 0x000fc800078e00ff */
[----:B------:R-:W-:Y:S02]  /*12650*/  IMAD R46, R16, UR12, RZ ;  /* 0x0000000c102e7c24 */ /* 0x000fe4000f8e02ff */
[----:B------:R-:W-:Y:S02]  /*12660*/  IMAD.IADD R53, R33, 0x1, R53 ;  /* 0x0000000121357824 */ /* 0x000fe400078e0235 */
[----:B------:R-:W-:-:S03]  /*12670*/  IMAD.WIDE.U32 R30, R55, UR12, R18 ;  /* 0x0000000c371e7c25 */ /* 0x000fc6000f8e0012 */
[----:B------:R-:W-:Y:S01]  /*12680*/  SHF.L.U64.HI R53, R32, 0x3, R53 ;  /* 0x0000000320357819 */ /* 0x000fe20000010235 */
[----:B0-----:R-:W-:Y:S01]  /*12690*/  IMAD.WIDE.U32 R28, R15, UR12, R28 ;  /* 0x0000000c0f1c7c25 */ /* 0x001fe2000f8e001c */
[----:B------:R-:W-:-:S03]  /*126a0*/  IADD3 R21, PT, PT, R31, R21, RZ ;  /* 0x000000151f157210 */ /* 0x000fc60007ffe0ff */
[----:B------:R-:W-:Y:S01]  /*126b0*/  IMAD R33, R15, UR13, R46 ;  /* 0x0000000d0f217c24 */ /* 0x000fe2000f8e022e */
[----:B------:R-:W-:Y:S01]  /*126c0*/  IADD3 R28, P3, PT, R18, -R28, RZ ;  /* 0x8000001c121c7210 */ /* 0x000fe20007f7e0ff */
[-C--:B------:R-:W-:Y:S01]  /*126d0*/  IMAD R21, R21, R26.reuse, RZ ;  /* 0x0000001a15157224 */ /* 0x080fe200078e02ff */
[----:B------:R-:W0:Y:S01]  /*126e0*/  LDCU.64 UR12, c[0x0][0x5f0] ;  /* 0x0000be00ff0c77ac */ /* 0x000e220008000a00 */
[----:B------:R-:W-:Y:S01]  /*126f0*/  IMAD.SHL.U32 R31, R32, 0x8, RZ ;  /* 0x00000008201f7824 */ /* 0x000fe200078e00ff */
[----:B------:R-:W-:Y:S01]  /*12700*/  IADD3 R29, PT, PT, R29, R33, RZ ;  /* 0x000000211d1d7210 */ /* 0x000fe20007ffe0ff */
[C---:B------:R-:W-:Y:S02]  /*12710*/  IMAD R21, R30.reuse, R27, R21 ;  /* 0x0000001b1e157224 */ /* 0x040fe400078e0215 */
[----:B------:R-:W-:-:S04]  /*12720*/  IMAD.WIDE.U32 R32, R30, R26, RZ ;  /* 0x0000001a1e207225 */ /* 0x000fc800078e00ff */
[----:B------:R-:W-:Y:S02]  /*12730*/  IMAD.X R29, R19, 0x1, ~R29, P3 ;  /* 0x00000001131d7824 */ /* 0x000fe400018e0e1d */
[----:B------:R-:W-:-:S04]  /*12740*/  IMAD.WIDE.U32 R54, R35, UR6, RZ ;  /* 0x0000000623367c25 */ /* 0x000fc8000f8e00ff */
[----:B------:R-:W-:Y:S02]  /*12750*/  IMAD R59, R47, UR7, R42 ;  /* 0x000000072f3b7c24 */ /* 0x000fe4000f8e022a */
[----:B------:R-:W-:Y:S02]  /*12760*/  IMAD R29, R29, R26, RZ ;  /* 0x0000001a1d1d7224 */ /* 0x000fe400078e02ff */
[----:B------:R-:W-:-:S04]  /*12770*/  IMAD.WIDE.U32 R46, R47, UR6, RZ ;  /* 0x000000062f2e7c25 */ /* 0x000fc8000f8e00ff */
[----:B------:R-:W-:Y:S01]  /*12780*/  IMAD.IADD R21, R33, 0x1, R21 ;  /* 0x0000000121157824 */ /* 0x000fe200078e0215 */
[----:B------:R-:W-:Y:S01]  /*12790*/  LEA R33, P3, R54, R38, 0x3 ;  /* 0x0000002636217211 */ /* 0x000fe200078618ff */
[----:B------:R-:W-:Y:S01]  /*127a0*/  IMAD.IADD R57, R55, 0x1, R57 ;  /* 0x0000000137397824 */ /* 0x000fe200078e0239 */
[----:B------:R-:W-:Y:S01]  /*127b0*/  IADD3 R59, PT, PT, R47, R59, RZ ;  /* 0x0000003b2f3b7210 */ /* 0x000fe20007ffe0ff */
[----:B------:R-:W-:Y:S01]  /*127c0*/  IMAD R29, R28, R27, R29 ;  /* 0x0000001b1c1d7224 */ /* 0x000fe200078e021d */
[----:B------:R-:W-:Y:S01]  /*127d0*/  LEA R47, P4, R46, R12, 0x3 ;  /* 0x0000000c2e2f7211 */ /* 0x000fe200078818ff */
[----:B------:R-:W-:Y:S01]  /*127e0*/  IMAD.WIDE.U32 R26, R28, R26, RZ ;  /* 0x0000001a1c1a7225 */ /* 0x000fe200078e00ff */
[----:B------:R-:W-:Y:S02]  /*127f0*/  LEA.HI.X R51, R54, R51, R57, 0x3, P3 ;  /* 0x0000003336337211 */ /* 0x000fe400018f1c39 */
[----:B------:R-:W-:Y:S01]  /*12800*/  SHF.L.U64.HI R21, R32, 0x3, R21 ;  /* 0x0000000320157819 */ /* 0x000fe20000010215 */
[----:B------:R-:W-:Y:S01]  /*12810*/  IMAD R35, R50, UR6, RZ ;  /* 0x0000000632237c24 */ /* 0x000fe2000f8e02ff */
[----:B------:R-:W-:Y:S01]  /*12820*/  SHF.L.U32 R32, R32, 0x3, RZ ;  /* 0x0000000320207819 */ /* 0x000fe200000006ff */
[----:B------:R-:W-:Y:S01]  /*12830*/  IMAD R44, R44, UR6, RZ ;  /* 0x000000062c2c7c24 */ /* 0x000fe2000f8e02ff */
[----:B------:R-:W-:Y:S01]  /*12840*/  LEA.HI.X R49, R46, R49, R59, 0x3, P4 ;  /* 0x000000312e317211 */ /* 0x000fe200020f1c3b */
[----:B------:R-:W-:-:S02]  /*12850*/  IMAD R43, R43, UR6, RZ ;  /* 0x000000062b2b7c24 */ /* 0x000fc4000f8e02ff */
[----:B------:R-:W-:Y:S02]  /*12860*/  IMAD R12, R41, UR6, RZ ;  /* 0x00000006290c7c24 */ /* 0x000fe4000f8e02ff */
[----:B------:R-:W-:Y:S02]  /*12870*/  IMAD.IADD R27, R27, 0x1, R29 ;  /* 0x000000011b1b7824 */ /* 0x000fe400078e021d */
[C---:B------:R-:W-:Y:S02]  /*12880*/  IMAD R35, R20.reuse, UR7, R35 ;  /* 0x0000000714237c24 */ /* 0x040fe4000f8e0223 */
[----:B------:R-:W-:Y:S01]  /*12890*/  IMAD.WIDE.U32 R60, R20, UR6, RZ ;  /* 0x00000006143c7c25 */ /* 0x000fe2000f8e00ff */
[C---:B------:R-:W-:Y:S02]  /*128a0*/  SHF.L.U32 R20, R26.reuse, 0x3, RZ ;  /* 0x000000031a147819 */ /* 0x040fe400000006ff */
[----:B------:R-:W-:Y:S01]  /*128b0*/  SHF.L.U64.HI R26, R26, 0x3, R27 ;  /* 0x000000031a1a7819 */ /* 0x000fe2000001021b */
[----:B------:R-:W-:Y:S01]  /*128c0*/  IMAD R57, R9, UR7, R44 ;  /* 0x0000000709397c24 */ /* 0x000fe2000f8e022c */
[----:B------:R-:W-:Y:S01]  /*128d0*/  IADD3 R35, PT, PT, R61, R35, RZ ;  /* 0x000000233d237210 */ /* 0x000fe20007ffe0ff */
[----:B------:R-:W-:Y:S01]  /*128e0*/  IMAD.WIDE.U32 R28, R9, UR6, RZ ;  /* 0x00000006091c7c25 */ /* 0x000fe2000f8e00ff */
[----:B------:R-:W-:-:S03]  /*128f0*/  LEA R17, P5, R60, R17, 0x3 ;  /* 0x000000113c117211 */ /* 0x000fc600078a18ff */
[----:B------:R-:W-:Y:S01]  /*12900*/  IMAD R43, R40, UR7, R43 ;  /* 0x00000007282b7c24 */ /* 0x000fe2000f8e022b */
[----:B------:R-:W-:Y:S01]  /*12910*/  LEA.HI.X R35, R60, R48, R35, 0x3, P5 ;  /* 0x000000303c237211 */ /* 0x000fe200028f1c23 */
[----:B------:R-:W-:Y:S02]  /*12920*/  IMAD R55, R13, UR7, R12 ;  /* 0x000000070d377c24 */ /* 0x000fe4000f8e020c */
[----:B------:R-:W-:-:S04]  /*12930*/  IMAD.WIDE.U32 R40, R40, UR6, RZ ;  /* 0x0000000628287c25 */ /* 0x000fc8000f8e00ff */
[----:B------:R-:W-:Y:S01]  /*12940*/  IMAD.WIDE.U32 R12, R13, UR6, RZ ;  /* 0x000000060d0c7c25 */ /* 0x000fe2000f8e00ff */
[----:B------:R-:W-:Y:S01]  /*12950*/  USHF.L.U64.HI UR6, UR6, 0x6, UR7 ;  /* 0x0000000606067899 */ /* 0x000fe20008010207 */
[----:B------:R-:W-:Y:S02]  /*12960*/  LEA R27, P3, R40, R7, 0x3 ;  /* 0x00000007281b7211 */ /* 0x000fe400078618ff */
[----:B------:R-:W-:Y:S01]  /*12970*/  IMAD.IADD R9, R29, 0x1, R57 ;  /* 0x000000011d097824 */ /* 0x000fe200078e0239 */
[----:B------:R-:W-:Y:S01]  /*12980*/  LEA R29, P1, R39, R20, 0x3 ;  /* 0x00000014271d7211 */ /* 0x000fe200078218ff */
[----:B------:R-:W-:Y:S01]  /*12990*/  IMAD.IADD R43, R41, 0x1, R43 ;  /* 0x00000001292b7824 */ /* 0x000fe200078e022b */
[----:B------:R-:W-:Y:S01]  /*129a0*/  IADD3 R30, PT, PT, R13, R55, RZ ;  /* 0x000000370d1e7210 */ /* 0x000fe20007ffe0ff */
[----:B0-----:R-:W-:Y:S01]  /*129b0*/  IMAD.U32 R7, RZ, RZ, UR13 ;  /* 0x0000000dff077e24 */ /* 0x001fe2000f8e00ff */
[----:B------:R-:W-:Y:S02]  /*129c0*/  LEA.HI.X R26, R39, R26, R34, 0x3, P1 ;  /* 0x0000001a271a7211 */ /* 0x000fe400008f1c22 */
[----:B------:R-:W-:-:S02]  /*129d0*/  IADD3 R42, P6, PT, R14, R29, RZ ;  /* 0x0000001d0e2a7210 */ /* 0x000fc40007fde0ff */
[----:B------:R-:W-:Y:S02]  /*129e0*/  LEA R31, P4, R12, R31, 0x3 ;  /* 0x0000001f0c1f7211 */ /* 0x000fe400078818ff */
[----:B------:R-:W-:Y:S01]  /*129f0*/  IADD3.X R10, PT, PT, ~R10, UR6, RZ, P2, !PT ;  /* 0x000000060a0a7c10 */ /* 0x000fe200097fe5ff */
[----:B------:R-:W-:Y:S01]  /*12a00*/  IMAD.X R50, RZ, RZ, R26, P6 ;  /* 0x000000ffff327224 */ /* 0x000fe200030e061a */
[----:B------:R-:W-:Y:S02]  /*12a10*/  LEA R13, P5, R28, R32, 0x3 ;  /* 0x000000201c0d7211 */ /* 0x000fe400078a18ff */
[----:B------:R-:W-:Y:S02]  /*12a20*/  IADD3 R44, P2, PT, R14, R33, RZ ;  /* 0x000000210e2c7210 */ /* 0x000fe40007f5e0ff */
[----:B------:R-:W-:Y:S02]  /*12a30*/  LEA.HI.X R53, R12, R53, R30, 0x3, P4 ;  /* 0x000000350c357211 */ /* 0x000fe400020f1c1e */
[----:B------:R-:W-:-:S02]  /*12a40*/  LEA.HI.X R45, R40, R45, R43, 0x3, P3 ;  /* 0x0000002d282d7211 */ /* 0x000fc400018f1c2b */
[----:B------:R-:W-:Y:S02]  /*12a50*/  LEA.HI.X R28, R28, R21, R9, 0x3, P5 ;  /* 0x000000151c1c7211 */ /* 0x000fe400028f1c09 */
        /* <DEDUP_REMOVED lines=8> */
[----:B------:R-:W-:Y:S01]  /*12ae0*/  IADD3 R56, P2, PT, R14, R13, RZ ;  /* 0x0000000d0e387210 */ /* 0x000fe20007f5e0ff */
[----:B------:R-:W-:Y:S01]  /*12af0*/  IMAD.X R13, RZ, RZ, R35, P4 ;  /* 0x000000ffff0d7224 */ /* 0x000fe200020e0623 */
[----:B------:R-:W-:Y:S02]  /*12b00*/  MOV R12, R8 ;  /* 0x00000008000c7202 */ /* 0x000fe40000000f00 */
[----:B------:R-:W-:Y:S02]  /*12b10*/  MOV R9, UR12 ;  /* 0x0000000c00097c02 */ /* 0x000fe40008000f00 */
[----:B------:R-:W-:Y:S02]  /*12b20*/  LOP3.LUT R8, R3, 0xfffffff8, RZ, 0xc0, !PT ;  /* 0xfffffff803087812 */ /* 0x000fe400078ec0ff */
[----:B------:R-:W-:Y:S02]  /*12b30*/  IADD3.X R49, PT, PT, RZ, R49, RZ, P3, !PT ;  /* 0x00000031ff317210 */ /* 0x000fe40001ffe4ff */
[----:B------:R-:W-:-:S02]  /*12b40*/  IADD3.X R17, PT, PT, RZ, R45, RZ, P5, !PT ;  /* 0x0000002dff117210 */ /* 0x000fc40002ffe4ff */
[----:B------:R-:W-:-:S07]  /*12b50*/  IADD3.X R11, PT, PT, RZ, R28, RZ, P2, !PT ;  /* 0x0000001cff0b7210 */ /* 0x000fce00017fe4ff */
.L_x_1886:
[C---:B------:R-:W-:Y:S02]  /*12b60*/  IADD3 R26, P6, PT, R9.reuse, R20, RZ ;  /* 0x00000014091a7210 */ /* 0x040fe40007fde0ff */
[C---:B------:R-:W-:Y:S02]  /*12b70*/  IADD3 R28, P5, PT, R9.reuse, R42, RZ ;  /* 0x0000002a091c7210 */ /* 0x040fe40007fbe0ff */
[----:B------:R-:W-:Y:S01]  /*12b80*/  IADD3 R30, P4, PT, R9, R44, RZ ;  /* 0x0000002c091e7210 */ /* 0x000fe20007f9e0ff */
[----:B------:R-:W-:Y:S01]  /*12b90*/  IMAD.X R27, R7, 0x1, R60, P6 ;  /* 0x00000001071b7824 */ /* 0x000fe200030e063c */
[C---:B------:R-:W-:Y:S02]  /*12ba0*/  IADD3 R36, P1, PT, R9.reuse, R52, RZ ;  /* 0x0000003409247210 */ /* 0x040fe40007f3e0ff */
[----:B------:R-:W-:Y:S01]  /*12bb0*/  IADD3 R32, P3, PT, R9, R46, RZ ;  /* 0x0000002e09207210 */ /* 0x000fe20007f7e0ff */
        /* <DEDUP_REMOVED lines=63> */
.L_x_1885:
[----:B------:R-:W-:Y:S05]  /*12fb0*/  BSYNC.RECONVERGENT B2 ;  /* 0x0000000000027941 */ /* 0x000fea0003800200 */
.L_x_1884:
        /* <DEDUP_REMOVED lines=18> */
[----:B0-----:R-:W-:-:S02]  /*130e0*/  IMAD R8, R8, UR6, RZ ;  /* 0x0000000608087c24 */ /* 0x001fc4000f8e02ff */
[C---:B------:R-:W-:Y:S02]  /*130f0*/  IMAD R20, R16.reuse, UR6, RZ ;  /* 0x0000000610147c24 */ /* 0x040fe4000f8e02ff */
[C---:B------:R-:W-:Y:S02]  /*13100*/  IMAD R9, R11.reuse, UR7, R8 ;  /* 0x000000070b097c24 */ /* 0x040fe4000f8e0208 */
[----:B--2---:R-:W-:Y:S02]  /*13110*/  IMAD R8, R16, UR12, RZ ;  /* 0x0000000c10087c24 */ /* 0x004fe4000f8e02ff */
[----:B------:R-:W-:-:S04]  /*13120*/  IMAD.WIDE.U32 R10, R11, UR6, R18 ;  /* 0x000000060b0a7c25 */ /* 0x000fc8000f8e0012 */
[----:B-1----:R-:W-:-:S04]  /*13130*/  IMAD.WIDE.U32 R6, R15, UR6, R6 ;  /* 0x000000060f067c25 */ /* 0x002fc8000f8e0006 */
[C---:B------:R-:W-:Y:S01]  /*13140*/  IMAD R27, R15.reuse, UR7, R20 ;  /* 0x000000070f1b7c24 */ /* 0x040fe2000f8e0214 */
[----:B------:R-:W-:Y:S01]  /*13150*/  IADD3 R33, P2, PT, R18, -R6, RZ ;  /* 0x8000000612217210 */ /* 0x000fe20007f5e0ff */
[----:B------:R-:W-:Y:S01]  /*13160*/  IMAD.WIDE.U32 R12, R15, UR12, RZ ;  /* 0x0000000c0f0c7c25 */ /* 0x000fe2000f8e00ff */
[----:B------:R-:W-:-:S03]  /*13170*/  IADD3 R31, P1, PT, R6, UR6, RZ ;  /* 0x00000006061f7c10 */ /* 0x000fc6000ff3e0ff */
[----:B------:R-:W-:Y:S01]  /*13180*/  IMAD R21, R15, UR13, R8 ;  /* 0x0000000d0f157c24 */ /* 0x000fe2000f8e0208 */
[----:B------:R-:W-:Y:S01]  /*13190*/  IADD3 R8, P4, PT, R12, UR12, RZ ;  /* 0x0000000c0c087c10 */ /* 0x000fe2000ff9e0ff */
[----:B------:R-:W-:Y:S02]  /*131a0*/  IMAD.IADD R9, R11, 0x1, R9 ;  /* 0x000000010b097824 */ /* 0x000fe400078e0209 */
[----:B------:R-:W-:Y:S01]  /*131b0*/  IMAD.IADD R27, R7, 0x1, R27 ;  /* 0x00000001071b7824 */ /* 0x000fe200078e021b */
[----:B------:R-:W-:Y:S01]  /*131c0*/  IADD3 R13, PT, PT, R13, R21, RZ ;  /* 0x000000150d0d7210 */ /* 0x000fe20007ffe0ff */
[----:B---3--:R-:W-:-:S03]  /*131d0*/  IMAD R9, R9, UR14, RZ ;  /* 0x0000000e09097c24 */ /* 0x008fc6000f8e02ff */
[----:B------:R-:W-:Y:S01]  /*131e0*/  IADD3.X R11, PT, PT, R19, ~R27, RZ, P2, !PT ;  /* 0x8000001b130b7210 */ /* 0x000fe200017fe4ff */
[C---:B------:R-:W-:Y:S01]  /*131f0*/  IMAD R21, R10.reuse, UR15, R9 ;  /* 0x0000000f0a157c24 */ /* 0x040fe2000f8e0209 */
[----:B------:R-:W-:Y:S01]  /*13200*/  IADD3.X R9, PT, PT, R13, UR13, RZ, P4, !PT ;  /* 0x0000000d0d097c10 */ /* 0x000fe2000a7fe4ff */
[----:B------:R-:W-:Y:S01]  /*13210*/  IMAD.WIDE.U32 R6, R10, UR14, R12 ;  /* 0x0000000e0a067c25 */ /* 0x000fe2000f8e000c */
[----:B------:R-:W-:Y:S02]  /*13220*/  IADD3 R29, P2, PT, R18, -R31, RZ ;  /* 0x8000001f121d7210 */ /* 0x000fe40007f5e0ff */
[----:B------:R-:W-:Y:S01]  /*13230*/  IADD3.X R13, PT, PT, R27, UR7, RZ, P1, !PT ;  /* 0x000000071b0d7c10 */ /* 0x000fe20008ffe4ff */
[----:B------:R-:W-:Y:S01]  /*13240*/  IMAD R12, R11, UR14, RZ ;  /* 0x0000000e0b0c7c24 */ /* 0x000fe2000f8e02ff */
[----:B------:R-:W-:Y:S01]  /*13250*/  IADD3 R10, P3, PT, R8, UR12, RZ ;  /* 0x0000000c080a7c10 */ /* 0x000fe2000ff7e0ff */
[----:B------:R-:W-:Y:S01]  /*13260*/  IMAD.WIDE.U32 R26, R33, UR14, R8 ;  /* 0x0000000e211a7c25 */ /* 0x000fe2000f8e0008 */
[----:B------:R-:W-:-:S02]  /*13270*/  IADD3 R31, P4, P5, R18, -UR6, -R31 ;  /* 0x80000006121f7c10 */ /* 0x000fc4000fd9e81f */
[----:B------:R-:W-:Y:S01]  /*13280*/  IADD3.X R11, PT, PT, R9, UR13, RZ, P3, !PT ;  /* 0x0000000d090b7c10 */ /* 0x000fe20009ffe4ff */
[----:B------:R-:W-:Y:S01]  /*13290*/  IMAD R35, R33, UR15, R12 ;  /* 0x0000000f21237c24 */ /* 0x000fe2000f8e020c */
[C-C-:B------:R-:W-:Y:S01]  /*132a0*/  IADD3.X R30, PT, PT, R19.reuse, ~UR7, ~R13.reuse, P4, P5 ;  /* 0x80000007131e7c10 */ /* 0x140fe2000a7eac0d */
[----:B------:R-:W-:Y:S01]  /*132b0*/  IMAD.X R12, R19, 0x1, ~R13, P2 ;  /* 0x00000001130c7824 */ /* 0x000fe200010e0e0d */
[----:B------:R-:W-:Y:S02]  /*132c0*/  IADD3 R20, P3, PT, R10, UR12, RZ ;  /* 0x0000000c0a147c10 */ /* 0x000fe4000ff7e0ff */
[----:B------:R-:W-:Y:S01]  /*132d0*/  IADD3 R9, PT, PT, R21, R7, RZ ;  /* 0x0000000715097210 */ /* 0x000fe20007ffe0ff */
[----:B------:R-:W-:Y:S01]  /*132e0*/  IMAD R12, R12, UR14, RZ ;  /* 0x0000000e0c0c7c24 */ /* 0x000fe2000f8e02ff */
[-C--:B------:R-:W-:Y:S01]  /*132f0*/  LEA R8, P1, R6, R14.reuse, 0x3 ;  /* 0x0000000e06087211 */ /* 0x080fe200078218ff */
[----:B------:R-:W-:Y:S01]  /*13300*/  IMAD.IADD R7, R35, 0x1, R27 ;  /* 0x0000000123077824 */ /* 0x000fe200078e021b */
[----:B------:R-:W-:Y:S01]  /*13310*/  IADD3.X R21, PT, PT, R11, UR13, RZ, P3, !PT ;  /* 0x0000000d0b157c10 */ /* 0x000fe20009ffe4ff */
[C---:B------:R-:W-:Y:S01]  /*13320*/  IMAD R27, R29.reuse, UR15, R12 ;  /* 0x0000000f1d1b7c24 */ /* 0x040fe2000f8e020c */
[----:B------:R-:W-:Y:S01]  /*13330*/  LEA R12, P2, R26, R14, 0x3 ;  /* 0x0000000e1a0c7211 */ /* 0x000fe200078418ff */
[----:B------:R-:W-:Y:S01]  /*13340*/  IMAD.WIDE.U32 R28, R29, UR14, R10 ;  /* 0x0000000e1d1c7c25 */ /* 0x000fe2000f8e000a */
[----:B------:R-:W-:-:S02]  /*13350*/  LEA.HI.X R9, R6, R4, R9, 0x3, P1 ;  /* 0x0000000406097211 */ /* 0x000fc400008f1c09 */
[----:B------:R-:W-:Y:S01]  /*13360*/  LEA.HI.X R13, R26, R4, R7, 0x3, P2 ;  /* 0x000000041a0d7211 */ /* 0x000fe200010f1c07 */
[----:B------:R-:W-:Y:S01]  /*13370*/  IMAD R30, R30, UR14, RZ ;  /* 0x0000000e1e1e7c24 */ /* 0x000fe2000f8e02ff */
[----:B------:R-:W-:Y:S01]  /*13380*/  IADD3 R7, PT, PT, R29, R27, RZ ;  /* 0x0000001b1d077210 */ /* 0x000fe20007ffe0ff */
[C---:B------:R-:W-:Y:S01]  /*13390*/  IMAD.WIDE.U32 R20, R31.reuse, UR14, R20 ;  /* 0x0000000e1f147c25 */ /* 0x040fe2000f8e0014 */
[C---:B------:R-:W-:Y:S01]  /*133a0*/  LEA R6, P1, R28.reuse, R14, 0x3 ;  /* 0x0000000e1c067211 */ /* 0x040fe200078218ff */
[----:B------:R-:W2:Y:S02]  /*133b0*/  LDG.E.64 R8, desc[UR8][R8.64] ;  /* 0x0000000808087981 */ /* 0x000ea4000c1e1b00 */
[----:B------:R-:W-:Y:S01]  /*133c0*/  IMAD R11, R31, UR15, R30 ;  /* 0x0000000f1f0b7c24 */ /* 0x000fe2000f8e021e */
[----:B------:R-:W-:Y:S01]  /*133d0*/  LEA.HI.X R7, R28, R4, R7, 0x3, P1 ;  /* 0x000000041c077211 */ /* 0x000fe200008f1c07 */
[----:B------:R-:W3:Y:S01]  /*133e0*/  LDG.E.64 R12, desc[UR8][R12.64] ;  /* 0x000000080c0c7981 */ /* 0x000ee2000c1e1b00 */
[----:B------:R-:W-:Y:S01]  /*133f0*/  LEA R10, P1, R20, R14, 0x3 ;  /* 0x0000000e140a7211 */ /* 0x000fe200078218ff */
[----:B------:R-:W-:-:S03]  /*13400*/  IMAD.IADD R11, R21, 0x1, R11 ;  /* 0x00000001150b7824 */ /* 0x000fc600078e020b */
[----:B------:R-:W4:Y:S02]  /*13410*/  LDG.E.64 R6, desc[UR8][R6.64] ;  /* 0x0000000806067981 */ /* 0x000f24000c1e1b00 */
[----:B------:R-:W-:-:S06]  /*13420*/  LEA.HI.X R11, R20, R4, R11, 0x3, P1 ;  /* 0x00000004140b7211 */ /* 0x000fcc00008f1c0b */
        /* <DEDUP_REMOVED lines=19> */
.L_x_1890:
[----:B------:R-:W-:Y:S05]  /*13560*/  BSYNC.RECONVERGENT B3 ;  /* 0x0000000000037941 */ /* 0x000fea0003800200 */
.L_x_1889:
        /* <DEDUP_REMOVED lines=9> */
[----:B0-----:R-:W0:Y:S01]  /*13600*/  LDC.64 R10, c[0x0][0x608] ;  /* 0x00018200ff0a7b82 */ /* 0x001e220000000a00 */
[----:B------:R-:W-:Y:S01]  /*13610*/  IADD3 R7, P1, PT, RZ, -R15, RZ ;  /* 0x8000000fff077210 */ /* 0x000fe20007f3e0ff */
[----:B------:R-:W3:Y:S04]  /*13620*/  LDCU.64 UR12, c[0x0][0x618] ;  /* 0x0000c300ff0c77ac */ /* 0x000ee80008000a00 */
[----:B------:R-:W-:Y:S01]  /*13630*/  IMAD.X R3, RZ, RZ, ~R16, P1 ;  /* 0x000000ffff037224 */ /* 0x000fe200008e0e10 */
[----:B------:R-:W4:Y:S03]  /*13640*/  LDCU.64 UR14, c[0x0][0x620] ;  /* 0x0000c400ff0e77ac */ /* 0x000f260008000a00 */
[----:B--2---:R-:W-:-:S02]  /*13650*/  IMAD R6, R3, UR6, RZ ;  /* 0x0000000603067c24 */ /* 0x004fc4000f8e02ff */
[C---:B------:R-:W-:Y:S02]  /*13660*/  IMAD R20, R16.reuse, UR6, RZ ;  /* 0x0000000610147c24 */ /* 0x040fe4000f8e02ff */
[C---:B------:R-:W-:Y:S02]  /*13670*/  IMAD R3, R7.reuse, UR7, R6 ;  /* 0x0000000707037c24 */ /* 0x040fe4000f8e0206 */
[----:B---3--:R-:W-:Y:S02]  /*13680*/  IMAD R12, R16, UR12, RZ ;  /* 0x0000000c100c7c24 */ /* 0x008fe4000f8e02ff */
[----:B------:R-:W-:-:S04]  /*13690*/  IMAD.WIDE.U32 R6, R7, UR6, R18 ;  /* 0x0000000607067c25 */ /* 0x000fc8000f8e0012 */
[----:B0-----:R-:W-:Y:S01]  /*136a0*/  IMAD.WIDE.U32 R10, R15, UR6, R10 ;  /* 0x000000060f0a7c25 */ /* 0x001fe2000f8e000a */
[----:B------:R-:W-:-:S03]  /*136b0*/  IADD3 R3, PT, PT, R7, R3, RZ ;  /* 0x0000000307037210 */ /* 0x000fc60007ffe0ff */
[C---:B------:R-:W-:Y:S01]  /*136c0*/  IMAD R17, R15.reuse, UR7, R20 ;  /* 0x000000070f117c24 */ /* 0x040fe2000f8e0214 */
        /* <DEDUP_REMOVED lines=11> */
[----:B------:R-:W-:Y:S01]  /*13780*/  LEA R6, P1, R10, R14, 0x3 ;  /* 0x0000000e0a067211 */ /* 0x000fe200078218ff */
[----:B------:R-:W-:Y:S02]  /*13790*/  IMAD R8, R17, UR14, RZ ;  /* 0x0000000e11087c24 */ /* 0x000fe4000f8e02ff */
[----:B------:R-:W-:Y:S01]  /*137a0*/  IMAD.WIDE.U32 R12, R21, UR14, R12 ;  /* 0x0000000e150c7c25 */ /* 0x000fe2000f8e000c */
[----:B------:R-:W-:-:S03]  /*137b0*/  IADD3 R3, PT, PT, R3, R11, RZ ;  /* 0x0000000b03037210 */ /* 0x000fc60007ffe0ff */
[----:B------:R-:W-:Y:S01]  /*137c0*/  IMAD R21, R21, UR15, R8 ;  /* 0x0000000f15157c24 */ /* 0x000fe2000f8e0208 */
[----:B------:R-:W-:Y:S02]  /*137d0*/  LEA.HI.X R7, R10, R4, R3, 0x3, P1 ;  /* 0x000000040a077211 */ /* 0x000fe400008f1c03 */
[----:B------:R-:W-:Y:S01]  /*137e0*/  LEA R8, P1, R12, R14, 0x3 ;  /* 0x0000000e0c087211 */ /* 0x000fe200078218ff */
[----:B------:R-:W-:-:S03]  /*137f0*/  IMAD.IADD R21, R21, 0x1, R13 ;  /* 0x0000000115157824 */ /* 0x000fc600078e020d */
[----:B------:R-:W1:Y:S02]  /*13800*/  LDG.E.64 R6, desc[UR8][R6.64] ;  /* 0x0000000806067981 */ /* 0x000e64000c1e1b00 */
[----:B------:R-:W-:-:S06]  /*13810*/  LEA.HI.X R9, R12, R4, R21, 0x3, P1 ;  /* 0x000000040c097211 */ /* 0x000fcc00008f1c15 */
[----:B------:R-:W2:Y:S01]  /*13820*/  LDG.E.64 R8, desc[UR8][R8.64] ;  /* 0x0000000808087981 */ /* 0x000ea2000c1e1b00 */
[----:B------:R-:W-:-:S04]  /*13830*/  IADD3 R15, P1, PT, R15, 0x2, RZ ;  /* 0x000000020f0f7810 */ /* 0x000fc80007f3e0ff */
[----:B------:R-:W-:Y:S01]  /*13840*/  IADD3.X R16, PT, PT, RZ, R16, RZ, P1, !PT ;  /* 0x00000010ff107210 */ /* 0x000fe20000ffe4ff */
[----:B-1---5:R-:W2:-:S15]  /*13850*/  DADD R24, R24, R6 ;  /* 0x0000000018187229 */ /* 0x022e9e0000000006 */
[----:B------:R-:W-:-:S15]  /*13860*/  NOP ;  /* 0x0000000000007918 */ /* 0x000fde0000000000 */
[----:B------:R-:W-:-:S15]  /*13870*/  NOP ;  /* 0x0000000000007918 */ /* 0x000fde0000000000 */
[----:B------:R-:W-:-:S15]  /*13880*/  NOP ;  /* 0x0000000000007918 */ /* 0x000fde0000000000 */
[----:B------:R-:W-:-:S04]  /*13890*/  NOP ;  /* 0x0000000000007918 */ /* 0x000fc80000000000 */
[----:B--2---:R2:W3:Y:S02]  /*138a0*/  DADD R24, R24, R8 ;  /* 0x0000000018187229 */ /* 0x0044e40000000008 */
.L_x_1892:
[----:B------:R-:W-:Y:S05]  /*138b0*/  BSYNC.RECONVERGENT B3 ;  /* 0x0000000000037941 */ /* 0x000fea0003800200 */
.L_x_1891:
[----:B------:R-:W-:Y:S05]  /*138c0*/  @P0 BRA `(.L_x_1888) ;  /* 0x0000000000540947 */ /* 0x000fea0003800000 */
[----:B------:R-:W4:Y:S01]  /*138d0*/  LDCU.64 UR6, c[0x0][0x608] ;  /* 0x0000c100ff0677ac */ /* 0x000f220008000a00 */
[----:B------:R-:W-:Y:S01]  /*138e0*/  IADD3 R6, P0, PT, RZ, -R15, RZ ;  /* 0x8000000fff067210 */ /* 0x000fe20007f1e0ff */
[----:B------:R-:W0:Y:S04]  /*138f0*/  LDCU.64 UR12, c[0x0][0x618] ;  /* 0x0000c300ff0c77ac */ /* 0x000e280008000a00 */
[----:B------:R-:W-:Y:S01]  /*13900*/  IMAD.X R3, RZ, RZ, ~R16, P0 ;  /* 0x000000ffff037224 */ /* 0x000fe200000e0e10 */
[----:B------:R-:W1:Y:S03]  /*13910*/  LDCU.64 UR14, c[0x0][0x620] ;  /* 0x0000c400ff0e77ac */ /* 0x000e660008000a00 */
[----:B----4-:R-:W-:-:S02]  /*13920*/  IMAD R3, R3, UR6, RZ ;  /* 0x0000000603037c24 */ /* 0x010fc4000f8e02ff */
[----:B------:R-:W-:-:S04]  /*13930*/  IMAD.WIDE.U32 R18, R6, UR6, R18 ;  /* 0x0000000606127c25 */ /* 0x000fc8000f8e0012 */
[----:B------:R-:W-:Y:S02]  /*13940*/  IMAD R3, R6, UR7, R3 ;  /* 0x0000000706037c24 */ /* 0x000fe4000f8e0203 */
[----:B0-----:R-:W-:Y:S02]  /*13950*/  IMAD R16, R16, UR12, RZ ;  /* 0x0000000c10107c24 */ /* 0x001fe4000f8e02ff */
[----:B------:R-:W-:Y:S01]  /*13960*/  IMAD.WIDE.U32 R6, R15, UR12, RZ ;  /* 0x0000000c0f067c25 */ /* 0x000fe2000f8e00ff */
[----:B------:R-:W-:-:S03]  /*13970*/  IADD3 R3, PT, PT, R19, R3, RZ ;  /* 0x0000000313037210 */ /* 0x000fc60007ffe0ff */
[----:B--2---:R-:W-:Y:S02]  /*13980*/  IMAD R9, R15, UR13, R16 ;  /* 0x0000000d0f097c24 */ /* 0x004fe4000f8e0210 */
[----:B-1----:R-:W-:Y:S02]  /*13990*/  IMAD R3, R3, UR14, RZ ;  /* 0x0000000e03037c24 */ /* 0x002fe4000f8e02ff */
[----:B------:R-:W-:Y:S02]  /*139a0*/  IMAD.IADD R7, R7, 0x1, R9 ;  /* 0x0000000107077824 */ /* 0x000fe400078e0209 */
[C---:B------:R-:W-:Y:S02]  /*139b0*/  IMAD R3, R18.reuse, UR15, R3 ;  /* 0x0000000f12037c24 */ /* 0x040fe4000f8e0203 */
[----:B------:R-:W-:-:S03]  /*139c0*/  IMAD.WIDE.U32 R6, R18, UR14, R6 ;  /* 0x0000000e12067c25 */ /* 0x000fc6000f8e0006 */
[----:B------:R-:W-:Y:S02]  /*139d0*/  LEA R14, P0, R6, R14, 0x3 ;  /* 0x0000000e060e7211 */ /* 0x000fe400078018ff */
[----:B------:R-:W-:-:S04]  /*139e0*/  IADD3 R3, PT, PT, R7, R3, RZ ;  /* 0x0000000307037210 */ /* 0x000fc80007ffe0ff */
[----:B------:R-:W-:-:S05]  /*139f0*/  LEA.HI.X R15, R6, R4, R3, 0x3, P0 ;  /* 0x00000004060f7211 */ /* 0x000fca00000f1c03 */
[----:B------:R-:W3:Y:S02]  /*13a00*/  LDG.E.64 R6, desc[UR8][R14.64] ;  /* 0x000000080e067981 */ /* 0x000ee4000c1e1b00 */
[----:B---3-5:R4:W0:Y:S02]  /*13a10*/  DADD R24, R24, R6 ;  /* 0x0000000018187229 */ /* 0x0288240000000006 */
.L_x_1888:
[----:B------:R-:W-:Y:S05]  /*13a20*/  BSYNC.RECONVERGENT B2 ;  /* 0x0000000000027941 */ /* 0x000fea0003800200 */
.L_x_1887:
[----:B01-3-5:R0:W-:Y:S02]  /*13a30*/  STG.E.64 desc[UR8][R22.64], R24 ;  /* 0x0000001816007986 */ /* 0x02b1e4000c101b08 */
.L_x_1883:
[----:B------:R-:W-:Y:S05]  /*13a40*/  BSYNC.RECONVERGENT B1 ;  /* 0x0000000000017941 */ /* 0x000fea0003800200 */
.L_x_1882:
[----:B------:R-:W-:-:S07]  /*13a50*/  VIADD R5, R5, 0x80 ;  /* 0x0000008005057836 */ /* 0x000fce0000000000 */
.L_x_1874:
[----:B------:R-:W-:Y:S05]  /*13a60*/  BSYNC.RECONVERGENT B0 ;  /* 0x0000000000007941 */ /* 0x000fea0003800200 */
.L_x_1873:
[----:B------:R-:W1:Y:S01]  /*13a70*/  LDCU UR6, c[0x0][0x380] ;  /* 0x00007000ff0677ac */ /* 0x000e620008000800 */
[----:B------:R-:W-:Y:S01]  /*13a80*/  BSSY.RECONVERGENT B0, `(.L_x_1893) ;  /* 0x0000379000007945 */ /* 0x000fe20003800200 */
[----:B-1----:R-:W-:-:S13]  /*13a90*/  ISETP.GE.AND P0, PT, R5, UR6, PT ;  /* 0x0000000605007c0c */ /* 0x002fda000bf06270 */
[----:B------:R-:W-:Y:S05]  /*13aa0*/  @P0 BRA `(.L_x_1894) ;  /* 0x0000003400d80947 */ /* 0x000fea0003800000 */
[----:B------:R-:W4:Y:S01]  /*13ab0*/  LDCU.64 UR6, c[0x0][0x390] ;  /* 0x00007200ff0677ac */ /* 0x000f220008000a00 */
[----:B------:R-:W-:Y:S02]  /*13ac0*/  MOV R4, RZ ;  /* 0x000000ff00047202 */ /* 0x000fe40000000f00 */
[----:B------:R-:W-:Y:S01]  /*13ad0*/  ISETP.NE.AND P0, PT, R2, RZ, PT ;  /* 0x000000ff0200720c */ /* 0x000fe20003f05270 */
[----:B------:R-:W1:Y:S01]  /*13ae0*/  LDCU UR12, c[0x0][0x38c] ;  /* 0x00007180ff0c77ac */ /* 0x000e620008000800 */
[----:B------:R-:W3:Y:S01]  /*13af0*/  LDCU.64 UR14, c[0x0][0x4b8] ;  /* 0x00009700ff0e77ac */ /* 0x000ee20008000a00 */
[----:B----4-:R-:W-:Y:S01]  /*13b00*/  IMAD.HI.U32 R6, R5, UR6, R4 ;  /* 0x0000000605067c27 */ /* 0x010fe2000f8e0004 */
[----:B------:R-:W4:Y:S04]  /*13b10*/  LDCU UR6, c[0x0][0x4c0] ;  /* 0x00009800ff0677ac */ /* 0x000f280008000800 */
[----:B------:R-:W-:-:S05]  /*13b20*/  SHF.R.U32.HI R7, RZ, UR7, R6 ;  /* 0x00000007ff077c19 */ /* 0x000fca0008011606 */
[----:B------:R-:W-:-:S04]  /*13b30*/  IMAD.MOV R4, RZ, RZ, -R7 ;  /* 0x000000ffff047224 */ /* 0x000fc800078e0a07 */
[----:B-1----:R-:W-:-:S04]  /*13b40*/  IMAD R3, R4, UR12, R5 ;  /* 0x0000000c04037c24 */ /* 0x002fc8000f8e0205 */
[C---:B---3--:R-:W-:Y:S02]  /*13b50*/  IMAD R13, R3.reuse, UR14, RZ ;  /* 0x0000000e030d7c24 */ /* 0x048fe4000f8e02ff */
[C---:B------:R-:W-:Y:S02]  /*13b60*/  IMAD R14, R3.reuse, UR15, RZ ;  /* 0x0000000f030e7c24 */ /* 0x040fe4000f8e02ff */
[----:B----4-:R-:W-:Y:S01]  /*13b70*/  IMAD R3, R3, UR6, RZ ;  /* 0x0000000603037c24 */ /* 0x010fe2000f8e02ff */
[----:B------:R-:W-:Y:S06]  /*13b80*/  @!P0 BRA `(.L_x_1895) ;  /* 0x0000001400348947 */ /* 0x000fec0003800000 */
[----:B------:R-:W2:Y:S01]  /*13b90*/  LDCU.64 UR12, c[0x0][0x398] ;  /* 0x00007300ff0c77ac */ /* 0x000ea20008000a00 */
[----:B------:R-:W-:Y:S01]  /*13ba0*/  HFMA2 R6, -RZ, RZ, 0, 0 ;  /* 0x00000000ff067431 */ /* 0x000fe200000001ff */
[----:B------:R-:W-:Y:S01]  /*13bb0*/  ISETP.NE.AND P0, PT, R0, 0x2, PT ;  /* 0x000000020000780c */ /* 0x000fe20003f05270 */
[----:B------:R-:W1:Y:S01]  /*13bc0*/  LDCU UR6, c[0x0][0x3a0] ;  /* 0x00007400ff0677ac */ /* 0x000e620008000800 */
[----:B------:R-:W3:Y:S01]  /*13bd0*/  LDCU UR7, c[0x0][0x4c4] ;  /* 0x00009880ff0777ac */ /* 0x000ee20008000800 */
[----:B------:R-:W4:Y:S01]  /*13be0*/  LDCU.64 UR14, c[0x0][0x4c8] ;  /* 0x00009900ff0e77ac */ /* 0x000f220008000a00 */
[----:B--2---:R-:W-:-:S05]  /*13bf0*/  IMAD.HI.U32 R8, R7, UR13, R6 ;  /* 0x0000000d07087c27 */ /* 0x004fca000f8e0006 */
[----:B-1----:R-:W-:-:S05]  /*13c00*/  SHF.R.U32.HI R9, RZ, UR6, R8 ;  /* 0x00000006ff097c19 */ /* 0x002fca0008011608 */
        /* <DEDUP_REMOVED lines=325> */
.L_x_1895:
[----:B------:R-:W1:Y:S01]  /*15060*/  LDCU.64 UR6, c[0x0][0x5f8] ;  /* 0x0000bf00ff0677ac */ /* 0x000e620008000a00 */
[----:B------:R-:W3:Y:S01]  /*15070*/  LDC.64 R10, c[0x0][0x600] ;  /* 0x00018000ff0a7b82 */ /* 0x000ee20000000a00 */
[----:B-1----:R-:W-:-:S04]  /*15080*/  IADD3 R18, P0, PT, R3, UR6, RZ ;  /* 0x0000000603127c10 */ /* 0x002fc8000ff1e0ff */
[----:B------:R-:W-:-:S06]  /*15090*/  IADD3.X R19, PT, PT, RZ, UR7, RZ, P0, !PT ;  /* 0x00000007ff137c10 */ /* 0x000fcc00087fe4ff */
[----:B------:R-:W3:Y:S01]  /*150a0*/  LDG.E.64 R18, desc[UR8][R18.64] ;  /* 0x0000000812127981 */ /* 0x000ee2000c1e1b00 */
[----:B------:R-:W-:Y:S01]  /*150b0*/  BSSY.RECONVERGENT B1, `(.L_x_1896) ;  /* 0x0000024000017945 */ /* 0x000fe20003800200 */
[----:B------:R-:W-:Y:S02]  /*150c0*/  CS2R R16, SRZ ;  /* 0x0000000000107805 */ /* 0x000fe4000001ff00 */
[----:B---3--:R-:W-:-:S04]  /*150d0*/  ISETP.GT.U32.AND P0, PT, R18, R10, PT ;  /* 0x0000000a1200720c */ /* 0x008fc80003f04070 */
        /* <DEDUP_REMOVED lines=9> */
[----:B------:R-:W-:Y:S01]  /*15170*/  IMAD.MOV.U32 R17, RZ, RZ, RZ ;  /* 0x000000ffff117224 */ /* 0x000fe200078e00ff */
[----:B-1----:R-:W1:Y:S01]  /*15180*/  I2F.U32.RP R4, UR6 ;  /* 0x0000000600047d06 */ /* 0x002e620008209000 */
[----:B------:R-:W-:-:S07]  /*15190*/  ISETP.NE.U32.AND P2, PT, RZ, UR6, PT ;  /* 0x00000006ff007c0c */ /* 0x000fce000bf45070 */
[----:B-1----:R-:W1:Y:S02]  /*151a0*/  MUFU.RCP R4, R4 ;  /* 0x0000000400047308 */ /* 0x002e640000001000 */
[----:B-1----:R-:W-:-:S06]  /*151b0*/  IADD3 R6, PT, PT, R4, 0xffffffe, RZ ;  /* 0x0ffffffe04067810 */ /* 0x002fcc0007ffe0ff */
[----:B------:R1:W3:Y:S02]  /*151c0*/  F2I.FTZ.U32.TRUNC.NTZ R7, R6 ;  /* 0x0000000600077305 */ /* 0x0002e4000021f000 */
[----:B-1----:R-:W-:Y:S01]  /*151d0*/  MOV R6, RZ ;  /* 0x000000ff00067202 */ /* 0x002fe20000000f00 */
[----:B---3--:R-:W-:-:S04]  /*151e0*/  IMAD.MOV R3, RZ, RZ, -R7 ;  /* 0x000000ffff037224 */ /* 0x008fc800078e0a07 */
        /* <DEDUP_REMOVED lines=12> */
.L_x_1898:
[----:B------:R-:W-:-:S07]  /*152b0*/  MOV R4, 0x152d0 ;  /* 0x000152d000047802 */ /* 0x000fce0000000f00 */
[----:B0-2---:R-:W-:Y:S05]  /*152c0*/  CALL.REL.NOINC `($__internal_6_$__cuda_sm20_div_s64) ;  /* 0x0000016c003c7944 */ /* 0x005fea0003c00000 */
[----:B------:R-:W-:Y:S01]  /*152d0*/  MOV R16, R6 ;  /* 0x0000000600107202 */ /* 0x000fe20000000f00 */
[----:B------:R-:W-:-:S07]  /*152e0*/  IMAD.MOV.U32 R17, RZ, RZ, R7 ;  /* 0x000000ffff117224 */ /* 0x000fce00078e0007 */
.L_x_1897:
[----:B------:R-:W-:Y:S05]  /*152f0*/  BSYNC.RECONVERGENT B1 ;  /* 0x0000000000017941 */ /* 0x000fea0003800200 */
.L_x_1896:
[----:B------:R-:W1:Y:S01]  /*15300*/  LDC.64 R6, c[0x0][0x608] ;  /* 0x00018200ff067b82 */ /* 0x000e620000000a00 */
[----:B------:R-:W-:Y:S07]  /*15310*/  BSSY.RECONVERGENT B1, `(.L_x_1899) ;  /* 0x000002b000017945 */ /* 0x000fee0003800200 */
[----:B------:R-:W3:Y:S01]  /*15320*/  LDC.64 R20, c[0x0][0x600] ;  /* 0x00018000ff147b82 */ /* 0x000ee20000000a00 */
[-C--:B-1----:R-:W-:Y:S02]  /*15330*/  IMAD R3, R17, R6.reuse, RZ ;  /* 0x0000000611037224 */ /* 0x082fe400078e02ff */
[----:B--2---:R-:W-:-:S04]  /*15340*/  IMAD.WIDE.U32 R8, R16, R6, RZ ;  /* 0x0000000610087225 */ /* 0x004fc800078e00ff */
[-C--:B------:R-:W-:Y:S01]  /*15350*/  IMAD R11, R16, R7.reuse, R3 ;  /* 0x00000007100b7224 */ /* 0x080fe200078e0203 */
[----:B------:R-:W-:Y:S02]  /*15360*/  LOP3.LUT R7, R19, R7, RZ, 0xfc, !PT ;  /* 0x0000000713077212 */ /* 0x000fe400078efcff */
[----:B---3--:R-:W-:Y:S02]  /*15370*/  IADD3 R3, P1, PT, R8, R20, RZ ;  /* 0x0000001408037210 */ /* 0x008fe40007f3e0ff */
        /* <DEDUP_REMOVED lines=11> */
[----:B------:R-:W1:Y:S01]  /*15430*/  I2F.U32.RP R4, R6 ;  /* 0x0000000600047306 */ /* 0x000e620000209000 */
[----:B------:R-:W-:-:S07]  /*15440*/  ISETP.NE.U32.AND P2, PT, R6, RZ, PT ;  /* 0x000000ff0600720c */ /* 0x000fce0003f45070 */
[----:B-1----:R-:W1:Y:S02]  /*15450*/  MUFU.RCP R4, R4 ;  /* 0x0000000400047308 */ /* 0x002e640000001000 */
[----:B-1----:R-:W-:-:S06]  /*15460*/  VIADD R8, R4, 0xffffffe ;  /* 0x0ffffffe04087836 */ /* 0x002fcc0000000000 */
        /* <DEDUP_REMOVED lines=17> */
.L_x_1900:
[----:B------:R-:W-:Y:S01]  /*15580*/  MOV R10, R18 ;  /* 0x00000012000a7202 */ /* 0x000fe20000000f00 */
[----:B------:R-:W-:Y:S01]  /*15590*/  IMAD.MOV.U32 R3, RZ, RZ, R19 ;  /* 0x000000ffff037224 */ /* 0x000fe200078e0013 */
[----:B------:R-:W-:-:S07]  /*155a0*/  MOV R4, 0x155c0 ;  /* 0x000155c000047802 */ /* 0x000fce0000000f00 */
[----:B0-----:R-:W-:Y:S05]  /*155b0*/  CALL.REL.NOINC `($__internal_6_$__cuda_sm20_div_s64) ;  /* 0x0000016800807944 */ /* 0x001fea0003c00000 */
.L_x_1901:
[----:B------:R-:W-:Y:S05]  /*155c0*/  BSYNC.RECONVERGENT B1 ;  /* 0x0000000000017941 */ /* 0x000fea0003800200 */
.L_x_1899:
        /* <DEDUP_REMOVED lines=12> */
[----:B------:R0:W5:Y:S01]  /*15690*/  LDG.E.64 R24, desc[UR8][R22.64] ;  /* 0x0000000816187981 */ /* 0x000162000c1e1b00 */
        /* <DEDUP_REMOVED lines=18> */
[----:B------:R-:W-:-:S05]  /*157c0*/  IADD3 R13, P1, PT, RZ, -R35, RZ ;  /* 0x80000023ff0d7210 */ /* 0x000fca0007f3e0ff */
[----:B------:R-:W-:Y:S02]  /*157d0*/  IMAD.X R11, RZ, RZ, ~R36, P1 ;  /* 0x000000ffff0b7224 */ /* 0x000fe400008e0e24 */
[----:B0-----:R-:W-:Y:S01]  /*157e0*/  IMAD R10, R16, UR6, RZ ;  /* 0x00000006100a7c24 */ /* 0x001fe2000f8e02ff */
[----:B------:R-:W-:Y:S02]  /*157f0*/  USHF.L.U32 UR14, UR6, 0x6, URZ ;  /* 0x00000006060e7899 */ /* 0x000fe400080006ff */
[----:B------:R-:W-:-:S04]  /*15800*/  IMAD.WIDE.U32 R6, R15, UR6, RZ ;  /* 0x000000060f067c25 */ /* 0x000fc8000f8e00ff */
[----:B--2---:R-:W-:Y:S01]  /*15810*/  IMAD R12, R12, UR12, RZ ;  /* 0x0000000c0c0c7c24 */ /* 0x004fe2000f8e02ff */
[C---:B------:R-:W-:Y:S01]  /*15820*/  IADD3 R39, P1, PT, R6.reuse, UR6, RZ ;  /* 0x0000000606277c10 */ /* 0x040fe2000ff3e0ff */
[----:B------:R-:W-:Y:S02]  /*15830*/  IMAD R9, R15, UR7, R10 ;  /* 0x000000070f097c24 */ /* 0x000fe4000f8e020a */
[C---:B------:R-:W-:Y:S02]  /*15840*/  IMAD R17, R21.reuse, UR13, R12 ;  /* 0x0000000d15117c24 */ /* 0x040fe4000f8e020c */
[----:B------:R-:W-:Y:S01]  /*15850*/  IMAD.WIDE.U32 R20, R21, UR12, R18 ;  /* 0x0000000c15147c25 */ /* 0x000fe2000f8e0012 */
[----:B------:R-:W-:Y:S02]  /*15860*/  IADD3 R34, PT, PT, R7, R9, RZ ;  /* 0x0000000907227210 */ /* 0x000fe40007ffe0ff */
[C---:B------:R-:W-:Y:S01]  /*15870*/  SHF.L.U32 R7, R6.reuse, 0x3, RZ ;  /* 0x0000000306077819 */ /* 0x040fe200000006ff */
[----:B------:R-:W-:Y:S01]  /*15880*/  IMAD R10, R11, UR12, RZ ;  /* 0x0000000c0b0a7c24 */ /* 0x000fe2000f8e02ff */
[----:B------:R-:W-:Y:S01]  /*15890*/  SHF.L.U64.HI R37, R6, 0x3, R34 ;  /* 0x0000000306257819 */ /* 0x000fe20000010222 */
[----:B------:R-:W-:Y:S01]  /*158a0*/  IMAD.IADD R9, R21, 0x1, R17 ;  /* 0x0000000115097824 */ /* 0x000fe200078e0211 */
[----:B------:R-:W-:Y:S01]  /*158b0*/  IADD3.X R34, PT, PT, R34, UR7, RZ, P1, !PT ;  /* 0x0000000722227c10 */ /* 0x000fe20008ffe4ff */
[----:B------:R-:W-:-:S02]  /*158c0*/  IMAD R11, R13, UR13, R10 ;  /* 0x0000000d0d0b7c24 */ /* 0x000fc4000f8e020a */
[----:B------:R-:W-:-:S04]  /*158d0*/  IMAD.WIDE.U32 R12, R13, UR12, R18 ;  /* 0x0000000c0d0c7c25 */ /* 0x000fc8000f8e0012 */
        /* <DEDUP_REMOVED lines=17> */
[C---:B------:R-:W-:Y:S01]  /*159f0*/  IADD3 R47, P3, PT, R15.reuse, 0x3, RZ ;  /* 0x000000030f2f7810 */ /* 0x040fe20007f7e0ff */
[----:B------:R-:W-:Y:S01]  /*15a00*/  IMAD.SHL.U32 R38, R12, 0x8, RZ ;  /* 0x000000080c267824 */ /* 0x000fe200078e00ff */
[----:B------:R-:W-:Y:S01]  /*15a10*/  IADD3 R20, P4, PT, R15, 0x4, RZ ;  /* 0x000000040f147810 */ /* 0x000fe20007f9e0ff */
[----:B------:R-:W-:Y:S01]  /*15a20*/  IMAD R36, R36, UR6, RZ ;  /* 0x0000000624247c24 */ /* 0x000fe2000f8e02ff */
[----:B------:R-:W-:-:S02]  /*15a30*/  IADD3.X R42, PT, PT, RZ, R16, RZ, P3, !PT ;  /* 0x00000010ff2a7210 */ /* 0x000fc40001ffe4ff */
[----:B------:R-:W-:Y:S01]  /*15a40*/  IADD3 R40, P3, PT, R15, 0x5, RZ ;  /* 0x000000050f287810 */ /* 0x000fe20007f7e0ff */
[----:B------:R-:W-:Y:S01]  /*15a50*/  IMAD.X R50, RZ, RZ, R16, P4 ;  /* 0x000000ffff327224 */ /* 0x000fe200020e0610 */
[----:B------:R-:W-:Y:S01]  /*15a60*/  IADD3 R51, PT, PT, R13, R51, RZ ;  /* 0x000000330d337210 */ /* 0x000fe20007ffe0ff */
[----:B------:R-:W-:Y:S01]  /*15a70*/  IMAD R57, R35, UR7, R36 ;  /* 0x0000000723397c24 */ /* 0x000fe2000f8e0224 */
[----:B------:R-:W-:Y:S01]  /*15a80*/  IADD3 R48, P5, PT, RZ, -R47, RZ ;  /* 0x8000002fff307210 */ /* 0x000fe20007fbe0ff */
[----:B------:R-:W-:Y:S01]  /*15a90*/  IMAD.X R43, RZ, RZ, R16, P3 ;  /* 0x000000ffff2b7224 */ /* 0x000fe200018e0610 */
[C---:B------:R-:W-:Y:S01]  /*15aa0*/  IADD3 R13, P4, PT, R15.reuse, 0x6, RZ ;  /* 0x000000060f0d7810 */ /* 0x040fe20007f9e0ff */
[----:B0-----:R-:W-:Y:S01]  /*15ab0*/  IMAD.WIDE.U32 R28, R15, UR12, R28 ;  /* 0x0000000c0f1c7c25 */ /* 0x001fe2000f8e001c */
[----:B------:R-:W-:Y:S02]  /*15ac0*/  IADD3 R31, P3, PT, RZ, -R20, RZ ;  /* 0x80000014ff1f7210 */ /* 0x000fe40007f7e0ff */
[----:B------:R-:W-:Y:S01]  /*15ad0*/  IADD3.X R7, PT, PT, RZ, ~R42, RZ, P5, !PT ;  /* 0x8000002aff077210 */ /* 0x000fe20002ffe4ff */
[----:B------:R-:W-:Y:S01]  /*15ae0*/  IMAD R42, R42, UR6, RZ ;  /* 0x000000062a2a7c24 */ /* 0x000fe2000f8e02ff */
[----:B------:R-:W-:Y:S01]  /*15af0*/  IADD3.X R41, PT, PT, RZ, R16, RZ, P4, !PT ;  /* 0x00000010ff297210 */ /* 0x000fe200027fe4ff */
[----:B------:R-:W-:Y:S01]  /*15b00*/  IMAD.X R30, RZ, RZ, ~R50, P3 ;  /* 0x000000ffff1e7224 */ /* 0x000fe200018e0e32 */
[----:B------:R-:W-:Y:S01]  /*15b10*/  IADD3 R53, P4, PT, RZ, -R40, RZ ;  /* 0x80000028ff357210 */ /* 0x000fe20007f9e0ff */
[----:B------:R-:W-:Y:S01]  /*15b20*/  IMAD R7, R7, UR12, RZ ;  /* 0x0000000c07077c24 */ /* 0x000fe2000f8e02ff */
[----:B------:R-:W-:Y:S01]  /*15b30*/  IADD3 R33, P3, PT, RZ, -R13, RZ ;  /* 0x8000000dff217210 */ /* 0x000fe20007f7e0ff */
[----:B------:R-:W-:Y:S01]  /*15b40*/  IMAD R30, R30, UR12, RZ ;  /* 0x0000000c1e1e7c24 */ /* 0x000fe2000f8e02ff */
[----:B------:R-:W-:Y:S01]  /*15b50*/  IADD3.X R32, PT, PT, RZ, ~R43, RZ, P4, !PT ;  /* 0x8000002bff207210 */ /* 0x000fe200027fe4ff */
[----:B------:R-:W-:Y:S01]  /*15b60*/  IMAD R7, R48, UR13, R7 ;  /* 0x0000000d30077c24 */ /* 0x000fe2000f8e0207 */
[----:B------:R-:W-:Y:S01]  /*15b70*/  SHF.L.U64.HI R51, R12, 0x3, R51 ;  /* 0x000000030c337819 */ /* 0x000fe20000010233 */
[----:B------:R-:W-:Y:S01]  /*15b80*/  IMAD.WIDE.U32 R48, R48, UR12, R18 ;  /* 0x0000000c30307c25 */ /* 0x000fe2000f8e0012 */
[----:B------:R-:W-:-:S03]  /*15b90*/  IADD3 R9, P5, PT, R15, 0x7, RZ ;  /* 0x000000070f097810 */ /* 0x000fc60007fbe0ff */
[----:B------:R-:W-:Y:S01]  /*15ba0*/  IMAD R32, R32, UR12, RZ ;  /* 0x0000000c20207c24 */ /* 0x000fe2000f8e02ff */
[----:B------:R-:W-:Y:S01]  /*15bb0*/  IADD3 R17, PT, PT, R49, R7, RZ ;  /* 0x0000000731117210 */ /* 0x000fe20007ffe0ff */
[C---:B------:R-:W-:Y:S01]  /*15bc0*/  IMAD R21, R31.reuse, UR13, R30 ;  /* 0x0000000d1f157c24 */ /* 0x040fe2000f8e021e */
[----:B------:R-:W-:Y:S01]  /*15bd0*/  IADD3 R55, P4, PT, RZ, -R9, RZ ;  /* 0x80000009ff377210 */ /* 0x000fe20007f9e0ff */
[----:B------:R-:W-:-:S04]  /*15be0*/  IMAD.WIDE.U32 R30, R31, UR12, R18 ;  /* 0x0000000c1f1e7c25 */ /* 0x000fc8000f8e0012 */
[----:B------:R-:W-:Y:S01]  /*15bf0*/  IMAD.X R12, RZ, RZ, ~R41, P3 ;  /* 0x000000ffff0c7224 */ /* 0x000fe200018e0e29 */
[----:B------:R-:W-:Y:S01]  /*15c00*/  IADD3 R21, PT, PT, R31, R21, RZ ;  /* 0x000000151f157210 */ /* 0x000fe20007ffe0ff */
[C---:B------:R-:W-:Y:S01]  /*15c10*/  IMAD R45, R53.reuse, UR13, R32 ;  /* 0x0000000d352d7c24 */ /* 0x040fe2000f8e0220 */
[----:B------:R-:W-:Y:S01]  /*15c20*/  IADD3 R28, P3, PT, R18, -R28, RZ ;  /* 0x8000001c121c7210 */ /* 0x000fe20007f7e0ff */
[----:B------:R-:W-:-:S04]  /*15c30*/  IMAD.WIDE.U32 R52, R53, UR12, R18 ;  /* 0x0000000c35347c25 */ /* 0x000fc8000f8e0012 */
[----:B------:R-:W-:Y:S02]  /*15c40*/  IMAD R12, R12, UR12, RZ ;  /* 0x0000000c0c0c7c24 */ /* 0x000fe4000f8e02ff */
[----:B------:R-:W-:Y:S02]  /*15c50*/  IMAD.IADD R45, R53, 0x1, R45 ;  /* 0x00000001352d7824 */ /* 0x000fe400078e022d */
[-C--:B------:R-:W-:Y:S02]  /*15c60*/  IMAD R17, R17, R26.reuse, RZ ;  /* 0x0000001a11117224 */ /* 0x080fe400078e02ff */
[----:B------:R-:W-:Y:S02]  /*15c70*/  IMAD R7, R33, UR13, R12 ;  /* 0x0000000d21077c24 */ /* 0x000fe4000f8e020c */
[----:B------:R-:W-:Y:S02]  /*15c80*/  IMAD R21, R21, R26, RZ ;  /* 0x0000001a15157224 */ /* 0x000fe400078e02ff */
[----:B------:R-:W-:-:S04]  /*15c90*/  IMAD.WIDE.U32 R32, R33, UR12, R18 ;  /* 0x0000000c21207c25 */ /* 0x000fc8000f8e0012 */
[-C--:B------:R-:W-:Y:S02]  /*15ca0*/  IMAD R45, R45, R26.reuse, RZ ;  /* 0x0000001a2d2d7224 */ /* 0x080fe400078e02ff */
[----:B------:R-:W-:Y:S02]  /*15cb0*/  IMAD.X R44, RZ, RZ, R16, P5 ;  /* 0x000000ffff2c7224 */ /* 0x000fe400028e0610 */
[C---:B------:R-:W-:Y:S02]  /*15cc0*/  IMAD R17, R48.reuse, R27, R17 ;  /* 0x0000001b30117224 */ /* 0x040fe400078e0211 */
[----:B------:R-:W-:-:S04]  /*15cd0*/  IMAD.WIDE.U32 R48, R48, R26, RZ ;  /* 0x0000001a30307225 */ /* 0x000fc800078e00ff */
[C---:B------:R-:W-:Y:S01]  /*15ce0*/  IMAD R21, R30.reuse, R27, R21 ;  /* 0x0000001b1e157224 */ /* 0x040fe200078e0215 */
[----:B------:R-:W-:Y:S01]  /*15cf0*/  IADD3 R49, PT, PT, R49, R17, RZ ;  /* 0x0000001131317210 */ /* 0x000fe20007ffe0ff */
[-C--:B------:R-:W-:Y:S01]  /*15d00*/  IMAD.WIDE.U32 R30, R30, R26.reuse, RZ ;  /* 0x0000001a1e1e7225 */ /* 0x080fe200078e00ff */
[C---:B------:R-:W-:Y:S02]  /*15d10*/  SHF.L.U32 R12, R48.reuse, 0x3, RZ ;  /* 0x00000003300c7819 */ /* 0x040fe400000006ff */
[----:B------:R-:W-:Y:S01]  /*15d20*/  SHF.L.U64.HI R49, R48, 0x3, R49 ;  /* 0x0000000330317819 */ /* 0x000fe20000010231 */
[----:B------:R-:W-:Y:S01]  /*15d30*/  IMAD.IADD R7, R33, 0x1, R7 ;  /* 0x0000000121077824 */ /* 0x000fe200078e0207 */
[----:B------:R-:W-:Y:S01]  /*15d40*/  IADD3 R21, PT, PT, R31, R21, RZ ;  /* 0x000000151f157210 */ /* 0x000fe20007ffe0ff */
[----:B------:R-:W-:Y:S02]  /*15d50*/  IMAD R45, R52, R27, R45 ;  /* 0x0000001b342d7224 */ /* 0x000fe400078e022d */
[----:B------:R-:W-:Y:S01]  /*15d60*/  IMAD.X R46, RZ, RZ, ~R44, P4 ;  /* 0x000000ffff2e7224 */ /* 0x000fe200020e0e2c */
[----:B------:R-:W-:Y:S01]  /*15d70*/  SHF.L.U64.HI R48, R30, 0x3, R21 ;  /* 0x000000031e307819 */ /* 0x000fe20000010215 */
[----:B------:R-:W-:-:S04]  /*15d80*/  IMAD.WIDE.U32 R52, R52, R26, RZ ;  /* 0x0000001a34347225 */ /* 0x000fc800078e00ff */
[-C--:B------:R-:W-:Y:S01]  /*15d90*/  IMAD R7, R7, R26.reuse, RZ ;  /* 0x0000001a07077224 */ /* 0x080fe200078e02ff */
[----:B------:R-:W-:Y:S01]  /*15da0*/  IADD3 R45, PT, PT, R53, R45, RZ ;  /* 0x0000002d352d7210 */ /* 0x000fe20007ffe0ff */
[----:B------:R-:W-:Y:S02]  /*15db0*/  IMAD R46, R46, UR12, RZ ;  /* 0x0000000c2e2e7c24 */ /* 0x000fe4000f8e02ff */
[----:B------:R-:W-:Y:S01]  /*15dc0*/  IMAD R53, R32, R27, R7 ;  /* 0x0000001b20357224 */ /* 0x000fe200078e0207 */
[----:B------:R-:W-:Y:S01]  /*15dd0*/  SHF.L.U64.HI R45, R52, 0x3, R45 ;  /* 0x00000003342d7819 */ /* 0x000fe2000001022d */
[----:B------:R-:W-:-:S04]  /*15de0*/  IMAD.WIDE.U32 R32, R32, R26, RZ ;  /* 0x0000001a20207225 */ /* 0x000fc800078e00ff */
[----:B------:R-:W-:Y:S01]  /*15df0*/  IMAD R21, R55, UR13, R46 ;  /* 0x0000000d37157c24 */ /* 0x000fe2000f8e022e */
[----:B------:R-:W-:Y:S01]  /*15e00*/  IADD3 R53, PT, PT, R33, R53, RZ ;  /* 0x0000003521357210 */ /* 0x000fe20007ffe0ff */
[----:B------:R-:W-:Y:S02]  /*15e10*/  IMAD R46, R16, UR12, RZ ;  /* 0x0000000c102e7c24 */ /* 0x000fe4000f8e02ff */
[----:B------:R-:W-:Y:S01]  /*15e20*/  IMAD.SHL.U32 R17, R30, 0x8, RZ ;  /* 0x000000081e117824 */ /* 0x000fe200078e00ff */
[----:B------:R-:W-:Y:S01]  /*15e30*/  SHF.L.U64.HI R53, R32, 0x3, R53 ;  /* 0x0000000320357819 */ /* 0x000fe20000010235 */
[----:B------:R-:W-:Y:S02]  /*15e40*/  IMAD R33, R15, UR13, R46 ;  /* 0x0000000d0f217c24 */ /* 0x000fe4000f8e022e */
[----:B------:R-:W-:Y:S01]  /*15e50*/  IMAD.WIDE.U32 R30, R55, UR12, R18 ;  /* 0x0000000c371e7c25 */ /* 0x000fe2000f8e0012 */
[----:B------:R-:W0:Y:S03]  /*15e60*/  LDCU.64 UR12, c[0x0][0x5f0] ;  /* 0x0000be00ff0c77ac */ /* 0x000e260008000a00 */
[----:B------:R-:W-:-:S02]  /*15e70*/  IMAD.IADD R29, R29, 0x1, R33 ;  /* 0x000000011d1d7824 */ /* 0x000fc400078e0221 */
[----:B------:R-:W-:Y:S01]  /*15e80*/  IMAD.IADD R21, R31, 0x1, R21 ;  /* 0x000000011f157824 */ /* 0x000fe200078e0215 */
[----:B------:R-:W-:Y:S01]  /*15e90*/  SHF.L.U32 R31, R32, 0x3, RZ ;  /* 0x00000003201f7819 */ /* 0x000fe200000006ff */
[----:B------:R-:W-:Y:S01]  /*15ea0*/  IMAD R59, R47, UR7, R42 ;  /* 0x000000072f3b7c24 */ /* 0x000fe2000f8e022a */
[----:B------:R-:W-:Y:S01]  /*15eb0*/  IADD3.X R29, PT, PT, R19, ~R29, RZ, P3, !PT ;  /* 0x8000001d131d7210 */ /* 0x000fe20001ffe4ff */
[-C--:B------:R-:W-:Y:S02]  /*15ec0*/  IMAD R21, R21, R26.reuse, RZ ;  /* 0x0000001a15157224 */ /* 0x080fe400078e02ff */
[----:B------:R-:W-:-:S04]  /*15ed0*/  IMAD.WIDE.U32 R32, R30, R26, RZ ;  /* 0x0000001a1e207225 */ /* 0x000fc800078e00ff */
[----:B------:R-:W-:Y:S02]  /*15ee0*/  IMAD R21, R30, R27, R21 ;  /* 0x0000001b1e157224 */ /* 0x000fe400078e0215 */
[----:B------:R-:W-:-:S03]  /*15ef0*/  IMAD.WIDE.U32 R46, R47, UR6, RZ ;  /* 0x000000062f2e7c25 */ /* 0x000fc6000f8e00ff */
[----:B------:R-:W-:Y:S01]  /*15f00*/  IADD3 R21, PT, PT, R33, R21, RZ ;  /* 0x0000001521157210 */ /* 0x000fe20007ffe0ff */
[----:B------:R-:W-:Y:S02]  /*15f10*/  IMAD R29, R29, R26, RZ ;  /* 0x0000001a1d1d7224 */ /* 0x000fe400078e02ff */
[----:B------:R-:W-:Y:S01]  /*15f20*/  IMAD.WIDE.U32 R54, R35, UR6, RZ ;  /* 0x0000000623367c25 */ /* 0x000fe2000f8e00ff */
[----:B------:R-:W-:-:S03]  /*15f30*/  SHF.L.U64.HI R21, R32, 0x3, R21 ;  /* 0x0000000320157819 */ /* 0x000fc60000010215 */
[----:B------:R-:W-:Y:S01]  /*15f40*/  IMAD.IADD R59, R47, 0x1, R59 ;  /* 0x000000012f3b7824 */ /* 0x000fe200078e023b */
[----:B------:R-:W-:Y:S01]  /*15f50*/  LEA R47, P4, R46, R12, 0x3 ;  /* 0x0000000c2e2f7211 */ /* 0x000fe200078818ff */
[C---:B------:R-:W-:Y:S01]  /*15f60*/  IMAD R29, R28.reuse, R27, R29 ;  /* 0x0000001b1c1d7224 */ /* 0x040fe200078e021d */
[----:B------:R-:W-:Y:S01]  /*15f70*/  IADD3 R57, PT, PT, R55, R57, RZ ;  /* 0x0000003937397210 */ /* 0x000fe20007ffe0ff */
[----:B------:R-:W-:Y:S01]  /*15f80*/  IMAD.WIDE.U32 R26, R28, R26, RZ ;  /* 0x0000001a1c1a7225 */ /* 0x000fe200078e00ff */
[----:B------:R-:W-:Y:S02]  /*15f90*/  LEA R33, P3, R54, R38, 0x3 ;  /* 0x0000002636217211 */ /* 0x000fe400078618ff */
[----:B------:R-:W-:Y:S01]  /*15fa0*/  LEA.HI.X R49, R46, R49, R59, 0x3, P4 ;  /* 0x000000312e317211 */ /* 0x000fe200020f1c3b */
[----:B------:R-:W-:Y:S01]  /*15fb0*/  IMAD R35, R50, UR6, RZ ;  /* 0x0000000632237c24 */ /* 0x000fe2000f8e02ff */
[----:B------:R-:W-:Y:S01]  /*15fc0*/  LEA.HI.X R51, R54, R51, R57, 0x3, P3 ;  /* 0x0000003336337211 */ /* 0x000fe200018f1c39 */
[----:B------:R-:W-:Y:S01]  /*15fd0*/  IMAD R43, R43, UR6, RZ ;  /* 0x000000062b2b7c24 */ /* 0x000fe2000f8e02ff */
[----:B------:R-:W-:Y:S01]  /*15fe0*/  IADD3 R27, PT, PT, R27, R29, RZ ;  /* 0x0000001d1b1b7210 */ /* 0x000fe20007ffe0ff */
[----:B------:R-:W-:-:S02]  /*15ff0*/  IMAD R12, R41, UR6, RZ ;  /* 0x00000006290c7c24 */ /* 0x000fc4000f8e02ff */
[----:B------:R-:W-:Y:S02]  /*16000*/  IMAD R44, R44, UR6, RZ ;  /* 0x000000062c2c7c24 */ /* 0x000fe4000f8e02ff */
[C---:B------:R-:W-:Y:S02]  /*16010*/  IMAD R35, R20.reuse, UR7, R35 ;  /* 0x0000000714237c24 */ /* 0x040fe4000f8e0223 */
[----:B------:R-:W-:-:S04]  /*16020*/  IMAD.WIDE.U32 R60, R20, UR6, RZ ;  /* 0x00000006143c7c25 */ /* 0x000fc8000f8e00ff */
[----:B------:R-:W-:Y:S01]  /*16030*/  IMAD R43, R40, UR7, R43 ;  /* 0x00000007282b7c24 */ /* 0x000fe2000f8e022b */
[----:B------:R-:W-:Y:S01]  /*16040*/  LEA R17, P5, R60, R17, 0x3 ;  /* 0x000000113c117211 */ /* 0x000fe200078a18ff */
[----:B------:R-:W-:Y:S02]  /*16050*/  IMAD R55, R13, UR7, R12 ;  /* 0x000000070d377c24 */ /* 0x000fe4000f8e020c */
[----:B------:R-:W-:-:S04]  /*16060*/  IMAD.WIDE.U32 R40, R40, UR6, RZ ;  /* 0x0000000628287c25 */ /* 0x000fc8000f8e00ff */
[----:B------:R-:W-:Y:S01]  /*16070*/  IMAD.WIDE.U32 R12, R13, UR6, RZ ;  /* 0x000000060d0c7c25 */ /* 0x000fe2000f8e00ff */
[----:B------:R-:W-:-:S03]  /*16080*/  IADD3 R43, PT, PT, R41, R43, RZ ;  /* 0x0000002b292b7210 */ /* 0x000fc60007ffe0ff */
[C---:B------:R-:W-:Y:S01]  /*16090*/  IMAD R57, R9.reuse, UR7, R44 ;  /* 0x0000000709397c24 */ /* 0x040fe2000f8e022c */
[----:B------:R-:W-:Y:S01]  /*160a0*/  LEA R31, P4, R12, R31, 0x3 ;  /* 0x0000001f0c1f7211 */ /* 0x000fe200078818ff */
[----:B------:R-:W-:Y:S01]  /*160b0*/  IMAD.WIDE.U32 R28, R9, UR6, RZ ;  /* 0x00000006091c7c25 */ /* 0x000fe2000f8e00ff */
[----:B------:R-:W-:-:S03]  /*160c0*/  USHF.L.U64.HI UR6, UR6, 0x6, UR7 ;  /* 0x0000000606067899 */ /* 0x000fc60008010207 */
[C---:B------:R-:W-:Y:S01]  /*160d0*/  IMAD.SHL.U32 R20, R26.reuse, 0x8, RZ ;  /* 0x000000081a147824 */ /* 0x040fe200078e00ff */
[----:B------:R-:W-:Y:S01]  /*160e0*/  IADD3 R9, PT, PT, R29, R57, RZ ;  /* 0x000000391d097210 */ /* 0x000fe20007ffe0ff */
[----:B------:R-:W-:Y:S01]  /*160f0*/  IMAD.IADD R35, R61, 0x1, R35 ;  /* 0x000000013d237824 */ /* 0x000fe200078e0223 */
[----:B------:R-:W-:Y:S01]  /*16100*/  SHF.L.U64.HI R26, R26, 0x3, R27 ;  /* 0x000000031a1a7819 */ /* 0x000fe2000001021b */
[----:B------:R-:W-:Y:S01]  /*16110*/  IMAD.SHL.U32 R7, R52, 0x8, RZ ;  /* 0x0000000834077824 */ /* 0x000fe200078e00ff */
[----:B------:R-:W-:Y:S01]  /*16120*/  LEA R29, P1, R39, R20, 0x3 ;  /* 0x00000014271d7211 */ /* 0x000fe200078218ff */
[----:B------:R-:W-:Y:S01]  /*16130*/  IMAD.SHL.U32 R32, R32, 0x8, RZ ;  /* 0x0000000820207824 */ /* 0x000fe200078e00ff */
[----:B------:R-:W-:Y:S01]  /*16140*/  IADD3.X R10, PT, PT, ~R10, UR6, RZ, P2, !PT ;  /* 0x000000060a0a7c10 */ /* 0x000fe200097fe5ff */
[----:B------:R-:W-:Y:S01]  /*16150*/  IMAD.IADD R30, R13, 0x1, R55 ;  /* 0x000000010d1e7824 */ /* 0x000fe200078e0237 */
[----:B------:R-:W-:Y:S02]  /*16160*/  LEA.HI.X R35, R60, R48, R35, 0x3, P5 ;  /* 0x000000303c237211 */ /* 0x000fe400028f1c23 */
[----:B------:R-:W-:-:S02]  /*16170*/  IADD3 R44, P2, PT, R14, R33, RZ ;  /* 0x000000210e2c7210 */ /* 0x000fc40007f5e0ff */
[----:B------:R-:W-:Y:S02]  /*16180*/  LEA R27, P3, R40, R7, 0x3 ;  /* 0x00000007281b7211 */ /* 0x000fe400078618ff */
[----:B------:R-:W-:Y:S01]  /*16190*/  LEA R13, P5, R28, R32, 0x3 ;  /* 0x000000201c0d7211 */ /* 0x000fe200078a18ff */
[----:B------:R-:W-:Y:S01]  /*161a0*/  IMAD.X R58, RZ, RZ, R51, P2 ;  /* 0x000000ffff3a7224 */ /* 0x000fe200010e0633 */
[----:B------:R-:W-:Y:S02]  /*161b0*/  LEA.HI.X R26, R39, R26, R34, 0x3, P1 ;  /* 0x0000001a271a7211 */ /* 0x000fe400008f1c22 */
[----:B------:R-:W-:Y:S02]  /*161c0*/  IADD3 R42, P6, PT, R14, R29, RZ ;  /* 0x0000001d0e2a7210 */ /* 0x000fe40007fde0ff */
[----:B------:R-:W-:Y:S02]  /*161d0*/  LEA.HI.X R45, R40, R45, R43, 0x3, P3 ;  /* 0x0000002d282d7211 */ /* 0x000fe400018f1c2b */
[----:B------:R-:W-:Y:S01]  /*161e0*/  LEA.HI.X R28, R28, R21, R9, 0x3, P5 ;  /* 0x000000151c1c7211 */ /* 0x000fe200028f1c09 */
[----:B0-----:R-:W-:Y:S01]  /*161f0*/  IMAD.U32 R9, RZ, RZ, UR12 ;  /* 0x0000000cff097e24 */ /* 0x001fe2000f8e00ff */
[----:B------:R-:W-:Y:S01]  /*16200*/  LEA.HI.X R53, R12, R53, R30, 0x3, P4 ;  /* 0x000000350c357211 */ /* 0x000fe200020f1c1e */
[----:B------:R-:W-:Y:S01]  /*16210*/  IMAD.MOV.U32 R12, RZ, RZ, R8 ;  /* 0x000000ffff0c7224 */ /* 0x000fe200078e0008 */
[----:B------:R-:W-:-:S02]  /*16220*/  IADD3 R46, P3, PT, R14, R47, RZ ;  /* 0x0000002f0e2e7210 */ /* 0x000fc40007f7e0ff */
[C---:B------:R-:W-:Y:S02]  /*16230*/  IADD3 R52, P5, PT, R14.reuse, R27, RZ ;  /* 0x0000001b0e347210 */ /* 0x040fe40007fbe0ff */
[----:B------:R-:W-:Y:S01]  /*16240*/  IADD3.X R50, PT, PT, RZ, R26, RZ, P6, !PT ;  /* 0x0000001aff327210 */ /* 0x000fe200037fe4ff */
[----:B------:R-:W-:Y:S01]  /*16250*/  IMAD.X R49, RZ, RZ, R49, P3 ;  /* 0x000000ffff317224 */ /* 0x000fe200018e0631 */
[C---:B------:R-:W-:Y:S02]  /*16260*/  IADD3 R56, P2, PT, R14.reuse, R13, RZ ;  /* 0x0000000d0e387210 */ /* 0x040fe40007f5e0ff */
[C---:B------:R-:W-:Y:S02]  /*16270*/  IADD3 R20, P1, PT, R14.reuse, R11, RZ ;  /* 0x0000000b0e147210 */ /* 0x040fe40007f3e0ff */
[C---:B------:R-:W-:Y:S01]  /*16280*/  IADD3 R54, P4, PT, R14.reuse, R17, RZ ;  /* 0x000000110e367210 */ /* 0x040fe20007f9e0ff */
[----:B------:R-:W-:Y:S01]  /*16290*/  IMAD.X R17, RZ, RZ, R45, P5 ;  /* 0x000000ffff117224 */ /* 0x000fe200028e062d */
[----:B------:R-:W-:Y:S01]  /*162a0*/  IADD3 R48, P6, PT, R14, R31, RZ ;  /* 0x0000001f0e307210 */ /* 0x000fe20007fde0ff */
[----:B------:R-:W-:Y:S01]  /*162b0*/  IMAD.X R11, RZ, RZ, R28, P2 ;  /* 0x000000ffff0b7224 */ /* 0x000fe200010e061c */
[----:B------:R-:W-:-:S02]  /*162c0*/  MOV R7, UR13 ;  /* 0x0000000d00077c02 */ /* 0x000fc40008000f00 */
[----:B------:R-:W-:Y:S02]  /*162d0*/  LOP3.LUT R8, R3, 0xfffffff8, RZ, 0xc0, !PT ;  /* 0xfffffff803087812 */ /* 0x000fe400078ec0ff */
[----:B------:R-:W-:Y:S02]  /*162e0*/  IADD3.X R60, PT, PT, RZ, R37, RZ, P1, !PT ;  /* 0x00000025ff3c7210 */ /* 0x000fe40000ffe4ff */
[----:B------:R-:W-:Y:S02]  /*162f0*/  IADD3.X R13, PT, PT, RZ, R35, RZ, P4, !PT ;  /* 0x00000023ff0d7210 */ /* 0x000fe400027fe4ff */
[----:B------:R-:W-:-:S07]  /*16300*/  IADD3.X R21, PT, PT, RZ, R53, RZ, P6, !PT ;  /* 0x00000035ff157210 */ /* 0x000fce00037fe4ff */
.L_x_1906:
        /* <DEDUP_REMOVED lines=69> */
.L_x_1905:
[----:B------:R-:W-:Y:S05]  /*16760*/  BSYNC.RECONVERGENT B2 ;  /* 0x0000000000027941 */ /* 0x000fea0003800200 */
.L_x_1904:
        /* <DEDUP_REMOVED lines=20> */
[C---:B------:R-:W-:Y:S02]  /*168b0*/  IMAD R9, R11.reuse, UR7, R8 ;  /* 0x000000070b097c24 */ /* 0x040fe4000f8e0208 */
[----:B------:R-:W-:-:S04]  /*168c0*/  IMAD.WIDE.U32 R10, R11, UR6, R18 ;  /* 0x000000060b0a7c25 */ /* 0x000fc8000f8e0012 */
[----:B-1----:R-:W-:Y:S01]  /*168d0*/  IMAD.WIDE.U32 R6, R15, UR6, R6 ;  /* 0x000000060f067c25 */ /* 0x002fe2000f8e0006 */
[----:B------:R-:W-:-:S03]  /*168e0*/  IADD3 R9, PT, PT, R11, R9, RZ ;  /* 0x000000090b097210 */ /* 0x000fc60007ffe0ff */
[C---:B------:R-:W-:Y:S01]  /*168f0*/  IMAD R27, R15.reuse, UR7, R20 ;  /* 0x000000070f1b7c24 */ /* 0x040fe2000f8e0214 */
[----:B------:R-:W-:Y:S01]  /*16900*/  IADD3 R33, P2, PT, R18, -R6, RZ ;  /* 0x8000000612217210 */ /* 0x000fe20007f5e0ff */
[----:B--2---:R-:W-:Y:S01]  /*16910*/  IMAD R8, R16, UR12, RZ ;  /* 0x0000000c10087c24 */ /* 0x004fe2000f8e02ff */
[----:B------:R-:W-:Y:S01]  /*16920*/  IADD3 R31, P1, PT, R6, UR6, RZ ;  /* 0x00000006061f7c10 */ /* 0x000fe2000ff3e0ff */
[----:B------:R-:W-:Y:S01]  /*16930*/  IMAD.WIDE.U32 R12, R15, UR12, RZ ;  /* 0x0000000c0f0c7c25 */ /* 0x000fe2000f8e00ff */
[----:B------:R-:W-:-:S03]  /*16940*/  IADD3 R27, PT, PT, R7, R27, RZ ;  /* 0x0000001b071b7210 */ /* 0x000fc60007ffe0ff */
[----:B------:R-:W-:Y:S01]  /*16950*/  IMAD R21, R15, UR13, R8 ;  /* 0x0000000d0f157c24 */ /* 0x000fe2000f8e0208 */
[----:B------:R-:W-:Y:S01]  /*16960*/  IADD3 R8, P4, PT, R12, UR12, RZ ;  /* 0x0000000c0c087c10 */ /* 0x000fe2000ff9e0ff */
[----:B---3--:R-:W-:Y:S02]  /*16970*/  IMAD R9, R9, UR14, RZ ;  /* 0x0000000e09097c24 */ /* 0x008fe4000f8e02ff */
[----:B------:R-:W-:Y:S02]  /*16980*/  IMAD.IADD R13, R13, 0x1, R21 ;  /* 0x000000010d0d7824 */ /* 0x000fe400078e0215 */
[----:B------:R-:W-:Y:S01]  /*16990*/  IMAD.X R11, R19, 0x1, ~R27, P2 ;  /* 0x00000001130b7824 */ /* 0x000fe200010e0e1b */
[----:B------:R-:W-:Y:S01]  /*169a0*/  IADD3 R29, P2, PT, R18, -R31, RZ ;  /* 0x8000001f121d7210 */ /* 0x000fe20007f5e0ff */
[----:B------:R-:W-:-:S04]  /*169b0*/  IMAD.WIDE.U32 R6, R10, UR14, R12 ;  /* 0x0000000e0a067c25 */ /* 0x000fc8000f8e000c */
[----:B------:R-:W-:Y:S01]  /*169c0*/  IMAD R21, R10, UR15, R9 ;  /* 0x0000000f0a157c24 */ /* 0x000fe2000f8e0209 */
[----:B------:R-:W-:Y:S01]  /*169d0*/  IADD3.X R9, PT, PT, R13, UR13, RZ, P4, !PT ;  /* 0x0000000d0d097c10 */ /* 0x000fe2000a7fe4ff */
[----:B------:R-:W-:Y:S01]  /*169e0*/  IMAD R12, R11, UR14, RZ ;  /* 0x0000000e0b0c7c24 */ /* 0x000fe2000f8e02ff */
[----:B------:R-:W-:Y:S02]  /*169f0*/  IADD3.X R13, PT, PT, R27, UR7, RZ, P1, !PT ;  /* 0x000000071b0d7c10 */ /* 0x000fe40008ffe4ff */
[----:B------:R-:W-:Y:S01]  /*16a00*/  IADD3 R10, P3, PT, R8, UR12, RZ ;  /* 0x0000000c080a7c10 */ /* 0x000fe2000ff7e0ff */
[----:B------:R-:W-:Y:S01]  /*16a10*/  IMAD R35, R33, UR15, R12 ;  /* 0x0000000f21237c24 */ /* 0x000fe2000f8e020c */
[----:B------:R-:W-:Y:S01]  /*16a20*/  IADD3.X R12, PT, PT, R19, ~R13, RZ, P2, !PT ;  /* 0x8000000d130c7210 */ /* 0x000fe200017fe4ff */
[----:B------:R-:W-:Y:S01]  /*16a30*/  IMAD.WIDE.U32 R26, R33, UR14, R8 ;  /* 0x0000000e211a7c25 */ /* 0x000fe2000f8e0008 */
[----:B------:R-:W-:Y:S02]  /*16a40*/  IADD3 R31, P4, P5, R18, -UR6, -R31 ;  /* 0x80000006121f7c10 */ /* 0x000fe4000fd9e81f */
[----:B------:R-:W-:Y:S01]  /*16a50*/  IADD3.X R11, PT, PT, R9, UR13, RZ, P3, !PT ;  /* 0x0000000d090b7c10 */ /* 0x000fe20009ffe4ff */
[----:B------:R-:W-:Y:S01]  /*16a60*/  IMAD R12, R12, UR14, RZ ;  /* 0x0000000e0c0c7c24 */ /* 0x000fe2000f8e02ff */
[----:B------:R-:W-:Y:S01]  /*16a70*/  IADD3.X R30, PT, PT, R19, ~UR7, ~R13, P4, P5 ;  /* 0x80000007131e7c10 */ /* 0x000fe2000a7eac0d */
[----:B------:R-:W-:Y:S01]  /*16a80*/  IMAD.IADD R9, R21, 0x1, R7 ;  /* 0x0000000115097824 */ /* 0x000fe200078e0207 */
[----:B------:R-:W-:-:S02]  /*16a90*/  IADD3 R20, P3, PT, R10, UR12, RZ ;  /* 0x0000000c0a147c10 */ /* 0x000fc4000ff7e0ff */
[----:B------:R-:W-:Y:S01]  /*16aa0*/  IADD3 R7, PT, PT, R35, R27, RZ ;  /* 0x0000001b23077210 */ /* 0x000fe20007ffe0ff */
[C---:B------:R-:W-:Y:S01]  /*16ab0*/  IMAD R27, R29.reuse, UR15, R12 ;  /* 0x0000000f1d1b7c24 */ /* 0x040fe2000f8e020c */
[-C--:B------:R-:W-:Y:S01]  /*16ac0*/  LEA R12, P2, R26, R14.reuse, 0x3 ;  /* 0x0000000e1a0c7211 */ /* 0x080fe200078418ff */
[----:B------:R-:W-:Y:S01]  /*16ad0*/  IMAD.WIDE.U32 R28, R29, UR14, R10 ;  /* 0x0000000e1d1c7c25 */ /* 0x000fe2000f8e000a */
[----:B------:R-:W-:Y:S02]  /*16ae0*/  LEA R8, P1, R6, R14, 0x3 ;  /* 0x0000000e06087211 */ /* 0x000fe400078218ff */
[----:B------:R-:W-:Y:S01]  /*16af0*/  IADD3.X R21, PT, PT, R11, UR13, RZ, P3, !PT ;  /* 0x0000000d0b157c10 */ /* 0x000fe20009ffe4ff */
[----:B------:R-:W-:Y:S01]  /*16b00*/  IMAD R30, R30, UR14, RZ ;  /* 0x0000000e1e1e7c24 */ /* 0x000fe2000f8e02ff */
[-C--:B------:R-:W-:Y:S01]  /*16b10*/  LEA.HI.X R13, R26, R4.reuse, R7, 0x3, P2 ;  /* 0x000000041a0d7211 */ /* 0x080fe200010f1c07 */
[----:B------:R-:W-:Y:S01]  /*16b20*/  IMAD.IADD R7, R29, 0x1, R27 ;  /* 0x000000011d077824 */ /* 0x000fe200078e021b */
[----:B------:R-:W-:Y:S01]  /*16b30*/  LEA.HI.X R9, R6, R4, R9, 0x3, P1 ;  /* 0x0000000406097211 */ /* 0x000fe200008f1c09 */
[C---:B------:R-:W-:Y:S01]  /*16b40*/  IMAD R11, R31.reuse, UR15, R30 ;  /* 0x0000000f1f0b7c24 */ /* 0x040fe2000f8e021e */
[C---:B------:R-:W-:Y:S01]  /*16b50*/  LEA R6, P1, R28.reuse, R14, 0x3 ;  /* 0x0000000e1c067211 */ /* 0x040fe200078218ff */
[----:B------:R-:W-:Y:S01]  /*16b60*/  IMAD.WIDE.U32 R20, R31, UR14, R20 ;  /* 0x0000000e1f147c25 */ /* 0x000fe2000f8e0014 */
[----:B------:R-:W2:Y:S02]  /*16b70*/  LDG.E.64 R12, desc[UR8][R12.64] ;  /* 0x000000080c0c7981 */ /* 0x000ea4000c1e1b00 */
[----:B------:R-:W-:-:S02]  /*16b80*/  LEA.HI.X R7, R28, R4, R7, 0x3, P1 ;  /* 0x000000041c077211 */ /* 0x000fc400008f1c07 */
[----:B------:R-:W-:Y:S01]  /*16b90*/  IADD3 R11, PT, PT, R21, R11, RZ ;  /* 0x0000000b150b7210 */ /* 0x000fe20007ffe0ff */
[----:B------:R-:W3:Y:S01]  /*16ba0*/  LDG.E.64 R8, desc[UR8][R8.64] ;  /* 0x0000000808087981 */ /* 0x000ee2000c1e1b00 */
[----:B------:R-:W-:-:S03]  /*16bb0*/  LEA R10, P1, R20, R14, 0x3 ;  /* 0x0000000e140a7211 */ /* 0x000fc600078218ff */
[----:B------:R-:W4:Y:S01]  /*16bc0*/  LDG.E.64 R6, desc[UR8][R6.64] ;  /* 0x0000000806067981 */ /* 0x000f22000c1e1b00 */
[----:B------:R-:W-:-:S06]  /*16bd0*/  LEA.HI.X R11, R20, R4, R11, 0x3, P1 ;  /* 0x00000004140b7211 */ /* 0x000fcc00008f1c0b */
        /* <DEDUP_REMOVED lines=19> */
.L_x_1910:
[----:B------:R-:W-:Y:S05]  /*16d10*/  BSYNC.RECONVERGENT B3 ;  /* 0x0000000000037941 */ /* 0x000fea0003800200 */
.L_x_1909:
        /* <DEDUP_REMOVED lines=8> */
[----:B0-----:R-:W0:Y:S01]  /*16da0*/  LDC.64 R10, c[0x0][0x608] ;  /* 0x00018200ff0a7b82 */ /* 0x001e220000000a00 */
[----:B------:R-:W2:Y:S01]  /*16db0*/  LDCU.64 UR6, c[0x0][0x608] ;  /* 0x0000c100ff0677ac */ /* 0x000ea20008000a00 */
[----:B------:R-:W-:Y:S01]  /*16dc0*/  IADD3 R7, P1, PT, RZ, -R15, RZ ;  /* 0x8000000fff077210 */ /* 0x000fe20007f3e0ff */
[----:B------:R-:W3:Y:S03]  /*16dd0*/  LDCU.64 UR12, c[0x0][0x618] ;  /* 0x0000c300ff0c77ac */ /* 0x000ee60008000a00 */
[----:B------:R-:W-:Y:S01]  /*16de0*/  IADD3.X R3, PT, PT, RZ, ~R16, RZ, P1, !PT ;  /* 0x80000010ff037210 */ /* 0x000fe20000ffe4ff */
[----:B------:R-:W4:Y:S04]  /*16df0*/  LDCU.64 UR14, c[0x0][0x620] ;  /* 0x0000c400ff0e77ac */ /* 0x000f280008000a00 */
[----:B--2---:R-:W-:-:S02]  /*16e00*/  IMAD R6, R3, UR6, RZ ;  /* 0x0000000603067c24 */ /* 0x004fc4000f8e02ff */
[C---:B------:R-:W-:Y:S02]  /*16e10*/  IMAD R20, R16.reuse, UR6, RZ ;  /* 0x0000000610147c24 */ /* 0x040fe4000f8e02ff */
[----:B---3--:R-:W-:Y:S02]  /*16e20*/  IMAD R12, R16, UR12, RZ ;  /* 0x0000000c100c7c24 */ /* 0x008fe4000f8e02ff */
[----:B------:R-:W-:Y:S02]  /*16e30*/  IMAD R3, R7, UR7, R6 ;  /* 0x0000000707037c24 */ /* 0x000fe4000f8e0206 */
[----:B0-----:R-:W-:-:S04]  /*16e40*/  IMAD.WIDE.U32 R10, R15, UR6, R10 ;  /* 0x000000060f0a7c25 */ /* 0x001fc8000f8e000a */
        /* <DEDUP_REMOVED lines=14> */
[----:B------:R-:W-:Y:S01]  /*16f30*/  LEA R6, P1, R10, R14, 0x3 ;  /* 0x0000000e0a067211 */ /* 0x000fe200078218ff */
[----:B------:R-:W-:Y:S02]  /*16f40*/  IMAD R8, R17, UR14, RZ ;  /* 0x0000000e11087c24 */ /* 0x000fe4000f8e02ff */
[----:B------:R-:W-:Y:S02]  /*16f50*/  IMAD.IADD R3, R3, 0x1, R11 ;  /* 0x0000000103037824 */ /* 0x000fe400078e020b */
[----:B------:R-:W-:-:S03]  /*16f60*/  IMAD.WIDE.U32 R12, R21, UR14, R12 ;  /* 0x0000000e150c7c25 */ /* 0x000fc6000f8e000c */
[----:B------:R-:W-:Y:S01]  /*16f70*/  LEA.HI.X R7, R10, R4, R3, 0x3, P1 ;  /* 0x000000040a077211 */ /* 0x000fe200008f1c03 */
[----:B------:R-:W-:Y:S01]  /*16f80*/  IMAD R21, R21, UR15, R8 ;  /* 0x0000000f15157c24 */ /* 0x000fe2000f8e0208 */
[----:B------:R-:W-:-:S04]  /*16f90*/  LEA R8, P1, R12, R14, 0x3 ;  /* 0x0000000e0c087211 */ /* 0x000fc800078218ff */
[----:B------:R-:W-:Y:S01]  /*16fa0*/  IADD3 R21, PT, PT, R21, R13, RZ ;  /* 0x0000000d15157210 */ /* 0x000fe20007ffe0ff */
[----:B------:R-:W1:Y:S03]  /*16fb0*/  LDG.E.64 R6, desc[UR8][R6.64] ;  /* 0x0000000806067981 */ /* 0x000e66000c1e1b00 */
[----:B------:R-:W-:-:S06]  /*16fc0*/  LEA.HI.X R9, R12, R4, R21, 0x3, P1 ;  /* 0x000000040c097211 */ /* 0x000fcc00008f1c15 */
[----:B------:R-:W2:Y:S01]  /*16fd0*/  LDG.E.64 R8, desc[UR8][R8.64] ;  /* 0x0000000808087981 */ /* 0x000ea2000c1e1b00 */
[----:B------:R-:W-:-:S05]  /*16fe0*/  IADD3 R15, P1, PT, R15, 0x2, RZ ;  /* 0x000000020f0f7810 */ /* 0x000fca0007f3e0ff */
[----:B------:R-:W-:Y:S01]  /*16ff0*/  IMAD.X R16, RZ, RZ, R16, P1 ;  /* 0x000000ffff107224 */ /* 0x000fe200008e0610 */
[----:B-1---5:R-:W2:-:S15]  /*17000*/  DADD R24, R24, R6 ;  /* 0x0000000018187229 */ /* 0x022e9e0000000006 */
[----:B------:R-:W-:-:S15]  /*17010*/  NOP ;  /* 0x0000000000007918 */ /* 0x000fde0000000000 */
[----:B------:R-:W-:-:S15]  /*17020*/  NOP ;  /* 0x0000000000007918 */ /* 0x000fde0000000000 */
[----:B------:R-:W-:-:S15]  /*17030*/  NOP ;  /* 0x0000000000007918 */ /* 0x000fde0000000000 */
[----:B------:R-:W-:-:S04]  /*17040*/  NOP ;  /* 0x0000000000007918 */ /* 0x000fc80000000000 */
[----:B--2---:R2:W3:Y:S02]  /*17050*/  DADD R24, R24, R8 ;  /* 0x0000000018187229 */ /* 0x0044e40000000008 */
.L_x_1912:
[----:B------:R-:W-:Y:S05]  /*17060*/  BSYNC.RECONVERGENT B3 ;  /* 0x0000000000037941 */ /* 0x000fea0003800200 */
.L_x_1911:
        /* <DEDUP_REMOVED lines=17> */
[----:B------:R-:W-:-:S03]  /*17180*/  LEA R14, P0, R6, R14, 0x3 ;  /* 0x0000000e060e7211 */ /* 0x000fc600078018ff */
[----:B------:R-:W-:-:S05]  /*17190*/  IMAD.IADD R3, R7, 0x1, R3 ;  /* 0x0000000107037824 */ /* 0x000fca00078e0203 */
[----:B------:R-:W-:-:S05]  /*171a0*/  LEA.HI.X R15, R6, R4, R3, 0x3, P0 ;  /* 0x00000004060f7211 */ /* 0x000fca00000f1c03 */
[----:B------:R-:W3:Y:S02]  /*171b0*/  LDG.E.64 R6, desc[UR8][R14.64] ;  /* 0x000000080e067981 */ /* 0x000ee4000c1e1b00 */
[----:B---3-5:R4:W0:Y:S02]  /*171c0*/  DADD R24, R24, R6 ;  /* 0x0000000018187229 */ /* 0x0288240000000006 */
.L_x_1908:
[----:B------:R-:W-:Y:S05]  /*171d0*/  BSYNC.RECONVERGENT B2 ;  /* 0x0000000000027941 */ /* 0x000fea0003800200 */
.L_x_1907:
[----:B01-3-5:R1:W-:Y:S02]  /*171e0*/  STG.E.64 desc[UR8][R22.64], R24 ;  /* 0x0000001816007986 */ /* 0x02b3e4000c101b08 */
.L_x_1903:
[----:B------:R-:W-:Y:S05]  /*171f0*/  BSYNC.RECONVERGENT B1 ;  /* 0x0000000000017941 */ /* 0x000fea0003800200 */
.L_x_1902:
[----:B------:R-:W-:-:S07]  /*17200*/  IADD3 R5, PT, PT, R5, 0x80, RZ ;  /* 0x0000008005057810 */ /* 0x000fce0007ffe0ff */
.L_x_1894:
[----:B------:R-:W-:Y:S05]  /*17210*/  BSYNC.RECONVERGENT B0 ;  /* 0x0000000000007941 */ /* 0x000fea0003800200 */
.L_x_1893:
[----:B------:R-:W3:Y:S01]  /*17220*/  LDCU UR6, c[0x0][0x380] ;  /* 0x00007000ff0677ac */ /* 0x000ee20008000800 */
[----:B------:R-:W-:Y:S01]  /*17230*/  BSSY.RECONVERGENT B0, `(.L_x_1913) ;  /* 0x0000379000007945 */ /* 0x000fe20003800200 */
[----:B---3--:R-:W-:-:S13]  /*17240*/  ISETP.GE.AND P0, PT, R5, UR6, PT ;  /* 0x0000000605007c0c */ /* 0x008fda000bf06270 */
[----:B------:R-:W-:Y:S05]  /*17250*/  @P0 BRA `(.L_x_1914) ;  /* 0x0000003400d80947 */ /* 0x000fea0003800000 */
[----:B------:R-:W4:Y:S01]  /*17260*/  LDCU.64 UR6, c[0x0][0x390] ;  /* 0x00007200ff0677ac */ /* 0x000f220008000a00 */
[----:B------:R-:W-:Y:S01]  /*17270*/  IMAD.MOV.U32 R4, RZ, RZ, RZ ;  /* 0x000000ffff047224 */ /* 0x000fe200078e00ff */
[----:B------:R-:W-:Y:S01]  /*17280*/  ISETP.NE.AND P0, PT, R2, RZ, PT ;  /* 0x000000ff0200720c */ /* 0x000fe20003f05270 */
[----:B------:R-:W3:Y:S01]  /*17290*/  LDCU UR12, c[0x0][0x38c] ;  /* 0x00007180ff0c77ac */ /* 0x000ee20008000800 */
[----:B------:R-:W5:Y:S01]  /*172a0*/  LDCU.64 UR14, c[0x0][0x4b8] ;  /* 0x00009700ff0e77ac */ /* 0x000f620008000a00 */
[----:B----4-:R-:W-:Y:S01]  /*172b0*/  IMAD.HI.U32 R6, R5, UR6, R4 ;  /* 0x0000000605067c27 */ /* 0x010fe2000f8e0004 */
[----:B------:R-:W4:Y:S04]  /*172c0*/  LDCU UR6, c[0x0][0x4c0] ;  /* 0x00009800ff0677ac */ /* 0x000f280008000800 */
[----:B------:R-:W-:-:S04]  /*172d0*/  SHF.R.U32.HI R7, RZ, UR7, R6 ;  /* 0x00000007ff077c19 */ /* 0x000fc80008011606 */
[----:B------:R-:W-:-:S05]  /*172e0*/  IADD3 R4, PT, PT, -R7, RZ, RZ ;  /* 0x000000ff07047210 */ /* 0x000fca0007ffe1ff */
[----:B---3--:R-:W-:-:S04]  /*172f0*/  IMAD R3, R4, UR12, R5 ;  /* 0x0000000c04037c24 */ /* 0x008fc8000f8e0205 */
[C---:B-----5:R-:W-:Y:S02]  /*17300*/  IMAD R13, R3.reuse, UR14, RZ ;  /* 0x0000000e030d7c24 */ /* 0x060fe4000f8e02ff */
[C---:B------:R-:W-:Y:S02]  /*17310*/  IMAD R16, R3.reuse, UR15, RZ ;  /* 0x0000000f03107c24 */ /* 0x040fe4000f8e02ff */
[----:B----4-:R-:W-:Y:S01]  /*17320*/  IMAD R3, R3, UR6, RZ ;  /* 0x0000000603037c24 */ /* 0x010fe2000f8e02ff */
        /* <DEDUP_REMOVED lines=319> */
[----:B------:R-:W-:-:S05]  /*18720*/  @P0 MOV R8, RZ ;  /* 0x000000ff00080202 */ /* 0x000fca0000000f00 */
[----:B------:R-:W3:Y:S01]  /*18730*/  @P0 LDC.64 R18, c[0x0][0x5d8] ;  /* 0x00017600ff120b82 */ /* 0x000ee20000000a00 */
[----:B------:R-:W-:-:S04]  /*18740*/  IMAD.MOV R6, RZ, RZ, -R9 ;  /* 0x000000ffff067224 */ /* 0x000fc800078e0a09 */
[----:B------:R-:W-:-:S03]  /*18750*/  IMAD R6, R6, UR12, R7 ;  /* 0x0000000c06067c24 */ /* 0x000fc6000f8e0207 */
[----:B------:R-:W1:Y:S01]  /*18760*/  @P0 LDC R12, c[0x0][0x5e0] ;  /* 0x00017800ff0c0b82 */ /* 0x000e620000000800 */
[----:B-----5:R-:W-:-:S04]  /*18770*/  @P0 IMAD.HI.U32 R4, R9, R10, R8 ;  /* 0x0000000a09040227 */ /* 0x020fc800078e0008 */
[C---:B----4-:R-:W-:Y:S01]  /*18780*/  IMAD R13, R6.reuse, UR7, R13 ;  /* 0x00000007060d7c24 */ /* 0x050fe2000f8e020d */
[----:B------:R-:W-:Y:S01]  /*18790*/  @P0 SHF.R.U32.HI R4, RZ, R11, R4 ;  /* 0x0000000bff040219 */ /* 0x000fe20000011604 */
[C---:B0-----:R-:W-:Y:S02]  /*187a0*/  IMAD R16, R6.reuse, UR14, R16 ;  /* 0x0000000e06107c24 */ /* 0x041fe4000f8e0210 */
[----:B------:R-:W-:Y:S01]  /*187b0*/  IMAD R3, R6, UR15, R3 ;  /* 0x0000000f06037c24 */ /* 0x000fe2000f8e0203 */
[----:B------:R-:W-:-:S05]  /*187c0*/  @P0 IADD3 R8, PT, PT, -R4, RZ, RZ ;  /* 0x000000ff04080210 */ /* 0x000fca0007ffe1ff */
[----:B--2---:R-:W-:-:S04]  /*187d0*/  @P0 IMAD R8, R15, R8, R9 ;  /* 0x000000080f080224 */ /* 0x004fc800078e0209 */
[C---:B---3--:R-:W-:Y:S02]  /*187e0*/  @P0 IMAD R13, R8.reuse, R18, R13 ;  /* 0x00000012080d0224 */ /* 0x048fe400078e020d */
[C---:B------:R-:W-:Y:S02]  /*187f0*/  @P0 IMAD R16, R8.reuse, R19, R16 ;  /* 0x0000001308100224 */ /* 0x040fe400078e0210 */
[----:B-1----:R-:W-:-:S07]  /*18800*/  @P0 IMAD R3, R8, R12, R3 ;  /* 0x0000000c08030224 */ /* 0x002fce00078e0203 */
.L_x_1915:
[----:B------:R-:W3:Y:S01]  /*18810*/  LDCU.64 UR6, c[0x0][0x5f8] ;  /* 0x0000bf00ff0677ac */ /* 0x000ee20008000a00 */
[----:B------:R-:W4:Y:S01]  /*18820*/  LDC.64 R10, c[0x0][0x600] ;  /* 0x00018000ff0a7b82 */ /* 0x000f220000000a00 */
[----:B---3--:R-:W-:-:S05]  /*18830*/  IADD3 R14, P0, PT, R3, UR6, RZ ;  /* 0x00000006030e7c10 */ /* 0x008fca000ff1e0ff */
[----:B------:R-:W-:-:S06]  /*18840*/  IMAD.X R15, RZ, RZ, UR7, P0 ;  /* 0x00000007ff0f7e24 */ /* 0x000fcc00080e06ff */
[----:B------:R-:W4:Y:S01]  /*18850*/  LDG.E.64 R14, desc[UR8][R14.64] ;  /* 0x000000080e0e7981 */ /* 0x000f22000c1e1b00 */
[----:B------:R-:W-:Y:S01]  /*18860*/  BSSY.RECONVERGENT B1, `(.L_x_1916) ;  /* 0x0000024000017945 */ /* 0x000fe20003800200 */
[----:B--2---:R-:W-:Y:S02]  /*18870*/  CS2R R8, SRZ ;  /* 0x0000000000087805 */ /* 0x004fe4000001ff00 */
[----:B----4-:R-:W-:-:S04]  /*18880*/  ISETP.GT.U32.AND P0, PT, R14, R10, PT ;  /* 0x0000000a0e00720c */ /* 0x010fc80003f04070 */
        /* <DEDUP_REMOVED lines=15> */
[----:B--2---:R-:W-:Y:S01]  /*18980*/  IMAD.MOV.U32 R6, RZ, RZ, RZ ;  /* 0x000000ffff067224 */ /* 0x004fe200078e00ff */
[----:B---3--:R-:W-:-:S05]  /*18990*/  IADD3 R3, PT, PT, RZ, -R7, RZ ;  /* 0x80000007ff037210 */ /* 0x008fca0007ffe0ff */
        /* <DEDUP_REMOVED lines=12> */
.L_x_1918:
[----:B------:R-:W-:-:S07]  /*18a60*/  MOV R4, 0x18a80 ;  /* 0x00018a8000047802 */ /* 0x000fce0000000f00 */
[----:B01----:R-:W-:Y:S05]  /*18a70*/  CALL.REL.NOINC `($__internal_6_$__cuda_sm20_div_s64) ;  /* 0x0000013400507944 */ /* 0x003fea0003c00000 */
[----:B------:R-:W-:Y:S01]  /*18a80*/  IMAD.MOV.U32 R8, RZ, RZ, R6 ;  /* 0x000000ffff087224 */ /* 0x000fe200078e0006 */
[----:B------:R-:W-:-:S07]  /*18a90*/  MOV R9, R7 ;  /* 0x0000000700097202 */ /* 0x000fce0000000f00 */
.L_x_1917:
[----:B------:R-:W-:Y:S05]  /*18aa0*/  BSYNC.RECONVERGENT B1 ;  /* 0x0000000000017941 */ /* 0x000fea0003800200 */
.L_x_1916:
[----:B------:R-:W2:Y:S01]  /*18ab0*/  LDC.64 R6, c[0x0][0x608] ;  /* 0x00018200ff067b82 */ /* 0x000ea20000000a00 */
[----:B------:R-:W-:Y:S07]  /*18ac0*/  BSSY.RECONVERGENT B1, `(.L_x_1919) ;  /* 0x000002b000017945 */ /* 0x000fee0003800200 */
[----:B------:R-:W3:Y:S01]  /*18ad0*/  LDC.64 R18, c[0x0][0x600] ;  /* 0x00018000ff127b82 */ /* 0x000ee20000000a00 */
[-C--:B--2---:R-:W-:Y:S02]  /*18ae0*/  IMAD R3, R9, R6.reuse, RZ ;  /* 0x0000000609037224 */ /* 0x084fe400078e02ff */
[----:B------:R-:W-:-:S04]  /*18af0*/  IMAD.WIDE.U32 R10, R8, R6, RZ ;  /* 0x00000006080a7225 */ /* 0x000fc800078e00ff */
[-C--:B------:R-:W-:Y:S01]  /*18b00*/  IMAD R17, R8, R7.reuse, R3 ;  /* 0x0000000708117224 */ /* 0x080fe200078e0203 */
[----:B------:R-:W-:Y:S02]  /*18b10*/  LOP3.LUT R7, R15, R7, RZ, 0xfc, !PT ;  /* 0x000000070f077212 */ /* 0x000fe400078efcff */
[----:B---3--:R-:W-:Y:S01]  /*18b20*/  IADD3 R3, P1, PT, R10, R18, RZ ;  /* 0x000000120a037210 */ /* 0x008fe20007f3e0ff */
        /* <DEDUP_REMOVED lines=16> */
[----:B--2---:R-:W-:Y:S02]  /*18c30*/  HFMA2 R8, -RZ, RZ, 0, 0 ;  /* 0x00000000ff087431 */ /* 0x004fe400000001ff */
[----:B---3--:R-:W-:-:S04]  /*18c40*/  IMAD.MOV R3, RZ, RZ, -R9 ;  /* 0x000000ffff037224 */ /* 0x008fc800078e0a09 */
        /* <DEDUP_REMOVED lines=14> */
.L_x_1920:
[----:B------:R-:W-:Y:S01]  /*18d30*/  IMAD.MOV.U32 R10, RZ, RZ, R14 ;  /* 0x000000ffff0a7224 */ /* 0x000fe200078e000e */
[----:B------:R-:W-:Y:S02]  /*18d40*/  MOV R3, R15 ;  /* 0x0000000f00037202 */ /* 0x000fe40000000f00 */
[----:B------:R-:W-:-:S07]  /*18d50*/  MOV R4, 0x18d70 ;  /* 0x00018d7000047802 */ /* 0x000fce0000000f00 */
[----:B01----:R-:W-:Y:S05]  /*18d60*/  CALL.REL.NOINC `($__internal_6_$__cuda_sm20_div_s64) ;  /* 0x0000013000947944 */ /* 0x003fea0003c00000 */
.L_x_1921:
[----:B------:R-:W-:Y:S05]  /*18d70*/  BSYNC.RECONVERGENT B1 ;  /* 0x0000000000017941 */ /* 0x000fea0003800200 */
.L_x_1919:
        /* <DEDUP_REMOVED lines=44> */
[C---:B------:R-:W-:Y:S02]  /*19040*/  IMAD R11, R13.reuse, UR13, R10 ;  /* 0x0000000d0d0b7c24 */ /* 0x040fe4000f8e020a */
[----:B------:R-:W-:Y:S01]  /*19050*/  IMAD.WIDE.U32 R12, R13, UR12, R14 ;  /* 0x0000000c0d0c7c25 */ /* 0x000fe2000f8e000e */
[----:B------:R-:W-:-:S03]  /*19060*/  SHF.L.U64.HI R37, R6, 0x3, R34 ;  /* 0x0000000306257819 */ /* 0x000fc60000010222 */
[----:B-1----:R-:W-:Y:S01]  /*19070*/  IMAD R9, R9, R26, RZ ;  /* 0x0000001a09097224 */ /* 0x002fe200078e02ff */
[----:B------:R-:W-:Y:S01]  /*19080*/  IADD3 R13, PT, PT, R13, R11, RZ ;  /* 0x0000000b0d0d7210 */ /* 0x000fe20007ffe0ff */
[----:B------:R-:W-:Y:S02]  /*19090*/  IMAD R28, R26, UR13, RZ ;  /* 0x0000000d1a1c7c24 */ /* 0x000fe4000f8e02ff */
        /* <DEDUP_REMOVED lines=17> */
[C---:B------:R-:W-:Y:S01]  /*191b0*/  IADD3 R20, P4, PT, R18.reuse, 0x4, RZ ;  /* 0x0000000412147810 */ /* 0x040fe20007f9e0ff */
[----:B------:R-:W-:Y:S01]  /*191c0*/  IMAD.IADD R51, R13, 0x1, R51 ;  /* 0x000000010d337824 */ /* 0x000fe200078e0233 */
[----:B------:R-:W-:Y:S01]  /*191d0*/  IADD3 R48, P5, PT, RZ, -R46, RZ ;  /* 0x8000002eff307210 */ /* 0x000fe20007fbe0ff */
[----:B------:R-:W-:Y:S01]  /*191e0*/  IMAD.X R42, RZ, RZ, R19, P3 ;  /* 0x000000ffff2a7224 */ /* 0x000fe200018e0613 */
[----:B------:R-:W-:Y:S01]  /*191f0*/  IADD3 R40, P3, PT, R18, 0x5, RZ ;  /* 0x0000000512287810 */ /* 0x000fe20007f7e0ff */
[----:B------:R-:W-:Y:S01]  /*19200*/  IMAD R57, R35, UR7, R36 ;  /* 0x0000000723397c24 */ /* 0x000fe2000f8e0224 */
[-C--:B------:R-:W-:Y:S01]  /*19210*/  IADD3.X R50, PT, PT, RZ, R19.reuse, RZ, P4, !PT ;  /* 0x00000013ff327210 */ /* 0x080fe200027fe4ff */
[----:B------:R-:W-:Y:S01]  /*19220*/  IMAD.X R7, RZ, RZ, ~R42, P5 ;  /* 0x000000ffff077224 */ /* 0x000fe200028e0e2a */
[----:B------:R-:W-:Y:S01]  /*19230*/  IADD3.X R43, PT, PT, RZ, R19, RZ, P3, !PT ;  /* 0x00000013ff2b7210 */ /* 0x000fe20001ffe4ff */
[----:B------:R-:W-:Y:S01]  /*19240*/  IMAD.WIDE.U32 R58, R46, UR6, RZ ;  /* 0x000000062e3a7c25 */ /* 0x000fe2000f8e00ff */
[----:B------:R-:W-:-:S02]  /*19250*/  IADD3 R31, P3, PT, RZ, -R20, RZ ;  /* 0x80000014ff1f7210 */ /* 0x000fc40007f7e0ff */
[C---:B------:R-:W-:Y:S01]  /*19260*/  IADD3 R13, P4, PT, R18.reuse, 0x6, RZ ;  /* 0x00000006120d7810 */ /* 0x040fe20007f9e0ff */
[----:B------:R-:W-:Y:S01]  /*19270*/  IMAD R7, R7, UR12, RZ ;  /* 0x0000000c07077c24 */ /* 0x000fe2000f8e02ff */
[----:B------:R-:W-:Y:S01]  /*19280*/  IADD3.X R30, PT, PT, RZ, ~R50, RZ, P3, !PT ;  /* 0x80000032ff1e7210 */ /* 0x000fe20001ffe4ff */
[C---:B0-----:R-:W-:Y:S01]  /*19290*/  IMAD.WIDE.U32 R28, R18.reuse, UR12, R28 ;  /* 0x0000000c121c7c25 */ /* 0x041fe2000f8e001c */
[----:B------:R-:W-:Y:S02]  /*192a0*/  IADD3 R33, P3, PT, RZ, -R13, RZ ;  /* 0x8000000dff217210 */ /* 0x000fe40007f7e0ff */
[----:B------:R-:W-:Y:S01]  /*192b0*/  IADD3 R9, P5, PT, R18, 0x7, RZ ;  /* 0x0000000712097810 */ /* 0x000fe20007fbe0ff */
[----:B------:R-:W-:Y:S01]  /*192c0*/  IMAD R30, R30, UR12, RZ ;  /* 0x0000000c1e1e7c24 */ /* 0x000fe2000f8e02ff */
[----:B------:R-:W-:Y:S01]  /*192d0*/  SHF.L.U32 R38, R12, 0x3, RZ ;  /* 0x000000030c267819 */ /* 0x000fe200000006ff */
[----:B------:R-:W-:Y:S01]  /*192e0*/  IMAD.X R41, RZ, RZ, R19, P4 ;  /* 0x000000ffff297224 */ /* 0x000fe200020e0613 */
[----:B------:R-:W-:Y:S01]  /*192f0*/  IADD3 R53, P4, PT, RZ, -R40, RZ ;  /* 0x80000028ff357210 */ /* 0x000fe20007f9e0ff */
[----:B------:R-:W-:Y:S01]  /*19300*/  IMAD R7, R48, UR13, R7 ;  /* 0x0000000d30077c24 */ /* 0x000fe2000f8e0207 */
[----:B------:R-:W-:Y:S01]  /*19310*/  SHF.L.U64.HI R51, R12, 0x3, R51 ;  /* 0x000000030c337819 */ /* 0x000fe20000010233 */
[----:B------:R-:W-:Y:S01]  /*19320*/  IMAD.WIDE.U32 R48, R48, UR12, R14 ;  /* 0x0000000c30307c25 */ /* 0x000fe2000f8e000e */
[----:B------:R-:W-:-:S02]  /*19330*/  IADD3.X R12, PT, PT, RZ, ~R41, RZ, P3, !PT ;  /* 0x80000029ff0c7210 */ /* 0x000fc40001ffe4ff */
[----:B------:R-:W-:Y:S01]  /*19340*/  IADD3.X R44, PT, PT, RZ, R19, RZ, P5, !PT ;  /* 0x00000013ff2c7210 */ /* 0x000fe20002ffe4ff */
[C---:B------:R-:W-:Y:S01]  /*19350*/  IMAD R21, R31.reuse, UR13, R30 ;  /* 0x0000000d1f157c24 */ /* 0x040fe2000f8e021e */
[----:B------:R-:W-:Y:S01]  /*19360*/  IADD3 R28, P3, PT, R14, -R28, RZ ;  /* 0x8000001c0e1c7210 */ /* 0x000fe20007f7e0ff */
[----:B------:R-:W-:-:S04]  /*19370*/  IMAD.WIDE.U32 R30, R31, UR12, R14 ;  /* 0x0000000c1f1e7c25 */ /* 0x000fc8000f8e000e */
[----:B------:R-:W-:Y:S01]  /*19380*/  IMAD.X R32, RZ, RZ, ~R43, P4 ;  /* 0x000000ffff207224 */ /* 0x000fe200020e0e2b */
[----:B------:R-:W-:Y:S01]  /*19390*/  IADD3 R47, P4, PT, RZ, -R9, RZ ;  /* 0x80000009ff2f7210 */ /* 0x000fe20007f9e0ff */
[----:B------:R-:W-:Y:S02]  /*193a0*/  IMAD.IADD R17, R49, 0x1, R7 ;  /* 0x0000000131117824 */ /* 0x000fe400078e0207 */
[----:B------:R-:W-:Y:S01]  /*193b0*/  IMAD.IADD R21, R31, 0x1, R21 ;  /* 0x000000011f157824 */ /* 0x000fe200078e0215 */
[----:B------:R-:W-:Y:S01]  /*193c0*/  IADD3.X R54, PT, PT, RZ, ~R44, RZ, P4, !PT ;  /* 0x8000002cff367210 */ /* 0x000fe200027fe4ff */
[----:B------:R-:W-:Y:S02]  /*193d0*/  IMAD R32, R32, UR12, RZ ;  /* 0x0000000c20207c24 */ /* 0x000fe4000f8e02ff */
[-C--:B------:R-:W-:Y:S02]  /*193e0*/  IMAD R17, R17, R26.reuse, RZ ;  /* 0x0000001a11117224 */ /* 0x080fe400078e02ff */
[----:B------:R-:W-:-:S02]  /*193f0*/  IMAD R21, R21, R26, RZ ;  /* 0x0000001a15157224 */ /* 0x000fc400078e02ff */
[C---:B------:R-:W-:Y:S02]  /*19400*/  IMAD R45, R53.reuse, UR13, R32 ;  /* 0x0000000d352d7c24 */ /* 0x040fe4000f8e0220 */
[----:B------:R-:W-:Y:S02]  /*19410*/  IMAD R17, R48, R27, R17 ;  /* 0x0000001b30117224 */ /* 0x000fe400078e0211 */
[----:B------:R-:W-:-:S04]  /*19420*/  IMAD.WIDE.U32 R52, R53, UR12, R14 ;  /* 0x0000000c35347c25 */ /* 0x000fc8000f8e000e */
[----:B------:R-:W-:Y:S01]  /*19430*/  IMAD.WIDE.U32 R48, R48, R26, RZ ;  /* 0x0000001a30307225 */ /* 0x000fe200078e00ff */
[----:B------:R-:W-:-:S03]  /*19440*/  IADD3 R45, PT, PT, R53, R45, RZ ;  /* 0x0000002d352d7210 */ /* 0x000fc60007ffe0ff */
[----:B------:R-:W-:Y:S02]  /*19450*/  IMAD R21, R30, R27, R21 ;  /* 0x0000001b1e157224 */ /* 0x000fe400078e0215 */
[----:B------:R-:W-:Y:S02]  /*19460*/  IMAD R12, R12, UR12, RZ ;  /* 0x0000000c0c0c7c24 */ /* 0x000fe4000f8e02ff */
[----:B------:R-:W-:-:S04]  /*19470*/  IMAD.WIDE.U32 R30, R30, R26, RZ ;  /* 0x0000001a1e1e7225 */ /* 0x000fc800078e00ff */
[----:B------:R-:W-:Y:S01]  /*19480*/  IMAD.IADD R49, R49, 0x1, R17 ;  /* 0x0000000131317824 */ /* 0x000fe200078e0211 */
[----:B------:R-:W-:Y:S01]  /*19490*/  SHF.L.U32 R17, R30, 0x3, RZ ;  /* 0x000000031e117819 */ /* 0x000fe200000006ff */
[----:B------:R-:W-:Y:S02]  /*194a0*/  IMAD R7, R33, UR13, R12 ;  /* 0x0000000d21077c24 */ /* 0x000fe4000f8e020c */
[----:B------:R-:W-:Y:S01]  /*194b0*/  IMAD.IADD R21, R31, 0x1, R21 ;  /* 0x000000011f157824 */ /* 0x000fe200078e0215 */
[----:B------:R-:W-:Y:S01]  /*194c0*/  SHF.L.U64.HI R49, R48, 0x3, R49 ;  /* 0x0000000330317819 */ /* 0x000fe20000010231 */
[----:B------:R-:W-:-:S04]  /*194d0*/  IMAD.WIDE.U32 R32, R33, UR12, R14 ;  /* 0x0000000c21207c25 */ /* 0x000fc8000f8e000e */
[----:B------:R-:W-:Y:S01]  /*194e0*/  IMAD R54, R54, UR12, RZ ;  /* 0x0000000c36367c24 */ /* 0x000fe2000f8e02ff */
[----:B------:R-:W-:Y:S01]  /*194f0*/  IADD3 R7, PT, PT, R33, R7, RZ ;  /* 0x0000000721077210 */ /* 0x000fe20007ffe0ff */
[----:B------:R-:W-:Y:S01]  /*19500*/  IMAD.SHL.U32 R12, R48, 0x8, RZ ;  /* 0x00000008300c7824 */ /* 0x000fe200078e00ff */
[----:B------:R-:W-:Y:S01]  /*19510*/  SHF.L.U64.HI R48, R30, 0x3, R21 ;  /* 0x000000031e307819 */ /* 0x000fe20000010215 */
[----:B------:R-:W-:Y:S02]  /*19520*/  IMAD R45, R45, R26, RZ ;  /* 0x0000001a2d2d7224 */ /* 0x000fe400078e02ff */
[C---:B------:R-:W-:Y:S02]  /*19530*/  IMAD R21, R47.reuse, UR13, R54 ;  /* 0x0000000d2f157c24 */ /* 0x040fe4000f8e0236 */
[----:B------:R-:W-:-:S04]  /*19540*/  IMAD.WIDE.U32 R30, R47, UR12, R14 ;  /* 0x0000000c2f1e7c25 */ /* 0x000fc8000f8e000e */
[----:B------:R-:W-:Y:S01]  /*19550*/  IMAD R47, R19, UR12, RZ ;  /* 0x0000000c132f7c24 */ /* 0x000fe2000f8e02ff */
[----:B------:R-:W-:Y:S01]  /*19560*/  IADD3 R21, PT, PT, R31, R21, RZ ;  /* 0x000000151f157210 */ /* 0x000fe20007ffe0ff */
[C---:B------:R-:W-:Y:S02]  /*19570*/  IMAD R45, R52.reuse, R27, R45 ;  /* 0x0000001b342d7224 */ /* 0x040fe400078e022d */
[----:B------:R-:W-:-:S04]  /*19580*/  IMAD.WIDE.U32 R52, R52, R26, RZ ;  /* 0x0000001a34347225 */ /* 0x000fc800078e00ff */
[-C--:B------:R-:W-:Y:S02]  /*19590*/  IMAD R7, R7, R26.reuse, RZ ;  /* 0x0000001a07077224 */ /* 0x080fe400078e02ff */
[----:B------:R-:W-:Y:S01]  /*195a0*/  IMAD R47, R18, UR13, R47 ;  /* 0x0000000d122f7c24 */ /* 0x000fe2000f8e022f */
[----:B------:R-:W0:Y:S01]  /*195b0*/  LDCU.64 UR12, c[0x0][0x5f0] ;  /* 0x0000be00ff0c77ac */ /* 0x000e220008000a00 */
[----:B------:R-:W-:Y:S02]  /*195c0*/  IMAD.IADD R45, R53, 0x1, R45 ;  /* 0x00000001352d7824 */ /* 0x000fe400078e022d */
[C---:B------:R-:W-:Y:S01]  /*195d0*/  IMAD R53, R32.reuse, R27, R7 ;  /* 0x0000001b20357224 */ /* 0x040fe200078e0207 */
[----:B------:R-:W-:Y:S01]  /*195e0*/  IADD3 R47, PT, PT, R29, R47, RZ ;  /* 0x0000002f1d2f7210 */ /* 0x000fe20007ffe0ff */
[----:B------:R-:W-:Y:S01]  /*195f0*/  IMAD.WIDE.U32 R32, R32, R26, RZ ;  /* 0x0000001a20207225 */ /* 0x000fe200078e00ff */
[C---:B------:R-:W-:Y:S02]  /*19600*/  SHF.L.U32 R7, R52.reuse, 0x3, RZ ;  /* 0x0000000334077819 */ /* 0x040fe400000006ff */
[----:B------:R-:W-:Y:S01]  /*19610*/  SHF.L.U64.HI R45, R52, 0x3, R45 ;  /* 0x00000003342d7819 */ /* 0x000fe2000001022d */
[----:B------:R-:W-:-:S02]  /*19620*/  IMAD R29, R42, UR6, RZ ;  /* 0x000000062a1d7c24 */ /* 0x000fc4000f8e02ff */
[----:B------:R-:W-:Y:S02]  /*19630*/  IMAD.IADD R53, R33, 0x1, R53 ;  /* 0x0000000121357824 */ /* 0x000fe400078e0235 */
[----:B------:R-:W-:-:S03]  /*19640*/  IMAD.WIDE.U32 R54, R35, UR6, RZ ;  /* 0x0000000623367c25 */ /* 0x000fc6000f8e00ff */
[----:B------:R-:W-:Y:S01]  /*19650*/  SHF.L.U64.HI R53, R32, 0x3, R53 ;  /* 0x0000000320357819 */ /* 0x000fe20000010235 */
[----:B------:R-:W-:Y:S02]  /*19660*/  IMAD R29, R46, UR7, R29 ;  /* 0x000000072e1d7c24 */ /* 0x000fe4000f8e021d */
[----:B------:R-:W-:Y:S02]  /*19670*/  IMAD R21, R21, R26, RZ ;  /* 0x0000001a15157224 */ /* 0x000fe400078e02ff */
[----:B------:R-:W-:Y:S01]  /*19680*/  IMAD.X R47, R15, 0x1, ~R47, P3 ;  /* 0x000000010f2f7824 */ /* 0x000fe200018e0e2f */
[----:B------:R-:W-:Y:S01]  /*19690*/  IADD3 R29, PT, PT, R59, R29, RZ ;  /* 0x0000001d3b1d7210 */ /* 0x000fe20007ffe0ff */
[----:B------:R-:W-:Y:S02]  /*196a0*/  IMAD.SHL.U32 R31, R32, 0x8, RZ ;  /* 0x00000008201f7824 */ /* 0x000fe400078e00ff */
[----:B------:R-:W-:Y:S01]  /*196b0*/  IMAD.IADD R57, R55, 0x1, R57 ;  /* 0x0000000137397824 */ /* 0x000fe200078e0239 */
[----:B------:R-:W-:Y:S01]  /*196c0*/  LEA R55, P4, R58, R12, 0x3 ;  /* 0x0000000c3a377211 */ /* 0x000fe200078818ff */
[----:B------:R-:W-:-:S02]  /*196d0*/  IMAD R21, R30, R27, R21 ;  /* 0x0000001b1e157224 */ /* 0x000fc400078e0215 */
[----:B------:R-:W-:Y:S01]  /*196e0*/  IMAD.WIDE.U32 R32, R30, R26, RZ ;  /* 0x0000001a1e207225 */ /* 0x000fe200078e00ff */
[----:B------:R-:W-:-:S03]  /*196f0*/  LEA.HI.X R29, R58, R49, R29, 0x3, P4 ;  /* 0x000000313a1d7211 */ /* 0x000fc600020f1c1d */
[----:B------:R-:W-:Y:S02]  /*19700*/  IMAD R47, R47, R26, RZ ;  /* 0x0000001a2f2f7224 */ /* 0x000fe400078e02ff */
[----:B------:R-:W-:Y:S01]  /*19710*/  IMAD R35, R50, UR6, RZ ;  /* 0x0000000632237c24 */ /* 0x000fe2000f8e02ff */
[----:B------:R-:W-:Y:S01]  /*19720*/  IADD3.X R50, PT, PT, R34, UR7, RZ, P1, !PT ;  /* 0x0000000722327c10 */ /* 0x000fe20008ffe4ff */
[----:B------:R-:W-:Y:S01]  /*19730*/  IMAD.IADD R21, R33, 0x1, R21 ;  /* 0x0000000121157824 */ /* 0x000fe200078e0215 */
[----:B------:R-:W-:Y:S01]  /*19740*/  LEA R33, P3, R54, R38, 0x3 ;  /* 0x0000002636217211 */ /* 0x000fe200078618ff */
[C---:B------:R-:W-:Y:S02]  /*19750*/  IMAD R49, R28.reuse, R27, R47 ;  /* 0x0000001b1c317224 */ /* 0x040fe400078e022f */
[----:B------:R-:W-:Y:S01]  /*19760*/  IMAD.WIDE.U32 R26, R28, R26, RZ ;  /* 0x0000001a1c1a7225 */ /* 0x000fe200078e00ff */
[----:B------:R-:W-:Y:S02]  /*19770*/  LEA.HI.X R51, R54, R51, R57, 0x3, P3 ;  /* 0x0000003336337211 */ /* 0x000fe400018f1c39 */
[C---:B------:R-:W-:Y:S01]  /*19780*/  SHF.L.U64.HI R21, R32.reuse, 0x3, R21 ;  /* 0x0000000320157819 */ /* 0x040fe20000010215 */
[----:B------:R-:W-:Y:S01]  /*19790*/  IMAD R12, R41, UR6, RZ ;  /* 0x00000006290c7c24 */ /* 0x000fe2000f8e02ff */
[----:B------:R-:W-:Y:S01]  /*197a0*/  SHF.L.U32 R32, R32, 0x3, RZ ;  /* 0x0000000320207819 */ /* 0x000fe200000006ff */
[----:B------:R-:W-:Y:S01]  /*197b0*/  IMAD R35, R20, UR7, R35 ;  /* 0x0000000714237c24 */ /* 0x000fe2000f8e0223 */
[----:B------:R-:W-:Y:S01]  /*197c0*/  SHF.L.U32 R28, R26, 0x3, RZ ;  /* 0x000000031a1c7819 */ /* 0x000fe200000006ff */
[----:B------:R-:W-:-:S04]  /*197d0*/  IMAD.WIDE.U32 R60, R20, UR6, RZ ;  /* 0x00000006143c7c25 */ /* 0x000fc8000f8e00ff */
[----:B------:R-:W-:Y:S01]  /*197e0*/  IMAD R47, R43, UR6, RZ ;  /* 0x000000062b2f7c24 */ /* 0x000fe2000f8e02ff */
[----:B------:R-:W-:Y:S01]  /*197f0*/  IADD3 R35, PT, PT, R61, R35, RZ ;  /* 0x000000233d237210 */ /* 0x000fe20007ffe0ff */
[----:B------:R-:W-:Y:S01]  /*19800*/  IMAD R44, R44, UR6, RZ ;  /* 0x000000062c2c7c24 */ /* 0x000fe2000f8e02ff */
[C---:B------:R-:W-:Y:S01]  /*19810*/  LEA R17, P5, R60.reuse, R17, 0x3 ;  /* 0x000000113c117211 */ /* 0x040fe200078a18ff */
[----:B------:R-:W-:Y:S02]  /*19820*/  IMAD R57, R13, UR7, R12 ;  /* 0x000000070d397c24 */ /* 0x000fe4000f8e020c */
[----:B------:R-:W-:Y:S01]  /*19830*/  IMAD.IADD R27, R27, 0x1, R49 ;  /* 0x000000011b1b7824 */ /* 0x000fe200078e0231 */
[----:B------:R-:W-:Y:S01]  /*19840*/  LEA.HI.X R35, R60, R48, R35, 0x3, P5 ;  /* 0x000000303c237211 */ /* 0x000fe200028f1c23 */
[----:B------:R-:W-:-:S03]  /*19850*/  IMAD.WIDE.U32 R12, R13, UR6, RZ ;  /* 0x000000060d0c7c25 */ /* 0x000fc6000f8e00ff */
[----:B------:R-:W-:Y:S01]  /*19860*/  SHF.L.U64.HI R20, R26, 0x3, R27 ;  /* 0x000000031a147819 */ /* 0x000fe2000001021b */
[----:B------:R-:W-:Y:S01]  /*19870*/  IMAD R47, R40, UR7, R47 ;  /* 0x00000007282f7c24 */ /* 0x000fe2000f8e022f */
[----:B------:R-:W-:Y:S01]  /*19880*/  LEA R31, P4, R12, R31, 0x3 ;  /* 0x0000001f0c1f7211 */ /* 0x000fe200078818ff */
[C---:B------:R-:W-:Y:S02]  /*19890*/  IMAD R49, R9.reuse, UR7, R44 ;  /* 0x0000000709317c24 */ /* 0x040fe4000f8e022c */
[----:B------:R-:W-:Y:S01]  /*198a0*/  IMAD.WIDE.U32 R42, R9, UR6, RZ ;  /* 0x00000006092a7c25 */ /* 0x000fe2000f8e00ff */
[----:B------:R-:W-:-:S03]  /*198b0*/  IADD3 R9, PT, PT, R13, R57, RZ ;  /* 0x000000390d097210 */ /* 0x000fc60007ffe0ff */
[----:B------:R-:W-:Y:S01]  /*198c0*/  IMAD.WIDE.U32 R40, R40, UR6, RZ ;  /* 0x0000000628287c25 */ /* 0x000fe2000f8e00ff */
[----:B------:R-:W-:Y:S01]  /*198d0*/  LEA R13, P5, R42, R32, 0x3 ;  /* 0x000000202a0d7211 */ /* 0x000fe200078a18ff */
[----:B------:R-:W-:Y:S02]  /*198e0*/  USHF.L.U64.HI UR6, UR6, 0x6, UR7 ;  /* 0x0000000606067899 */ /* 0x000fe40008010207 */
[----:B------:R-:W-:Y:S01]  /*198f0*/  IMAD.IADD R26, R43, 0x1, R49 ;  /* 0x000000012b1a7824 */ /* 0x000fe200078e0231 */
[----:B------:R-:W-:Y:S01]  /*19900*/  LEA R27, P3, R40, R7, 0x3 ;  /* 0x00000007281b7211 */ /* 0x000fe200078618ff */
[----:B------:R-:W-:Y:S01]  /*19910*/  IMAD.IADD R47, R41, 0x1, R47 ;  /* 0x00000001292f7824 */ /* 0x000fe200078e022f */
[C---:B------:R-:W-:Y:S01]  /*19920*/  LEA R41, P1, R39.reuse, R28, 0x3 ;  /* 0x0000001c27297211 */ /* 0x040fe200078218ff */
[----:B0-----:R-:W-:Y:S01]  /*19930*/  IMAD.U32 R7, RZ, RZ, UR13 ;  /* 0x0000000dff077e24 */ /* 0x001fe2000f8e00ff */
[----:B------:R-:W-:Y:S02]  /*19940*/  LEA.HI.X R26, R42, R21, R26, 0x3, P5 ;  /* 0x000000152a1a7211 */ /* 0x000fe400028f1c1a */
[----:B------:R-:W-:-:S02]  /*19950*/  LEA.HI.X R50, R39, R20, R50, 0x3, P1 ;  /* 0x0000001427327211 */ /* 0x000fc400008f1c32 */
[----:B------:R-:W-:Y:S02]  /*19960*/  IADD3 R42, P6, PT, R16, R41, RZ ;  /* 0x00000029102a7210 */ /* 0x000fe40007fde0ff */
[----:B------:R-:W-:Y:S02]  /*19970*/  IADD3.X R10, PT, PT, ~R10, UR6, RZ, P2, !PT ;  /* 0x000000060a0a7c10 */ /* 0x000fe400097fe5ff */
[----:B------:R-:W-:Y:S01]  /*19980*/  IADD3 R44, P2, PT, R16, R33, RZ ;  /* 0x00000021102c7210 */ /* 0x000fe20007f5e0ff */
[----:B------:R-:W-:Y:S01]  /*19990*/  IMAD.X R50, RZ, RZ, R50, P6 ;  /* 0x000000ffff327224 */ /* 0x000fe200030e0632 */
[----:B------:R-:W-:Y:S02]  /*199a0*/  LEA.HI.X R43, R12, R53, R9, 0x3, P4 ;  /* 0x000000350c2b7211 */ /* 0x000fe400020f1c09 */
[----:B------:R-:W-:Y:S02]  /*199b0*/  LEA.HI.X R45, R40, R45, R47, 0x3, P3 ;  /* 0x0000002d282d7211 */ /* 0x000fe400018f1c2f */
[----:B------:R-:W-:-:S02]  /*199c0*/  IADD3 R20, P1, PT, R16, R11, RZ ;  /* 0x0000000b10147210 */ /* 0x000fc40007f3e0ff */
[C---:B------:R-:W-:Y:S02]  /*199d0*/  IADD3 R54, P4, PT, R16.reuse, R17, RZ ;  /* 0x0000001110367210 */ /* 0x040fe40007f9e0ff */
[C---:B------:R-:W-:Y:S01]  /*199e0*/  IADD3 R48, P6, PT, R16.reuse, R31, RZ ;  /* 0x0000001f10307210 */ /* 0x040fe20007fde0ff */
[----:B------:R-:W-:Y:S01]  /*199f0*/  IMAD.X R60, RZ, RZ, R37, P1 ;  /* 0x000000ffff3c7224 */ /* 0x000fe200008e0625 */
[----:B------:R-:W-:Y:S01]  /*19a00*/  IADD3.X R58, PT, PT, RZ, R51, RZ, P2, !PT ;  /* 0x00000033ff3a7210 */ /* 0x000fe200017fe4ff */
[----:B------:R-:W-:Y:S01]  /*19a10*/  IMAD.X R17, RZ, RZ, R35, P4 ;  /* 0x000000ffff117224 */ /* 0x000fe200020e0623 */
[C---:B------:R-:W-:Y:S01]  /*19a20*/  IADD3 R46, P3, PT, R16.reuse, R55, RZ ;  /* 0x00000037102e7210 */ /* 0x040fe20007f7e0ff */
[----:B------:R-:W-:Y:S01]  /*19a30*/  IMAD.X R43, RZ, RZ, R43, P6 ;  /* 0x000000ffff2b7224 */ /* 0x000fe200030e062b */
[C---:B------:R-:W-:Y:S02]  /*19a40*/  IADD3 R52, P5, PT, R16.reuse, R27, RZ ;  /* 0x0000001b10347210 */ /* 0x040fe40007fbe0ff */
[----:B------:R-:W-:-:S02]  /*19a50*/  IADD3 R56, P2, PT, R16, R13, RZ ;  /* 0x0000000d10387210 */ /* 0x000fc40007f5e0ff */
[----:B------:R-:W-:Y:S02]  /*19a60*/  MOV R12, R8 ;  /* 0x00000008000c7202 */ /* 0x000fe40000000f00 */
[----:B------:R-:W-:Y:S02]  /*19a70*/  MOV R9, UR12 ;  /* 0x0000000c00097c02 */ /* 0x000fe40008000f00 */
[----:B------:R-:W-:Y:S02]  /*19a80*/  LOP3.LUT R8, R3, 0xfffffff8, RZ, 0xc0, !PT ;  /* 0xfffffff803087812 */ /* 0x000fe400078ec0ff */
[----:B------:R-:W-:Y:S02]  /*19a90*/  IADD3.X R11, PT, PT, RZ, R29, RZ, P3, !PT ;  /* 0x0000001dff0b7210 */ /* 0x000fe40001ffe4ff */
[----:B------:R-:W-:Y:S02]  /*19aa0*/  IADD3.X R21, PT, PT, RZ, R45, RZ, P5, !PT ;  /* 0x0000002dff157210 */ /* 0x000fe40002ffe4ff */
[----:B------:R-:W-:-:S07]  /*19ab0*/  IADD3.X R13, PT, PT, RZ, R26, RZ, P2, !PT ;  /* 0x0000001aff0d7210 */ /* 0x000fce00017fe4ff */
.L_x_1926:
        /* <DEDUP_REMOVED lines=69> */
.L_x_1925:
[----:B------:R-:W-:Y:S05]  /*19f10*/  BSYNC.RECONVERGENT B2 ;  /* 0x0000000000027941 */ /* 0x000fea0003800200 */
.L_x_1924:
        /* <DEDUP_REMOVED lines=12> */
[----:B------:R-:W0:Y:S01]  /*19fe0*/  LDC.64 R6, c[0x0][0x608] ;  /* 0x00018200ff067b82 */ /* 0x000e220000000a00 */
[----:B------:R-:W1:Y:S01]  /*19ff0*/  LDCU.64 UR6, c[0x0][0x608] ;  /* 0x0000c100ff0677ac */ /* 0x000e620008000a00 */
[----:B------:R-:W-:Y:S01]  /*1a000*/  IADD3 R11, P1, PT, RZ, -R18, RZ ;  /* 0x80000012ff0b7210 */ /* 0x000fe20007f3e0ff */
[----:B------:R-:W2:Y:S03]  /*1a010*/  LDCU.64 UR12, c[0x0][0x618] ;  /* 0x0000c300ff0c77ac */ /* 0x000ea60008000a00 */
[----:B------:R-:W-:Y:S01]  /*1a020*/  IADD3.X R8, PT, PT, RZ, ~R19, RZ, P1, !PT ;  /* 0x80000013ff087210 */ /* 0x000fe20000ffe4ff */
[----:B------:R-:W3:Y:S04]  /*1a030*/  LDCU.64 UR14, c[0x0][0x620] ;  /* 0x0000c400ff0e77ac */ /* 0x000ee80008000a00 */
[----:B-1----:R-:W-:-:S02]  /*1a040*/  IMAD R8, R8, UR6, RZ ;  /* 0x0000000608087c24 */ /* 0x002fc4000f8e02ff */
[----:B------:R-:W-:Y:S02]  /*1a050*/  IMAD R27, R19, UR6, RZ ;  /* 0x00000006131b7c24 */ /* 0x000fe4000f8e02ff */
[----:B------:R-:W-:Y:S02]  /*1a060*/  IMAD R9, R11, UR7, R8 ;  /* 0x000000070b097c24 */ /* 0x000fe4000f8e0208 */
[----:B--2---:R-:W-:Y:S02]  /*1a070*/  IMAD R21, R19, UR12, RZ ;  /* 0x0000000c13157c24 */ /* 0x004fe4000f8e02ff */
[----:B------:R-:W-:-:S04]  /*1a080*/  IMAD.WIDE.U32 R10, R11, UR6, R14 ;  /* 0x000000060b0a7c25 */ /* 0x000fc8000f8e000e */
[----:B0-----:R-:W-:-:S04]  /*1a090*/  IMAD.WIDE.U32 R6, R18, UR6, R6 ;  /* 0x0000000612067c25 */ /* 0x001fc8000f8e0006 */
[----:B------:R-:W-:Y:S01]  /*1a0a0*/  IMAD R27, R18, UR7, R27 ;  /* 0x00000007121b7c24 */ /* 0x000fe2000f8e021b */
        /* <DEDUP_REMOVED lines=65> */
.L_x_1930:
[----:B------:R-:W-:Y:S05]  /*1a4c0*/  BSYNC.RECONVERGENT B3 ;  /* 0x0000000000037941 */ /* 0x000fea0003800200 */
.L_x_1929:
        /* <DEDUP_REMOVED lines=15> */
[----:B------:R-:W-:Y:S02]  /*1a5c0*/  IMAD R17, R19, UR6, RZ ;  /* 0x0000000613117c24 */ /* 0x000fe4000f8e02ff */
[----:B------:R-:W-:Y:S02]  /*1a5d0*/  IMAD R3, R7, UR7, R6 ;  /* 0x0000000707037c24 */ /* 0x000fe4000f8e0206 */
[----:B---3--:R-:W-:Y:S02]  /*1a5e0*/  IMAD R13, R19, UR12, RZ ;  /* 0x0000000c130d7c24 */ /* 0x008fe4000f8e02ff */
[----:B------:R-:W-:-:S04]  /*1a5f0*/  IMAD.WIDE.U32 R6, R7, UR6, R14 ;  /* 0x0000000607067c25 */ /* 0x000fc8000f8e000e */
[----:B0-----:R-:W-:Y:S01]  /*1a600*/  IMAD.WIDE.U32 R10, R18, UR6, R10 ;  /* 0x00000006120a7c25 */ /* 0x001fe2000f8e000a */
        /* <DEDUP_REMOVED lines=32> */
.L_x_1932:
[----:B------:R-:W-:Y:S05]  /*1a810*/  BSYNC.RECONVERGENT B3 ;  /* 0x0000000000037941 */ /* 0x000fea0003800200 */
.L_x_1931:
        /* <DEDUP_REMOVED lines=9> */
[----:B0-----:R-:W-:-:S03]  /*1a8b0*/  IMAD R19, R19, UR12, RZ ;  /* 0x0000000c13137c24 */ /* 0x001fc6000f8e02ff */
[----:B------:R-:W-:Y:S01]  /*1a8c0*/  IADD3 R3, PT, PT, R15, R3, RZ ;  /* 0x000000030f037210 */ /* 0x000fe20007ffe0ff */
[C---:B------:R-:W-:Y:S02]  /*1a8d0*/  IMAD R7, R18.reuse, UR13, R19 ;  /* 0x0000000d12077c24 */ /* 0x040fe4000f8e0213 */
[----:B------:R-:W-:-:S04]  /*1a8e0*/  IMAD.WIDE.U32 R18, R18, UR12, RZ ;  /* 0x0000000c12127c25 */ /* 0x000fc8000f8e00ff */
[----:B------:R-:W-:Y:S02]  /*1a8f0*/  IMAD.IADD R19, R19, 0x1, R7 ;  /* 0x0000000113137824 */ /* 0x000fe400078e0207 */
[----:B-1----:R-:W-:Y:S02]  /*1a900*/  IMAD R3, R3, UR14, RZ ;  /* 0x0000000e03037c24 */ /* 0x002fe4000f8e02ff */
[----:B------:R-:W-:-:S04]  /*1a910*/  IMAD.WIDE.U32 R6, R14, UR14, R18 ;  /* 0x0000000e0e067c25 */ /* 0x000fc8000f8e0012 */
[----:B------:R-:W-:Y:S01]  /*1a920*/  IMAD R3, R14, UR15, R3 ;  /* 0x0000000f0e037c24 */ /* 0x000fe2000f8e0203 */
[----:B------:R-:W-:-:S04]  /*1a930*/  LEA R16, P0, R6, R16, 0x3 ;  /* 0x0000001006107211 */ /* 0x000fc800078018ff */
[----:B------:R-:W-:-:S04]  /*1a940*/  IADD3 R3, PT, PT, R7, R3, RZ ;  /* 0x0000000307037210 */ /* 0x000fc80007ffe0ff */
[----:B------:R-:W-:-:S05]  /*1a950*/  LEA.HI.X R17, R6, R4, R3, 0x3, P0 ;  /* 0x0000000406117211 */ /* 0x000fca00000f1c03 */
[----:B------:R-:W3:Y:S02]  /*1a960*/  LDG.E.64 R6, desc[UR8][R16.64] ;  /* 0x0000000810067981 */ /* 0x000ee4000c1e1b00 */
[----:B---3-5:R4:W0:Y:S02]  /*1a970*/  DADD R24, R24, R6 ;  /* 0x0000000018187229 */ /* 0x0288240000000006 */
.L_x_1928:
[----:B------:R-:W-:Y:S05]  /*1a980*/  BSYNC.RECONVERGENT B2 ;  /* 0x0000000000027941 */ /* 0x000fea0003800200 */
.L_x_1927:
[----:B01-3-5:R3:W-:Y:S02]  /*1a990*/  STG.E.64 desc[UR8][R22.64], R24 ;  /* 0x0000001816007986 */ /* 0x02b7e4000c101b08 */
.L_x_1923:
[----:B------:R-:W-:Y:S05]  /*1a9a0*/  BSYNC.RECONVERGENT B1 ;  /* 0x0000000000017941 */ /* 0x000fea0003800200 */
.L_x_1922:
[----:B------:R-:W-:-:S07]  /*1a9b0*/  VIADD R5, R5, 0x80 ;  /* 0x0000008005057836 */ /* 0x000fce0000000000 */
.L_x_1914:
[----:B------:R-:W-:Y:S05]  /*1a9c0*/  BSYNC.RECONVERGENT B0 ;  /* 0x0000000000007941 */ /* 0x000fea0003800200 */
.L_x_1913:
[----:B------:R-:W5:Y:S01]  /*1a9d0*/  LDCU UR6, c[0x0][0x380] ;  /* 0x00007000ff0677ac */ /* 0x000f620008000800 */
[----:B------:R-:W-:Y:S01]  /*1a9e0*/  BSSY.RECONVERGENT B0, `(.L_x_1933) ;  /* 0x0000379000007945 */ /* 0x000fe20003800200 */
[----:B-----5:R-:W-:-:S13]  /*1a9f0*/  ISETP.GE.AND P0, PT, R5, UR6, PT ;  /* 0x0000000605007c0c */ /* 0x020fda000bf06270 */
        /* <DEDUP_REMOVED lines=21> */
[----:B--2---:R-:W-:-:S05]  /*1ab50*/  IMAD.HI.U32 R8, R7, UR13, R6 ;  /* 0x0000000d07087c27 */ /* 0x004fca000f8e0006 */
        /* <DEDUP_REMOVED lines=11> */
[----:B------:R-:W4:Y:S01]  /*1ac10*/  LDCU.64 UR14, c[0x0][0x4d0] ;  /* 0x00009a00ff0e77ac */ /* 0x000f220008000a00 */
[----:B0-----:R-:W-:Y:S01]  /*1ac20*/  IMAD.HI.U32 R6, R9, UR6, R8 ;  /* 0x0000000609067c27 */ /* 0x001fe2000f8e0008 */
[----:B------:R-:W0:Y:S04]  /*1ac30*/  LDCU UR6, c[0x0][0x4d8] ;  /* 0x00009b00ff0677ac */ /* 0x000e280008000800 */
[----:B------:R-:W-:-:S05]  /*1ac40*/  SHF.R.U32.HI R7, RZ, UR7, R6 ;  /* 0x00000007ff077c19 */ /* 0x000fca0008011606 */
[----:B------:R-:W-:-:S04]  /*1ac50*/  IMAD.MOV R8, RZ, RZ, -R7 ;  /* 0x000000ffff087224 */ /* 0x000fc800078e0a07 */
[----:B--2---:R-:W-:-:S04]  /*1ac60*/  IMAD R8, R8, UR12, R9 ;  /* 0x0000000c08087c24 */ /* 0x004fc8000f8e0209 */
[C---:B----4-:R-:W-:Y:S02]  /*1ac70*/  IMAD R13, R8.reuse, UR14, R13 ;  /* 0x0000000e080d7c24 */ /* 0x050fe4000f8e020d */
[C---:B------:R-:W-:Y:S02]  /*1ac80*/  IMAD R16, R8.reuse, UR15, R16 ;  /* 0x0000000f08107c24 */ /* 0x040fe4000f8e0210 */
[----:B0-----:R-:W-:Y:S01]  /*1ac90*/  IMAD R3, R8, UR6, R3 ;  /* 0x0000000608037c24 */ /* 0x001fe2000f8e0203 */
[----:B------:R-:W-:Y:S06]  /*1aca0*/  @!P0 BRA `(.L_x_1935) ;  /* 0x0000001000c48947 */ /* 0x000fec0003800000 */
[----:B------:R-:W0:Y:S01]  /*1acb0*/  LDCU.64 UR12, c[0x0][0x3b0] ;  /* 0x00007600ff0c77ac */ /* 0x000e220008000a00 */
[----:B------:R-:W-:Y:S02]  /*1acc0*/  MOV R6, RZ ;  /* 0x000000ff00067202 */ /* 0x000fe40000000f00 */
[----:B------:R-:W-:Y:S01]  /*1acd0*/  ISETP.NE.AND P0, PT, R0, 0x4, PT ;  /* 0x000000040000780c */ /* 0x000fe20003f05270 */
[----:B------:R-:W2:Y:S01]  /*1ace0*/  LDCU UR6, c[0x0][0x3b8] ;  /* 0x00007700ff0677ac */ /* 0x000ea20008000800 */
[----:B------:R-:W4:Y:S01]  /*1acf0*/  LDCU UR7, c[0x0][0x4dc] ;  /* 0x00009b80ff0777ac */ /* 0x000f220008000800 */
[----:B------:R-:W5:Y:S01]  /*1ad00*/  LDCU.64 UR14, c[0x0][0x4e0] ;  /* 0x00009c00ff0e77ac */ /* 0x000f620008000a00 */
[----:B0-----:R-:W-:-:S05]  /*1ad10*/  IMAD.HI.U32 R8, R7, UR13, R6 ;  /* 0x0000000d07087c27 */ /* 0x001fca000f8e0006 */
[----:B--2---:R-:W-:-:S05]  /*1ad20*/  SHF.R.U32.HI R9, RZ, UR6, R8 ;  /* 0x00000006ff097c19 */ /* 0x004fca0008011608 */
        /* <DEDUP_REMOVED lines=10> */
[----:B------:R-:W4:Y:S02]  /*1add0*/  LDCU.64 UR14, c[0x0][0x4e8] ;  /* 0x00009d00ff0e77ac */ /* 0x000f240008000a00 */
        /* <DEDUP_REMOVED lines=38> */
[----:B------:R-:W-:Y:S01]  /*1b040*/  HFMA2 R6, -RZ, RZ, 0, 0 ;  /* 0x00000000ff067431 */ /* 0x000fe200000001ff */
        /* <DEDUP_REMOVED lines=89> */
[----:B--2---:R-:W-:-:S04]  /*1b5e0*/  SHF.R.U32.HI R9, RZ, UR6, R8 ;  /* 0x00000006ff097c19 */ /* 0x004fc80008011608 */
        /* <DEDUP_REMOVED lines=10> */
[----:B------:R-:W4:Y:S01]  /*1b690*/  LDCU.64 UR14, c[0x0][0x560] ;  /* 0x0000ac00ff0e77ac */ /* 0x000f220008000a00 */
[----:B0-----:R-:W-:Y:S01]  /*1b6a0*/  IMAD.HI.U32 R6, R9, UR6, R8 ;  /* 0x0000000609067c27 */ /* 0x001fe2000f8e0008 */
[----:B------:R-:W0:Y:S04]  /*1b6b0*/  LDCU UR6, c[0x0][0x568] ;  /* 0x0000ad00ff0677ac */ /* 0x000e280008000800 */
[----:B------:R-:W-:-:S04]  /*1b6c0*/  SHF.R.U32.HI R7, RZ, UR7, R6 ;  /* 0x00000007ff077c19 */ /* 0x000fc80008011606 */
[----:B------:R-:W-:-:S05]  /*1b6d0*/  IADD3 R8, PT, PT, -R7, RZ, RZ ;  /* 0x000000ff07087210 */ /* 0x000fca0007ffe1ff */
        /* <DEDUP_REMOVED lines=34> */
[----:B------:R-:W-:Y:S01]  /*1b900*/  IMAD.MOV.U32 R6, RZ, RZ, RZ ;  /* 0x000000ffff067224 */ /* 0x000fe200078e00ff */
        /* <DEDUP_REMOVED lines=82> */
[----:B------:R-:W-:Y:S01]  /*1be30*/  ISETP.NE.AND P0, PT, R0, 0x18, PT ;  /* 0x000000180000780c */ /* 0x000fe20003f05270 */
[----:B------:R-:W0:Y:S01]  /*1be40*/  LDCU.64 UR12, c[0x0][0x4a0] ;  /* 0x00009400ff0c77ac */ /* 0x000e220008000a00 */
[----:B------:R-:W-:Y:S01]  /*1be50*/  IMAD.MOV.U32 R6, RZ, RZ, RZ ;  /* 0x000000ffff067224 */ /* 0x000fe200078e00ff */
[----:B------:R-:W2:Y:S01]  /*1be60*/  LDCU UR6, c[0x0][0x4a8] ;  /* 0x00009500ff0677ac */ /* 0x000ea20008000800 */
[----:B------:R-:W4:Y:S09]  /*1be70*/  LDCU UR7, c[0x0][0x5cc] ;  /* 0x0000b980ff0777ac */ /* 0x000f320008000800 */
[----:B------:R-:W5:Y:S01]  /*1be80*/  @P0 LDC.64 R10, c[0x0][0x4b0] ;  /* 0x00012c00ff0a0b82 */ /* 0x000f620000000a00 */
[----:B------:R-:W1:Y:S01]  /*1be90*/  LDCU.64 UR14, c[0x0][0x5d0] ;  /* 0x0000ba00ff0e77ac */ /* 0x000e620008000a00 */
[----:B0-----:R-:W-:-:S06]  /*1bea0*/  IMAD.HI.U32 R8, R7, UR13, R6 ;  /* 0x0000000d07087c27 */ /* 0x001fcc000f8e0006 */
[----:B------:R-:W0:Y:S01]  /*1beb0*/  @P0 LDC R15, c[0x0][0x4ac] ;  /* 0x00012b00ff0f0b82 */ /* 0x000e220000000800 */
[----:B--2---:R-:W-:Y:S02]  /*1bec0*/  SHF.R.U32.HI R9, RZ, UR6, R8 ;  /* 0x00000006ff097c19 */ /* 0x004fe40008011608 */
[----:B------:R-:W-:Y:S02]  /*1bed0*/  @P0 MOV R8, RZ ;  /* 0x000000ff00080202 */ /* 0x000fe40000000f00 */
[----:B------:R-:W-:-:S03]  /*1bee0*/  IADD3 R6, PT, PT, -R9, RZ, RZ ;  /* 0x000000ff09067210 */ /* 0x000fc60007ffe1ff */
[----:B------:R-:W2:Y:S02]  /*1bef0*/  @P0 LDC.64 R18, c[0x0][0x5d8] ;  /* 0x00017600ff120b82 */ /* 0x000ea40000000a00 */
[----:B------:R-:W-:-:S06]  /*1bf00*/  IMAD R6, R6, UR12, R7 ;  /* 0x0000000c06067c24 */ /* 0x000fcc000f8e0207 */
[----:B------:R-:W3:Y:S01]  /*1bf10*/  @P0 LDC R12, c[0x0][0x5e0] ;  /* 0x00017800ff0c0b82 */ /* 0x000ee20000000800 */
[----:B-----5:R-:W-:-:S04]  /*1bf20*/  @P0 IMAD.HI.U32 R4, R9, R10, R8 ;  /* 0x0000000a09040227 */ /* 0x020fc800078e0008 */
[C---:B----4-:R-:W-:Y:S01]  /*1bf30*/  IMAD R13, R6.reuse, UR7, R13 ;  /* 0x00000007060d7c24 */ /* 0x050fe2000f8e020d */
[----:B------:R-:W-:Y:S01]  /*1bf40*/  @P0 SHF.R.U32.HI R4, RZ, R11, R4 ;  /* 0x0000000bff040219 */ /* 0x000fe20000011604 */
[C---:B-1----:R-:W-:Y:S02]  /*1bf50*/  IMAD R16, R6.reuse, UR14, R16 ;  /* 0x0000000e06107c24 */ /* 0x042fe4000f8e0210 */
[----:B------:R-:W-:Y:S02]  /*1bf60*/  IMAD R3, R6, UR15, R3 ;  /* 0x0000000f06037c24 */ /* 0x000fe4000f8e0203 */
[----:B------:R-:W-:-:S04]  /*1bf70*/  @P0 IMAD.MOV R8, RZ, RZ, -R4 ;  /* 0x000000ffff080224 */ /* 0x000fc800078e0a04 */
[----:B0-----:R-:W-:-:S04]  /*1bf80*/  @P0 IMAD R8, R15, R8, R9 ;  /* 0x000000080f080224 */ /* 0x001fc800078e0209 */
[C---:B--2---:R-:W-:Y:S02]  /*1bf90*/  @P0 IMAD R13, R8.reuse, R18, R13 ;  /* 0x00000012080d0224 */ /* 0x044fe400078e020d */
[C---:B------:R-:W-:Y:S02]  /*1bfa0*/  @P0 IMAD R16, R8.reuse, R19, R16 ;  /* 0x0000001308100224 */ /* 0x040fe400078e0210 */
[----:B---3--:R-:W-:-:S07]  /*1bfb0*/  @P0 IMAD R3, R8, R12, R3 ;  /* 0x0000000c08030224 */ /* 0x008fce00078e0203 */
.L_x_1935:
[----:B------:R-:W0:Y:S01]  /*1bfc0*/  LDCU.64 UR6, c[0x0][0x5f8] ;  /* 0x0000bf00ff0677ac */ /* 0x000e220008000a00 */
[----:B------:R-:W4:Y:S01]  /*1bfd0*/  LDC.64 R10, c[0x0][0x600] ;  /* 0x00018000ff0a7b82 */ /* 0x000f220000000a00 */
[----:B0-----:R-:W-:-:S04]  /*1bfe0*/  IADD3 R14, P0, PT, R3, UR6, RZ ;  /* 0x00000006030e7c10 */ /* 0x001fc8000ff1e0ff */
[----:B------:R-:W-:-:S06]  /*1bff0*/  IADD3.X R15, PT, PT, RZ, UR7, RZ, P0, !PT ;  /* 0x00000007ff0f7c10 */ /* 0x000fcc00087fe4ff */
[----:B------:R-:W4:Y:S01]  /*1c000*/  LDG.E.64 R14, desc[UR8][R14.64] ;  /* 0x000000080e0e7981 */ /* 0x000f22000c1e1b00 */
[----:B------:R-:W-:Y:S01]  /*1c010*/  BSSY.RECONVERGENT B1, `(.L_x_1936) ;  /* 0x0000024000017945 */ /* 0x000fe20003800200 */
[----:B--2---:R-:W-:Y:S02]  /*1c020*/  CS2R R8, SRZ ;  /* 0x0000000000087805 */ /* 0x004fe4000001ff00 */
        /* <DEDUP_REMOVED lines=15> */
[----:B------:R0:W2:Y:S02]  /*1c120*/  F2I.FTZ.U32.TRUNC.NTZ R7, R6 ;  /* 0x0000000600077305 */ /* 0x0000a4000021f000 */
[----:B0-----:R-:W-:Y:S02]  /*1c130*/  MOV R6, RZ ;  /* 0x000000ff00067202 */ /* 0x001fe40000000f00 */
        /* <DEDUP_REMOVED lines=13> */
.L_x_1938:
[----:B------:R-:W-:-:S07]  /*1c210*/  MOV R4, 0x1c230 ;  /* 0x0001c23000047802 */ /* 0x000fce0000000f00 */
[----:B-1-3--:R-:W-:Y:S05]  /*1c220*/  CALL.REL.NOINC `($__internal_6_$__cuda_sm20_div_s64) ;  /* 0x000000fc00647944 */ /* 0x00afea0003c00000 */
[----:B------:R-:W-:Y:S01]  /*1c230*/  MOV R8, R6 ;  /* 0x0000000600087202 */ /* 0x000fe20000000f00 */
[----:B------:R-:W-:-:S07]  /*1c240*/  IMAD.MOV.U32 R9, RZ, RZ, R7 ;  /* 0x000000ffff097224 */ /* 0x000fce00078e0007 */
.L_x_1937:
[----:B------:R-:W-:Y:S05]  /*1c250*/  BSYNC.RECONVERGENT B1 ;  /* 0x0000000000017941 */ /* 0x000fea0003800200 */
.L_x_1936:
[----:B------:R-:W0:Y:S01]  /*1c260*/  LDC.64 R6, c[0x0][0x608] ;  /* 0x00018200ff067b82 */ /* 0x000e220000000a00 */
[----:B------:R-:W-:Y:S07]  /*1c270*/  BSSY.RECONVERGENT B1, `(.L_x_1939) ;  /* 0x000002b000017945 */ /* 0x000fee0003800200 */
[----:B------:R-:W2:Y:S01]  /*1c280*/  LDC.64 R18, c[0x0][0x600] ;  /* 0x00018000ff127b82 */ /* 0x000ea20000000a00 */
[-C--:B0-----:R-:W-:Y:S02]  /*1c290*/  IMAD R3, R9, R6.reuse, RZ ;  /* 0x0000000609037224 */ /* 0x081fe400078e02ff */
        /* <DEDUP_REMOVED lines=19> */
[----:B------:R0:W2:Y:S02]  /*1c3d0*/  F2I.FTZ.U32.TRUNC.NTZ R9, R8 ;  /* 0x0000000800097305 */ /* 0x0000a4000021f000 */
[----:B0-----:R-:W-:Y:S01]  /*1c3e0*/  IMAD.MOV.U32 R8, RZ, RZ, RZ ;  /* 0x000000ffff087224 */ /* 0x001fe200078e00ff */
        /* <DEDUP_REMOVED lines=15> */
.L_x_1940:
[----:B------:R-:W-:Y:S02]  /*1c4e0*/  MOV R10, R14 ;  /* 0x0000000e000a7202 */ /* 0x000fe40000000f00 */
[----:B------:R-:W-:Y:S02]  /*1c4f0*/  MOV R3, R15 ;  /* 0x0000000f00037202 */ /* 0x000fe40000000f00 */
[----:B------:R-:W-:-:S07]  /*1c500*/  MOV R4, 0x1c520 ;  /* 0x0001c52000047802 */ /* 0x000fce0000000f00 */
[----:B-1-3--:R-:W-:Y:S05]  /*1c510*/  CALL.REL.NOINC `($__internal_6_$__cuda_sm20_div_s64) ;  /* 0x000000f800a87944 */ /* 0x00afea0003c00000 */
.L_x_1941:
[----:B------:R-:W-:Y:S05]  /*1c520*/  BSYNC.RECONVERGENT B1 ;  /* 0x0000000000017941 */ /* 0x000fea0003800200 */
.L_x_1939:
        /* <DEDUP_REMOVED lines=10> */
[----:B-1-3--:R-:W-:-:S05]  /*1c5d0*/  IADD3 R22, P0, PT, R13, UR6, RZ ;  /* 0x000000060d167c10 */ /* 0x00afca000ff1e0ff */
        /* <DEDUP_REMOVED lines=201> */
.L_x_1946:
[C---:B------:R-:W-:Y:S02]  /*1d270*/  IADD3 R26, P6, PT, R9.reuse, R20, RZ ;  /* 0x00000014091a7210 */ /* 0x040fe40007fde0ff */
[C---:B------:R-:W-:Y:S02]  /*1d280*/  IADD3 R28, P5, PT, R9.reuse, R42, RZ ;  /* 0x0000002a091c7210 */ /* 0x040fe40007fbe0ff */
[----:B------:R-:W-:Y:S01]  /*1d290*/  IADD3 R30, P4, PT, R9, R44, RZ ;  /* 0x0000002c091e7210 */ /* 0x000fe20007f9e0ff */
[----:B------:R-:W-:Y:S01]  /*1d2a0*/  IMAD.X R27, R7, 0x1, R60, P6 ;  /* 0x00000001071b7824 */ /* 0x000fe200030e063c */
[C---:B------:R-:W-:Y:S02]  /*1d2b0*/  IADD3 R32, P3, PT, R9.reuse, R46, RZ ;  /* 0x0000002e09207210 */ /* 0x040fe40007f7e0ff */
[C---:B------:R-:W-:Y:S02]  /*1d2c0*/  IADD3 R36, P1, PT, R9.reuse, R52, RZ ;  /* 0x0000003409247210 */ /* 0x040fe40007f3e0ff */
[----:B------:R-:W-:Y:S01]  /*1d2d0*/  IADD3 R34, P2, PT, R9, R54, RZ ;  /* 0x0000003609227210 */ /* 0x000fe20007f5e0ff */
[----:B------:R-:W-:Y:S01]  /*1d2e0*/  IMAD.X R33, R7, 0x1, R11, P3 ;  /* 0x0000000107217824 */ /* 0x000fe200018e060b */
[----:B------:R-:W-:Y:S01]  /*1d2f0*/  IADD3 R38, P6, PT, R9, R48, RZ ;  /* 0x0000003009267210 */ /* 0x000fe20007fde0ff */
[----:B------:R-:W2:Y:S01]  /*1d300*/  LDG.E.64 R26, desc[UR8][R26.64] ;  /* 0x000000081a1a7981 */ /* 0x000ea2000c1e1b00 */
[----:B------:R-:W-:-:S02]  /*1d310*/  IADD3.X R29, PT, PT, R7, R50, RZ, P5, !PT ;  /* 0x00000032071d7210 */ /* 0x000fc40002ffe4ff */
[C---:B------:R-:W-:Y:S01]  /*1d320*/  IADD3.X R31, PT, PT, R7.reuse, R58, RZ, P4, !PT ;  /* 0x0000003a071f7210 */ /* 0x040fe200027fe4ff */
[C---:B------:R-:W-:Y:S01]  /*1d330*/  IMAD.X R39, R7.reuse, 0x1, R43, P6 ;  /* 0x0000000107277824 */ /* 0x040fe200030e062b */
[----:B------:R-:W-:Y:S01]  /*1d340*/  IADD3.X R37, PT, PT, R7, R21, RZ, P1, !PT ;  /* 0x0000001507257210 */ /* 0x000fe20000ffe4ff */
[----:B------:R-:W3:Y:S01]  /*1d350*/  LDG.E.64 R32, desc[UR8][R32.64] ;  /* 0x0000000820207981 */ /* 0x000ee2000c1e1b00 */
[----:B------:R-:W-:Y:S02]  /*1d360*/  IADD3 R40, P1, PT, R9, R56, RZ ;  /* 0x0000003809287210 */ /* 0x000fe40007f3e0ff */
[C---:B------:R-:W-:Y:S01]  /*1d370*/  IADD3.X R35, PT, PT, R7.reuse, R17, RZ, P2, !PT ;  /* 0x0000001107237210 */ /* 0x040fe200017fe4ff */
        /* <DEDUP_REMOVED lines=52> */
.L_x_1945:
[----:B------:R-:W-:Y:S05]  /*1d6c0*/  BSYNC.RECONVERGENT B2 ;  /* 0x0000000000027941 */ /* 0x000fea0003800200 */
.L_x_1944:
        /* <DEDUP_REMOVED lines=21> */
[----:B------:R-:W-:Y:S02]  /*1d820*/  IMAD R9, R11, UR7, R8 ;  /* 0x000000070b097c24 */ /* 0x000fe4000f8e0208 */
[----:B0-----:R-:W-:-:S04]  /*1d830*/  IMAD.WIDE.U32 R6, R18, UR6, R6 ;  /* 0x0000000612067c25 */ /* 0x001fc8000f8e0006 */
[----:B------:R-:W-:Y:S01]  /*1d840*/  IMAD R27, R18, UR7, R27 ;  /* 0x00000007121b7c24 */ /* 0x000fe2000f8e021b */
[----:B------:R-:W-:Y:S01]  /*1d850*/  IADD3 R33, P2, PT, R14, -R6, RZ ;  /* 0x800000060e217210 */ /* 0x000fe20007f5e0ff */
[----:B------:R-:W-:Y:S01]  /*1d860*/  IMAD.WIDE.U32 R10, R11, UR6, R14 ;  /* 0x000000060b0a7c25 */ /* 0x000fe2000f8e000e */
[----:B------:R-:W-:Y:S02]  /*1d870*/  IADD3 R31, P1, PT, R6, UR6, RZ ;  /* 0x00000006061f7c10 */ /* 0x000fe4000ff3e0ff */
[----:B------:R-:W-:Y:S01]  /*1d880*/  IADD3 R27, PT, PT, R7, R27, RZ ;  /* 0x0000001b071b7210 */ /* 0x000fe20007ffe0ff */
[----:B------:R-:W-:-:S04]  /*1d890*/  IMAD.WIDE.U32 R12, R18, UR12, RZ ;  /* 0x0000000c120c7c25 */ /* 0x000fc8000f8e00ff */
[----:B------:R-:W-:Y:S01]  /*1d8a0*/  IMAD R21, R18, UR13, R21 ;  /* 0x0000000d12157c24 */ /* 0x000fe2000f8e0215 */
[----:B------:R-:W-:Y:S01]  /*1d8b0*/  IADD3 R8, P4, PT, R12, UR12, RZ ;  /* 0x0000000c0c087c10 */ /* 0x000fe2000ff9e0ff */
[----:B------:R-:W-:Y:S02]  /*1d8c0*/  IMAD.IADD R9, R11, 0x1, R9 ;  /* 0x000000010b097824 */ /* 0x000fe400078e0209 */
[----:B------:R-:W-:Y:S01]  /*1d8d0*/  IMAD.X R11, R15, 0x1, ~R27, P2 ;  /* 0x000000010f0b7824 */ /* 0x000fe200010e0e1b */
[----:B------:R-:W-:Y:S01]  /*1d8e0*/  IADD3 R13, PT, PT, R13, R21, RZ ;  /* 0x000000150d0d7210 */ /* 0x000fe20007ffe0ff */
[----:B---3--:R-:W-:Y:S01]  /*1d8f0*/  IMAD R9, R9, UR14, RZ ;  /* 0x0000000e09097c24 */ /* 0x008fe2000f8e02ff */
        /* <DEDUP_REMOVED lines=13> */
[----:B------:R-:W-:-:S02]  /*1d9d0*/  IADD3.X R30, PT, PT, R15, ~UR7, ~R13, P4, P5 ;  /* 0x800000070f1e7c10 */ /* 0x000fc4000a7eac0d */
[----:B------:R-:W-:Y:S02]  /*1d9e0*/  IADD3 R20, P3, PT, R10, UR12, RZ ;  /* 0x0000000c0a147c10 */ /* 0x000fe4000ff7e0ff */
[----:B------:R-:W-:Y:S01]  /*1d9f0*/  IADD3 R9, PT, PT, R21, R7, RZ ;  /* 0x0000000715097210 */ /* 0x000fe20007ffe0ff */
[----:B------:R-:W-:Y:S01]  /*1da00*/  IMAD.IADD R7, R35, 0x1, R27 ;  /* 0x0000000123077824 */ /* 0x000fe200078e021b */
[-C--:B------:R-:W-:Y:S01]  /*1da10*/  LEA R8, P1, R6, R16.reuse, 0x3 ;  /* 0x0000001006087211 */ /* 0x080fe200078218ff */
[C---:B------:R-:W-:Y:S01]  /*1da20*/  IMAD R27, R29.reuse, UR15, R12 ;  /* 0x0000000f1d1b7c24 */ /* 0x040fe2000f8e020c */
[----:B------:R-:W-:Y:S01]  /*1da30*/  LEA R12, P2, R26, R16, 0x3 ;  /* 0x000000101a0c7211 */ /* 0x000fe200078418ff */
[----:B------:R-:W-:Y:S01]  /*1da40*/  IMAD.WIDE.U32 R28, R29, UR14, R10 ;  /* 0x0000000e1d1c7c25 */ /* 0x000fe2000f8e000a */
[----:B------:R-:W-:Y:S02]  /*1da50*/  IADD3.X R21, PT, PT, R11, UR13, RZ, P3, !PT ;  /* 0x0000000d0b157c10 */ /* 0x000fe40009ffe4ff */
[-C--:B------:R-:W-:Y:S01]  /*1da60*/  LEA.HI.X R9, R6, R4.reuse, R9, 0x3, P1 ;  /* 0x0000000406097211 */ /* 0x080fe200008f1c09 */
[----:B------:R-:W-:Y:S01]  /*1da70*/  IMAD R30, R30, UR14, RZ ;  /* 0x0000000e1e1e7c24 */ /* 0x000fe2000f8e02ff */
[----:B------:R-:W-:Y:S01]  /*1da80*/  LEA.HI.X R13, R26, R4, R7, 0x3, P2 ;  /* 0x000000041a0d7211 */ /* 0x000fe200010f1c07 */
[----:B------:R-:W-:Y:S01]  /*1da90*/  IMAD.WIDE.U32 R20, R31, UR14, R20 ;  /* 0x0000000e1f147c25 */ /* 0x000fe2000f8e0014 */
[----:B------:R-:W-:-:S02]  /*1daa0*/  IADD3 R7, PT, PT, R29, R27, RZ ;  /* 0x0000001b1d077210 */ /* 0x000fc40007ffe0ff */
[C---:B------:R-:W-:Y:S01]  /*1dab0*/  LEA R6, P1, R28.reuse, R16, 0x3 ;  /* 0x000000101c067211 */ /* 0x040fe200078218ff */
[----:B------:R-:W-:Y:S01]  /*1dac0*/  IMAD R11, R31, UR15, R30 ;  /* 0x0000000f1f0b7c24 */ /* 0x000fe2000f8e021e */
[----:B------:R-:W2:Y:S02]  /*1dad0*/  LDG.E.64 R8, desc[UR8][R8.64] ;  /* 0x0000000808087981 */ /* 0x000ea4000c1e1b00 */
[----:B------:R-:W-:Y:S02]  /*1dae0*/  LEA.HI.X R7, R28, R4, R7, 0x3, P1 ;  /* 0x000000041c077211 */ /* 0x000fe400008f1c07 */
        /* <DEDUP_REMOVED lines=24> */
.L_x_1950:
[----:B------:R-:W-:Y:S05]  /*1dc70*/  BSYNC.RECONVERGENT B3 ;  /* 0x0000000000037941 */ /* 0x000fea0003800200 */
.L_x_1949:
        /* <DEDUP_REMOVED lines=11> */
[----:B------:R-:W3:Y:S03]  /*1dd30*/  LDCU.64 UR12, c[0x0][0x618] ;  /* 0x0000c300ff0c77ac */ /* 0x000ee60008000a00 */
[----:B------:R-:W-:Y:S01]  /*1dd40*/  IADD3.X R3, PT, PT, RZ, ~R19, RZ, P1, !PT ;  /* 0x80000013ff037210 */ /* 0x000fe20000ffe4ff */
[----:B------:R-:W4:Y:S04]  /*1dd50*/  LDCU.64 UR14, c[0x0][0x620] ;  /* 0x0000c400ff0e77ac */ /* 0x000f280008000a00 */
        /* <DEDUP_REMOVED lines=13> */
[----:B----4-:R-:W-:Y:S01]  /*1de30*/  IMAD R3, R3, UR14, RZ ;  /* 0x0000000e03037c24 */ /* 0x010fe2000f8e02ff */
[----:B------:R-:W-:Y:S01]  /*1de40*/  IADD3.X R17, PT, PT, R15, ~R17, RZ, P1, !PT ;  /* 0x800000110f117210 */ /* 0x000fe20000ffe4ff */
[----:B------:R-:W-:Y:S02]  /*1de50*/  IMAD.IADD R9, R9, 0x1, R13 ;  /* 0x0000000109097824 */ /* 0x000fe400078e020d */
[C---:B------:R-:W-:Y:S02]  /*1de60*/  IMAD R3, R6.reuse, UR15, R3 ;  /* 0x0000000f06037c24 */ /* 0x040fe4000f8e0203 */
[----:B------:R-:W-:Y:S01]  /*1de70*/  IMAD.WIDE.U32 R10, R6, UR14, R8 ;  /* 0x0000000e060a7c25 */ /* 0x000fe2000f8e0008 */
[----:B------:R-:W-:-:S03]  /*1de80*/  IADD3.X R13, PT, PT, R9, UR13, RZ, P2, !PT ;  /* 0x0000000d090d7c10 */ /* 0x000fc600097fe4ff */
[----:B------:R-:W-:Y:S01]  /*1de90*/  IMAD R8, R17, UR14, RZ ;  /* 0x0000000e11087c24 */ /* 0x000fe2000f8e02ff */
[----:B------:R-:W-:Y:S01]  /*1dea0*/  LEA R6, P1, R10, R16, 0x3 ;  /* 0x000000100a067211 */ /* 0x000fe200078218ff */
        /* <DEDUP_REMOVED lines=17> */
.L_x_1952:
[----:B------:R-:W-:Y:S05]  /*1dfc0*/  BSYNC.RECONVERGENT B3 ;  /* 0x0000000000037941 */ /* 0x000fea0003800200 */
.L_x_1951:
        /* <DEDUP_REMOVED lines=8> */
[----:B0-----:R-:W-:Y:S02]  /*1e050*/  IMAD R19, R19, UR12, RZ ;  /* 0x0000000c13137c24 */ /* 0x001fe4000f8e02ff */
[----:B------:R-:W-:Y:S02]  /*1e060*/  IMAD R3, R6, UR7, R3 ;  /* 0x0000000706037c24 */ /* 0x000fe4000f8e0203 */
[C---:B------:R-:W-:Y:S02]  /*1e070*/  IMAD R7, R18.reuse, UR13, R19 ;  /* 0x0000000d12077c24 */ /* 0x040fe4000f8e0213 */
        /* <DEDUP_REMOVED lines=11> */
.L_x_1948:
[----:B------:R-:W-:Y:S05]  /*1e130*/  BSYNC.RECONVERGENT B2 ;  /* 0x0000000000027941 */ /* 0x000fea0003800200 */
.L_x_1947:
[----:B01-3-5:R0:W-:Y:S02]  /*1e140*/  STG.E.64 desc[UR8][R22.64], R24 ;  /* 0x0000001816007986 */ /* 0x02b1e4000c101b08 */
.L_x_1943:
[----:B------:R-:W-:Y:S05]  /*1e150*/  BSYNC.RECONVERGENT B1 ;  /* 0x0000000000017941 */ /* 0x000fea0003800200 */
.L_x_1942:
[----:B------:R-:W-:-:S07]  /*1e160*/  IADD3 R5, PT, PT, R5, 0x80, RZ ;  /* 0x0000008005057810 */ /* 0x000fce0007ffe0ff */
.L_x_1934:
[----:B------:R-:W-:Y:S05]  /*1e170*/  BSYNC.RECONVERGENT B0 ;  /* 0x0000000000007941 */ /* 0x000fea0003800200 */
.L_x_1933:
        /* <DEDUP_REMOVED lines=351> */
.L_x_1955:
        /* <DEDUP_REMOVED lines=37> */
.L_x_1958:
[----:B------:R-:W-:-:S07]  /*1f9c0*/  MOV R4, 0x1f9e0 ;  /* 0x0001f9e000047802 */ /* 0x000fce0000000f00 */
[----:B-1-3--:R-:W-:Y:S05]  /*1f9d0*/  CALL.REL.NOINC `($__internal_6_$__cuda_sm20_div_s64) ;  /* 0x000000c400787944 */ /* 0x00afea0003c00000 */
[----:B------:R-:W-:Y:S01]  /*1f9e0*/  MOV R8, R6 ;  /* 0x0000000600087202 */ /* 0x000fe20000000f00 */
[----:B------:R-:W-:-:S07]  /*1f9f0*/  IMAD.MOV.U32 R9, RZ, RZ, R7 ;  /* 0x000000ffff097224 */ /* 0x000fce00078e0007 */
.L_x_1957:
[----:B------:R-:W-:Y:S05]  /*1fa00*/  BSYNC.RECONVERGENT B1 ;  /* 0x0000000000017941 */ /* 0x000fea0003800200 */
.L_x_1956:
        /* <DEDUP_REMOVED lines=40> */
.L_x_1960:
[----:B------:R-:W-:Y:S02]  /*1fc90*/  MOV R10, R14 ;  /* 0x0000000e000a7202 */ /* 0x000fe40000000f00 */
[----:B------:R-:W-:Y:S02]  /*1fca0*/  MOV R3, R15 ;  /* 0x0000000f00037202 */ /* 0x000fe40000000f00 */
[----:B------:R-:W-:-:S07]  /*1fcb0*/  MOV R4, 0x1fcd0 ;  /* 0x0001fcd000047802 */ /* 0x000fce0000000f00 */
[----:B-1-3--:R-:W-:Y:S05]  /*1fcc0*/  CALL.REL.NOINC `($__internal_6_$__cuda_sm20_div_s64) ;  /* 0x000000c000bc7944 */ /* 0x00afea0003c00000 */
.L_x_1961:
[----:B------:R-:W-:Y:S05]  /*1fcd0*/  BSYNC.RECONVERGENT B1 ;  /* 0x0000000000017941 */ /* 0x000fea0003800200 */
.L_x_1959:
        /* <DEDUP_REMOVED lines=212> */
.L_x_1966:
        /* <DEDUP_REMOVED lines=69> */
.L_x_1965:
[----:B------:R-:W-:Y:S05]  /*20e70*/  BSYNC.RECONVERGENT B2 ;  /* 0x0000000000027941 */ /* 0x000fea0003800200 */
.L_x_1964:
        /* <DEDUP_REMOVED lines=90> */
.L_x_1970:
[----:B------:R-:W-:Y:S05]  /*21420*/  BSYNC.RECONVERGENT B3 ;  /* 0x0000000000037941 */ /* 0x000fea0003800200 */
.L_x_1969:
        /* <DEDUP_REMOVED lines=52> */
.L_x_1972:
[----:B------:R-:W-:Y:S05]  /*21770*/  BSYNC.RECONVERGENT B3 ;  /* 0x0000000000037941 */ /* 0x000fea0003800200 */
.L_x_1971:
        /* <DEDUP_REMOVED lines=22> */
.L_x_1968:
[----:B------:R-:W-:Y:S05]  /*218e0*/  BSYNC.RECONVERGENT B2 ;  /* 0x0000000000027941 */ /* 0x000fea0003800200 */
.L_x_1967:
[----:B01-3-5:R0:W-:Y:S02]  /*218f0*/  STG.E.64 desc[UR8][R22.64], R24 ;  /* 0x0000001816007986 */ /* 0x02b1e4000c101b08 */
.L_x_1963:
[----:B------:R-:W-:Y:S05]  /*21900*/  BSYNC.RECONVERGENT B1 ;  /* 0x0000000000017941 */ /* 0x000fea0003800200 */
.L_x_1962:
[----:B------:R-:W-:-:S07]  /*21910*/  IADD3 R5, PT, PT, R5, 0x80, RZ ;  /* 0x0000008005057810 */ /* 0x000fce0007ffe0ff */
.L_x_1954:
[----:B------:R-:W-:Y:S05]  /*21920*/  BSYNC.RECONVERGENT B0 ;  /* 0x0000000000007941 */ /* 0x000fea0003800200 */
.L_x_1953:
        /* <DEDUP_REMOVED lines=351> */
.L_x_1975:
        /* <DEDUP_REMOVED lines=37> */
.L_x_1978:
[----:B------:R-:W-:-:S07]  /*23170*/  MOV R4, 0x23190 ;  /* 0x0002319000047802 */ /* 0x000fce0000000f00 */
[----:B-1-3--:R-:W-:Y:S05]  /*23180*/  CALL.REL.NOINC `($__internal_6_$__cuda_sm20_div_s64) ;  /* 0x0000008c008c7944 */ /* 0x00afea0003c00000 */
[----:B------:R-:W-:Y:S01]  /*23190*/  MOV R8, R6 ;  /* 0x0000000600087202 */ /* 0x000fe20000000f00 */
[----:B------:R-:W-:-:S07]  /*231a0*/  IMAD.MOV.U32 R9, RZ, RZ, R7 ;  /* 0x000000ffff097224 */ /* 0x000fce00078e0007 */
.L_x_1977:
[----:B------:R-:W-:Y:S05]  /*231b0*/  BSYNC.RECONVERGENT B1 ;  /* 0x0000000000017941 */ /* 0x000fea0003800200 */
.L_x_1976:
        /* <DEDUP_REMOVED lines=40> */
.L_x_1980:
[----:B------:R-:W-:Y:S02]  /*23440*/  MOV R10, R14 ;  /* 0x0000000e000a7202 */ /* 0x000fe40000000f00 */
[----:B------:R-:W-:Y:S02]  /*23450*/  MOV R3, R15 ;  /* 0x0000000f00037202 */ /* 0x000fe40000000f00 */
[----:B------:R-:W-:-:S07]  /*23460*/  MOV R4, 0x23480 ;  /* 0x0002348000047802 */ /* 0x000fce0000000f00 */
[----:B-1-3--:R-:W-:Y:S05]  /*23470*/  CALL.REL.NOINC `($__internal_6_$__cuda_sm20_div_s64) ;  /* 0x0000008800d07944 */ /* 0x00afea0003c00000 */
.L_x_1981:
[----:B------:R-:W-:Y:S05]  /*23480*/  BSYNC.RECONVERGENT B1 ;  /* 0x0000000000017941 */ /* 0x000fea0003800200 */
.L_x_1979:
        /* <DEDUP_REMOVED lines=212> */
.L_x_1986:
        /* <DEDUP_REMOVED lines=69> */
.L_x_1985:
[----:B------:R-:W-:Y:S05]  /*24620*/  BSYNC.RECONVERGENT B2 ;  /* 0x0000000000027941 */ /* 0x000fea0003800200 */
.L_x_1984:
        /* <DEDUP_REMOVED lines=90> */
.L_x_1990:
[----:B------:R-:W-:Y:S05]  /*24bd0*/  BSYNC.RECONVERGENT B3 ;  /* 0x0000000000037941 */ /* 0x000fea0003800200 */
.L_x_1989:
        /* <DEDUP_REMOVED lines=52> */
.L_x_1992:
[----:B------:R-:W-:Y:S05]  /*24f20*/  BSYNC.RECONVERGENT B3 ;  /* 0x0000000000037941 */ /* 0x000fea0003800200 */
.L_x_1991:
        /* <DEDUP_REMOVED lines=22> */
.L_x_1988:
[----:B------:R-:W-:Y:S05]  /*25090*/  BSYNC.RECONVERGENT B2 ;  /* 0x0000000000027941 */ /* 0x000fea0003800200 */
.L_x_1987:
[----:B01-3-5:R0:W-:Y:S02]  /*250a0*/  STG.E.64 desc[UR8][R22.64], R24 ;  /* 0x0000001816007986 */ /* 0x02b1e4000c101b08 */
.L_x_1983:
[----:B------:R-:W-:Y:S05]  /*250b0*/  BSYNC.RECONVERGENT B1 ;  /* 0x0000000000017941 */ /* 0x000fea0003800200 */
.L_x_1982:
[----:B------:R-:W-:-:S07]  /*250c0*/  IADD3 R5, PT, PT, R5, 0x80, RZ ;  /* 0x0000008005057810 */ /* 0x000fce0007ffe0ff */
.L_x_1974:
[----:B------:R-:W-:Y:S05]  /*250d0*/  BSYNC.RECONVERGENT B0 ;  /* 0x0000000000007941 */ /* 0x000fea0003800200 */
.L_x_1973:
        /* <DEDUP_REMOVED lines=351> */
.L_x_1995:
        /* <DEDUP_REMOVED lines=37> */
.L_x_1998:
[----:B------:R-:W-:-:S07]  /*26920*/  MOV R4, 0x26940 ;  /* 0x0002694000047802 */ /* 0x000fce0000000f00 */
[----:B-1-3--:R-:W-:Y:S05]  /*26930*/  CALL.REL.NOINC `($__internal_6_$__cuda_sm20_div_s64) ;  /* 0x0000005400a07944 */ /* 0x00afea0003c00000 */
[----:B------:R-:W-:Y:S01]  /*26940*/  MOV R8, R6 ;  /* 0x0000000600087202 */ /* 0x000fe20000000f00 */
[----:B------:R-:W-:-:S07]  /*26950*/  IMAD.MOV.U32 R9, RZ, RZ, R7 ;  /* 0x000000ffff097224 */ /* 0x000fce00078e0007 */
.L_x_1997:
[----:B------:R-:W-:Y:S05]  /*26960*/  BSYNC.RECONVERGENT B1 ;  /* 0x0000000000017941 */ /* 0x000fea0003800200 */
.L_x_1996:
        /* <DEDUP_REMOVED lines=40> */
.L_x_2000:
[----:B------:R-:W-:Y:S02]  /*26bf0*/  MOV R10, R14 ;  /* 0x0000000e000a7202 */ /* 0x000fe40000000f00 */
[----:B------:R-:W-:Y:S02]  /*26c00*/  MOV R3, R15 ;  /* 0x0000000f00037202 */ /* 0x000fe40000000f00 */
[----:B------:R-:W-:-:S07]  /*26c10*/  MOV R4, 0x26c30 ;  /* 0x00026c3000047802 */ /* 0x000fce0000000f00 */
[----:B-1-3--:R-:W-:Y:S05]  /*26c20*/  CALL.REL.NOINC `($__internal_6_$__cuda_sm20_div_s64) ;  /* 0x0000005000e47944 */ /* 0x00afea0003c00000 */
.L_x_2001:
[----:B------:R-:W-:Y:S05]  /*26c30*/  BSYNC.RECONVERGENT B1 ;  /* 0x0000000000017941 */ /* 0x000fea0003800200 */
.L_x_1999:
        /* <DEDUP_REMOVED lines=212> */
.L_x_2006:
        /* <DEDUP_REMOVED lines=69> */
.L_x_2005:
[----:B------:R-:W-:Y:S05]  /*27dd0*/  BSYNC.RECONVERGENT B2 ;  /* 0x0000000000027941 */ /* 0x000fea0003800200 */
.L_x_2004:
        /* <DEDUP_REMOVED lines=90> */
.L_x_2010:
[----:B------:R-:W-:Y:S05]  /*28380*/  BSYNC.RECONVERGENT B3 ;  /* 0x0000000000037941 */ /* 0x000fea0003800200 */
.L_x_2009:
        /* <DEDUP_REMOVED lines=52> */
.L_x_2012:
[----:B------:R-:W-:Y:S05]  /*286d0*/  BSYNC.RECONVERGENT B3 ;  /* 0x0000000000037941 */ /* 0x000fea0003800200 */
.L_x_2011:
        /* <DEDUP_REMOVED lines=22> */
.L_x_2008:
[----:B------:R-:W-:Y:S05]  /*28840*/  BSYNC.RECONVERGENT B2 ;  /* 0x0000000000027941 */ /* 0x000fea0003800200 */
.L_x_2007:
[----:B01-3-5:R0:W-:Y:S02]  /*28850*/  STG.E.64 desc[UR8][R22.64], R24 ;  /* 0x0000001816007986 */ /* 0x02b1e4000c101b08 */
.L_x_2003:
[----:B------:R-:W-:Y:S05]  /*28860*/  BSYNC.RECONVERGENT B1 ;  /* 0x0000000000017941 */ /* 0x000fea0003800200 */
.L_x_2002:
[----:B------:R-:W-:-:S07]  /*28870*/  IADD3 R5, PT, PT, R5, 0x80, RZ ;  /* 0x0000008005057810 */ /* 0x000fce0007ffe0ff */
.L_x_1994:
[----:B------:R-:W-:Y:S05]  /*28880*/  BSYNC.RECONVERGENT B0 ;  /* 0x0000000000007941 */ /* 0x000fea0003800200 */
.L_x_1993:
[----:B------:R-:W5:Y:S02]  /*28890*/  LDCU UR6, c[0x0][0x380] ;  /* 0x00007000ff0677ac */ /* 0x000f640008000800 */
[----:B-----5:R-:W-:-:S13]  /*288a0*/  ISETP.GE.AND P0, PT, R5, UR6, PT ;  /* 0x0000000605007c0c */ /* 0x020fda000bf06270 */
[----:B------:R-:W-:Y:S05]  /*288b0*/  @P0 EXIT ;  /* 0x000000000000094d */ /* 0x000fea0003800000 */
        /* <DEDUP_REMOVED lines=15> */
[----:B------:R-:W-:Y:S01]  /*289b0*/  HFMA2 R6, -RZ, RZ, 0, 0 ;  /* 0x00000000ff067431 */ /* 0x000fe200000001ff */
        /* <DEDUP_REMOVED lines=311> */
[----:B--2---:R-:W2:Y:S01]  /*29d30*/  @P0 LDC.64 R8, c[0x0][0x4b0] ;  /* 0x00012c00ff080b82 */ /* 0x004ea20000000a00 */
[----:B------:R-:W5:Y:S01]  /*29d40*/  LDCU.64 UR14, c[0x0][0x5d0] ;  /* 0x0000ba00ff0e77ac */ /* 0x000f620008000a00 */
        /* <DEDUP_REMOVED lines=8> */
[----:B--2---:R-:W-:-:S04]  /*29dd0*/  @P0 IMAD.HI.U32 R0, R5, R8, R4 ;  /* 0x0000000805000227 */ /* 0x004fc800078e0004 */
[C---:B----4-:R-:W-:Y:S01]  /*29de0*/  IMAD R19, R6.reuse, UR7, R19 ;  /* 0x0000000706137c24 */ /* 0x050fe2000f8e0213 */
[----:B------:R-:W-:Y:S01]  /*29df0*/  @P0 SHF.R.U32.HI R0, RZ, R9, R0 ;  /* 0x00000009ff000219 */ /* 0x000fe20000011600 */
[C---:B-----5:R-:W-:Y:S02]  /*29e00*/  IMAD R2, R6.reuse, UR14, R2 ;  /* 0x0000000e06027c24 */ /* 0x060fe4000f8e0202 */
[----:B------:R-:W-:Y:S02]  /*29e10*/  IMAD R3, R6, UR15, R3 ;  /* 0x0000000f06037c24 */ /* 0x000fe4000f8e0203 */
[----:B------:R-:W-:-:S04]  /*29e20*/  @P0 IMAD.MOV R4, RZ, RZ, -R0 ;  /* 0x000000ffff040224 */ /* 0x000fc800078e0a00 */
[----:B0-----:R-:W-:-:S04]  /*29e30*/  @P0 IMAD R4, R11, R4, R5 ;  /* 0x000000040b040224 */ /* 0x001fc800078e0205 */
[C---:B-1----:R-:W-:Y:S02]  /*29e40*/  @P0 IMAD R19, R4.reuse, R12, R19 ;  /* 0x0000000c04130224 */ /* 0x042fe400078e0213 */
[C---:B------:R-:W-:Y:S02]  /*29e50*/  @P0 IMAD R2, R4.reuse, R13, R2 ;  /* 0x0000000d04020224 */ /* 0x040fe400078e0202 */
[----:B---3--:R-:W-:-:S07]  /*29e60*/  @P0 IMAD R3, R4, R10, R3 ;  /* 0x0000000a04030224 */ /* 0x008fce00078e0203 */
.L_x_2013:
        /* <DEDUP_REMOVED lines=40> */
.L_x_2016:
[----:B------:R-:W-:-:S07]  /*2a0f0*/  MOV R4, 0x2a110 ;  /* 0x0002a11000047802 */ /* 0x000fce0000000f00 */
[----:B-123--:R-:W-:Y:S05]  /*2a100*/  CALL.REL.NOINC `($__internal_6_$__cuda_sm20_div_s64) ;  /* 0x0000001c00ac7944 */ /* 0x00efea0003c00000 */
.L_x_2015:
[----:B------:R-:W-:Y:S05]  /*2a110*/  BSYNC.RECONVERGENT B0 ;  /* 0x0000000000007941 */ /* 0x000fea0003800200 */
.L_x_2014:
[----:B------:R-:W0:Y:S01]  /*2a120*/  LDCU.128 UR12, c[0x0][0x600] ;  /* 0x0000c000ff0c77ac */ /* 0x000e220008000c00 */
[----:B------:R-:W-:Y:S01]  /*2a130*/  BSSY.RECONVERGENT B0, `(.L_x_2017) ;  /* 0x0000029000007945 */ /* 0x000fe20003800200 */
[----:B0-----:R-:W-:Y:S01]  /*2a140*/  IMAD R3, R7, UR14, RZ ;  /* 0x0000000e07037c24 */ /* 0x001fe2000f8e02ff */
[----:B------:R-:W-:Y:S01]  /*2a150*/  LOP3.LUT R0, R15, UR15, RZ, 0xfc, !PT ;  /* 0x0000000f0f007c12 */ /* 0x000fe2000f8efcff */
[----:B------:R-:W-:-:S04]  /*2a160*/  IMAD.WIDE.U32 R4, R6, UR14, RZ ;  /* 0x0000000e06047c25 */ /* 0x000fc8000f8e00ff */
[----:B--2---:R-:W-:Y:S01]  /*2a170*/  IMAD R9, R6, UR15, R3 ;  /* 0x0000000f06097c24 */ /* 0x004fe2000f8e0203 */
        /* <DEDUP_REMOVED lines=32> */
.L_x_2018:
[----:B------:R-:W-:Y:S01]  /*2a380*/  IMAD.MOV.U32 R10, RZ, RZ, R14 ;  /* 0x000000ffff0a7224 */ /* 0x000fe200078e000e */
[----:B------:R-:W-:Y:S02]  /*2a390*/  MOV R3, R15 ;  /* 0x0000000f00037202 */ /* 0x000fe40000000f00 */
[----:B------:R-:W-:-:S07]  /*2a3a0*/  MOV R4, 0x2a3c0 ;  /* 0x0002a3c000047802 */ /* 0x000fce0000000f00 */
[----:B-1-3--:R-:W-:Y:S05]  /*2a3b0*/  CALL.REL.NOINC `($__internal_6_$__cuda_sm20_div_s64) ;  /* 0x0000001c00007944 */ /* 0x00afea0003c00000 */
.L_x_2019:
[----:B------:R-:W-:Y:S05]  /*2a3c0*/  BSYNC.RECONVERGENT B0 ;  /* 0x0000000000007941 */ /* 0x000fea0003800200 */
.L_x_2017:
        /* <DEDUP_REMOVED lines=8> */
[----:B-1-3--:R0:W5:Y:S01]  /*2a450*/  LDG.E.64 R24, desc[UR8][R18.64] ;  /* 0x0000000812187981 */ /* 0x00a162000c1e1b00 */
        /* <DEDUP_REMOVED lines=14> */
[----:B------:R-:W1:Y:S03]  /*2a540*/  LDCU.64 UR6, c[0x0][0x608] ;  /* 0x0000c100ff0677ac */ /* 0x000e660008000a00 */
[----:B------:R-:W-:Y:S02]  /*2a550*/  IADD3.X R40, PT, PT, RZ, R0, RZ, P2, !PT ;  /* 0x00000000ff287210 */ /* 0x000fe400017fe4ff */
        /* <DEDUP_REMOVED lines=15> */
[----:B------:R-:W-:Y:S01]  /*2a650*/  IMAD.X R8, RZ, RZ, ~R0, P3 ;  /* 0x000000ffff087224 */ /* 0x000fe200018e0e00 */
[----:B------:R-:W-:-:S02]  /*2a660*/  IADD3 R23, P3, PT, R5, 0x3, RZ ;  /* 0x0000000305177810 */ /* 0x000fc40007f7e0ff */
[----:B------:R-:W-:Y:S01]  /*2a670*/  IADD3 R37, PT, PT, R11, R37, RZ ;  /* 0x000000250b257210 */ /* 0x000fe20007ffe0ff */
[----:B------:R-:W-:Y:S01]  /*2a680*/  IMAD R8, R8, UR6, RZ ;  /* 0x0000000608087c24 */ /* 0x000fe2000f8e02ff */
[----:B------:R-:W-:Y:S01]  /*2a690*/  IADD3 R35, P2, PT, RZ, -R23, RZ ;  /* 0x80000017ff237210 */ /* 0x000fe20007f5e0ff */
[----:B------:R-:W-:Y:S02]  /*2a6a0*/  IMAD R6, R6, UR6, RZ ;  /* 0x0000000606067c24 */ /* 0x000fe4000f8e02ff */
[C---:B------:R-:W-:Y:S02]  /*2a6b0*/  IMAD R29, R9.reuse, UR7, R8 ;  /* 0x00000007091d7c24 */ /* 0x040fe4000f8e0208 */
[----:B------:R-:W-:-:S04]  /*2a6c0*/  IMAD.WIDE.U32 R8, R9, UR6, R14 ;  /* 0x0000000609087c25 */ /* 0x000fc8000f8e000e */
[----:B------:R-:W-:Y:S01]  /*2a6d0*/  IMAD.X R20, RZ, RZ, R0, P3 ;  /* 0x000000ffff147224 */ /* 0x000fe200018e0600 */
[----:B------:R-:W-:Y:S01]  /*2a6e0*/  IADD3 R9, PT, PT, R9, R29, RZ ;  /* 0x0000001d09097210 */ /* 0x000fe20007ffe0ff */
[C---:B------:R-:W-:Y:S02]  /*2a6f0*/  IMAD R33, R13.reuse, UR7, R6 ;  /* 0x000000070d217c24 */ /* 0x040fe4000f8e0206 */
[----:B------:R-:W-:-:S04]  /*2a700*/  IMAD.WIDE.U32 R12, R13, UR6, R14 ;  /* 0x000000060d0c7c25 */ /* 0x000fc8000f8e000e */
        /* <DEDUP_REMOVED lines=19> */
[----:B------:R-:W-:Y:S01]  /*2a840*/  IMAD.WIDE.U32 R12, R12, R30, RZ ;  /* 0x0000001e0c0c7225 */ /* 0x000fe200078e00ff */
[----:B------:R-:W-:-:S03]  /*2a850*/  IADD3 R37, P4, PT, R5, 0x5, RZ ;  /* 0x0000000505257810 */ /* 0x000fc60007f9e0ff */
[-C--:B------:R-:W-:Y:S01]  /*2a860*/  IMAD R11, R11, R30.reuse, RZ ;  /* 0x0000001e0b0b7224 */ /* 0x080fe200078e02ff */
[----:B------:R-:W-:Y:S01]  /*2a870*/  IADD3 R43, PT, PT, R13, R43, RZ ;  /* 0x0000002b0d2b7210 */ /* 0x000fe20007ffe0ff */
[----:B------:R-:W-:Y:S01]  /*2a880*/  IMAD.X R8, RZ, RZ, ~R45, P3 ;  /* 0x000000ffff087224 */ /* 0x000fe200018e0e2d */
[----:B------:R-:W-:Y:S01]  /*2a890*/  SHF.L.U32 R22, R12, 0x3, RZ ;  /* 0x000000030c167819 */ /* 0x000fe200000006ff */
[----:B------:R-:W-:Y:S01]  /*2a8a0*/  IMAD R11, R26, R31, R11 ;  /* 0x0000001f1a0b7224 */ /* 0x000fe200078e020b */
[----:B------:R-:W-:Y:S01]  /*2a8b0*/  SHF.L.U64.HI R43, R12, 0x3, R43 ;  /* 0x000000030c2b7819 */ /* 0x000fe2000001022b */
[----:B------:R-:W-:Y:S01]  /*2a8c0*/  IMAD R8, R8, UR6, RZ ;  /* 0x0000000608087c24 */ /* 0x000fe2000f8e02ff */
[----:B------:R-:W-:Y:S01]  /*2a8d0*/  IADD3 R12, P5, PT, R5, 0x6, RZ ;  /* 0x00000006050c7810 */ /* 0x000fe20007fbe0ff */
[----:B------:R-:W-:Y:S01]  /*2a8e0*/  IMAD.WIDE.U32 R26, R26, R30, RZ ;  /* 0x0000001e1a1a7225 */ /* 0x000fe200078e00ff */
[----:B------:R-:W-:Y:S02]  /*2a8f0*/  IADD3.X R39, PT, PT, RZ, R0, RZ, P4, !PT ;  /* 0x00000000ff277210 */ /* 0x000fe400027fe4ff */
[----:B------:R-:W-:Y:S01]  /*2a900*/  IADD3 R33, P3, PT, RZ, -R37, RZ ;  /* 0x80000025ff217210 */ /* 0x000fe20007f7e0ff */
[----:B------:R-:W-:Y:S01]  /*2a910*/  IMAD R41, R35, UR7, R8 ;  /* 0x0000000723297c24 */ /* 0x000fe2000f8e0208 */
[----:B------:R-:W-:Y:S01]  /*2a920*/  IADD3 R13, PT, PT, R27, R11, RZ ;  /* 0x0000000b1b0d7210 */ /* 0x000fe20007ffe0ff */
[----:B------:R-:W-:Y:S01]  /*2a930*/  IMAD.WIDE.U32 R34, R35, UR6, R14 ;  /* 0x0000000623227c25 */ /* 0x000fe2000f8e000e */
[----:B------:R-:W-:-:S02]  /*2a940*/  IADD3.X R28, PT, PT, RZ, ~R39, RZ, P3, !PT ;  /* 0x80000027ff1c7210 */ /* 0x000fc40001ffe4ff */
[----:B------:R-:W-:Y:S01]  /*2a950*/  SHF.L.U64.HI R44, R26, 0x3, R13 ;  /* 0x000000031a2c7819 */ /* 0x000fe2000001020d */
[----:B------:R-:W-:Y:S01]  /*2a960*/  IMAD.X R38, RZ, RZ, R0, P5 ;  /* 0x000000ffff267224 */ /* 0x000fe200028e0600 */
[----:B------:R-:W-:Y:S01]  /*2a970*/  IADD3 R13, PT, PT, R35, R41, RZ ;  /* 0x00000029230d7210 */ /* 0x000fe20007ffe0ff */
[----:B------:R-:W-:Y:S01]  /*2a980*/  IMAD R28, R28, UR6, RZ ;  /* 0x000000061c1c7c24 */ /* 0x000fe2000f8e02ff */
[----:B------:R-:W-:Y:S01]  /*2a990*/  IADD3 R29, P4, PT, RZ, -R12, RZ ;  /* 0x8000000cff1d7210 */ /* 0x000fe20007f9e0ff */
[----:B------:R-:W-:Y:S01]  /*2a9a0*/  IMAD.SHL.U32 R11, R26, 0x8, RZ ;  /* 0x000000081a0b7824 */ /* 0x000fe200078e00ff */
[----:B------:R-:W-:Y:S01]  /*2a9b0*/  IADD3 R8, P3, PT, R5, 0x7, RZ ;  /* 0x0000000705087810 */ /* 0x000fe20007f7e0ff */
[----:B------:R-:W-:Y:S01]  /*2a9c0*/  IMAD R13, R13, R30, RZ ;  /* 0x0000001e0d0d7224 */ /* 0x000fe200078e02ff */
[----:B------:R-:W-:Y:S01]  /*2a9d0*/  IADD3.X R46, PT, PT, RZ, ~R38, RZ, P4, !PT ;  /* 0x80000026ff2e7210 */ /* 0x000fe200027fe4ff */
[----:B------:R-:W-:Y:S01]  /*2a9e0*/  IMAD R47, R33, UR7, R28 ;  /* 0x00000007212f7c24 */ /* 0x000fe2000f8e021c */
[----:B------:R-:W0:Y:S01]  /*2a9f0*/  LDC.64 R26, c[0x0][0x608] ;  /* 0x00018200ff1a7b82 */ /* 0x000e220000000a00 */
[----:B------:R-:W-:-:S02]  /*2aa00*/  IMAD R13, R34, R31, R13 ;  /* 0x0000001f220d7224 */ /* 0x000fc400078e020d */
[----:B------:R-:W-:Y:S02]  /*2aa10*/  IMAD R46, R46, UR6, RZ ;  /* 0x000000062e2e7c24 */ /* 0x000fe4000f8e02ff */
        /* <DEDUP_REMOVED lines=11> */
[-C--:B------:R-:W-:Y:S01]  /*2aad0*/  IMAD R33, R33, R30.reuse, RZ ;  /* 0x0000001e21217224 */ /* 0x080fe200078e02ff */
        /* <DEDUP_REMOVED lines=14> */
[----:B------:R-:W-:Y:S02]  /*2abc0*/  IMAD.IADD R49, R35, 0x1, R49 ;  /* 0x0000000123317824 */ /* 0x000fe400078e0231 */
[C---:B------:R-:W-:Y:S01]  /*2abd0*/  IMAD R53, R5.reuse, UR7, R48 ;  /* 0x0000000705357c24 */ /* 0x040fe2000f8e0230 */
[----:B------:R-:W-:Y:S01]  /*2abe0*/  SHF.L.U64.HI R48, R28, 0x3, R51 ;  /* 0x000000031c307819 */ /* 0x000fe20000010233 */
[----:B0-----:R-:W-:Y:S01]  /*2abf0*/  IMAD.WIDE.U32 R26, R5, UR6, R26 ;  /* 0x00000006051a7c25 */ /* 0x001fe2000f8e001a */
[----:B------:R-:W0:Y:S03]  /*2ac00*/  LDCU.64 UR6, c[0x0][0x5f0] ;  /* 0x0000be00ff0677ac */ /* 0x000e260008000a00 */
[----:B------:R-:W-:Y:S01]  /*2ac10*/  IMAD R51, R49, R30, RZ ;  /* 0x0000001e31337224 */ /* 0x000fe200078e02ff */
[----:B------:R-:W-:Y:S01]  /*2ac20*/  IADD3 R53, PT, PT, R27, R53, RZ ;  /* 0x000000351b357210 */ /* 0x000fe20007ffe0ff */
[----:B------:R-:W-:Y:S01]  /*2ac30*/  IMAD R29, R40, UR4, RZ ;  /* 0x00000004281d7c24 */ /* 0x000fe2000f8e02ff */
[----:B------:R-:W-:Y:S01]  /*2ac40*/  IADD3 R40, P3, PT, R14, -R26, RZ ;  /* 0x8000001a0e287210 */ /* 0x000fe20007f7e0ff */
[----:B------:R-:W-:-:S02]  /*2ac50*/  IMAD R51, R34, R31, R51 ;  /* 0x0000001f22337224 */ /* 0x000fc400078e0233 */
[----:B------:R-:W-:Y:S01]  /*2ac60*/  IMAD R20, R20, UR4, RZ ;  /* 0x0000000414147c24 */ /* 0x000fe2000f8e02ff */
[----:B------:R-:W-:Y:S01]  /*2ac70*/  IADD3.X R53, PT, PT, R15, ~R53, RZ, P3, !PT ;  /* 0x800000350f357210 */ /* 0x000fe20001ffe4ff */
[----:B------:R-:W-:-:S04]  /*2ac80*/  IMAD.WIDE.U32 R34, R34, R30, RZ ;  /* 0x0000001e22227225 */ /* 0x000fc800078e00ff */
[----:B------:R-:W-:Y:S02]  /*2ac90*/  IMAD R55, R45, UR4, RZ ;  /* 0x000000042d377c24 */ /* 0x000fe4000f8e02ff */
[C---:B------:R-:W-:Y:S02]  /*2aca0*/  IMAD R49, R42.reuse, UR5, R29 ;  /* 0x000000052a317c24 */ /* 0x040fe4000f8e021d */
[----:B------:R-:W-:-:S04]  /*2acb0*/  IMAD.WIDE.U32 R26, R42, UR4, RZ ;  /* 0x000000042a1a7c25 */ /* 0x000fc8000f8e00ff */
[----:B------:R-:W-:Y:S01]  /*2acc0*/  IMAD R45, R23, UR5, R20 ;  /* 0x00000005172d7c24 */ /* 0x000fe2000f8e0214 */
[----:B------:R-:W-:Y:S01]  /*2acd0*/  IADD3 R49, PT, PT, R27, R49, RZ ;  /* 0x000000311b317210 */ /* 0x000fe20007ffe0ff */
[----:B------:R-:W-:-:S04]  /*2ace0*/  IMAD.WIDE.U32 R28, R23, UR4, RZ ;  /* 0x00000004171c7c25 */ /* 0x000fc8000f8e00ff */
[----:B------:R-:W-:Y:S01]  /*2acf0*/  IMAD.IADD R35, R35, 0x1, R51 ;  /* 0x0000000123237824 */ /* 0x000fe200078e0233 */
[----:B------:R-:W-:Y:S01]  /*2ad00*/  LEA R11, P4, R28, R11, 0x3 ;  /* 0x0000000b1c0b7211 */ /* 0x000fe200078818ff */
[C---:B------:R-:W-:Y:S02]  /*2ad10*/  IMAD R23, R16.reuse, UR5, R55 ;  /* 0x0000000510177c24 */ /* 0x040fe4000f8e0237 */
[----:B------:R-:W-:Y:S01]  /*2ad20*/  IMAD.WIDE.U32 R50, R16, UR4, RZ ;  /* 0x0000000410327c25 */ /* 0x000fe2000f8e00ff */
[C---:B------:R-:W-:Y:S02]  /*2ad30*/  SHF.L.U32 R16, R34.reuse, 0x3, RZ ;  /* 0x0000000322107819 */ /* 0x040fe400000006ff */
[----:B------:R-:W-:Y:S01]  /*2ad40*/  SHF.L.U64.HI R34, R34, 0x3, R35 ;  /* 0x0000000322227819 */ /* 0x000fe20000010223 */
[----:B------:R-:W-:Y:S01]  /*2ad50*/  IMAD R53, R53, R30, RZ ;  /* 0x0000001e35357224 */ /* 0x000fe200078e02ff */
[----:B------:R-:W-:Y:S01]  /*2ad60*/  IADD3 R27, PT, PT, R51, R23, RZ ;  /* 0x00000017331b7210 */ /* 0x000fe20007ffe0ff */
[----:B------:R-:W-:Y:S01]  /*2ad70*/  IMAD.IADD R45, R29, 0x1, R45 ;  /* 0x000000011d2d7824 */ /* 0x000fe200078e022d */
[----:B------:R-:W-:Y:S01]  /*2ad80*/  LEA R23, P3, R26, R22, 0x3 ;  /* 0x000000161a177211 */ /* 0x000fe200078618ff */
[----:B------:R-:W-:Y:S01]  /*2ad90*/  IMAD R53, R40, R31, R53 ;  /* 0x0000001f28357224 */ /* 0x000fe200078e0235 */
[----:B------:R-:W-:Y:S01]  /*2ada0*/  LEA R13, P5, R50, R13, 0x3 ;  /* 0x0000000d320d7211 */ /* 0x000fe200078a18ff */
[----:B------:R-:W-:Y:S01]  /*2adb0*/  IMAD R20, R39, UR4, RZ ;  /* 0x0000000427147c24 */ /* 0x000fe2000f8e02ff */
[----:B------:R-:W-:Y:S01]  /*2adc0*/  LEA.HI.X R43, R26, R43, R49, 0x3, P3 ;  /* 0x0000002b1a2b7211 */ /* 0x000fe200018f1c31 */
[----:B------:R-:W-:Y:S01]  /*2add0*/  IMAD R29, R38, UR4, RZ ;  /* 0x00000004261d7c24 */ /* 0x000fe2000f8e02ff */
[----:B------:R-:W-:Y:S01]  /*2ade0*/  LEA.HI.X R44, R28, R44, R45, 0x3, P4 ;  /* 0x0000002c1c2c7211 */ /* 0x000fe200020f1c2d */
[----:B------:R-:W-:Y:S01]  /*2adf0*/  IMAD.WIDE.U32 R30, R40, R30, RZ ;  /* 0x0000001e281e7225 */ /* 0x000fe200078e00ff */
[----:B------:R-:W-:-:S03]  /*2ae00*/  LEA.HI.X R46, R50, R46, R27, 0x3, P5 ;  /* 0x0000002e322e7211 */ /* 0x000fc600028f1c1b */
[C---:B------:R-:W-:Y:S01]  /*2ae10*/  IMAD R45, R37.reuse, UR5, R20 ;  /* 0x00000005252d7c24 */ /* 0x040fe2000f8e0214 */
[----:B------:R-:W-:Y:S01]  /*2ae20*/  SHF.L.U32 R35, R30, 0x3, RZ ;  /* 0x000000031e237819 */ /* 0x000fe200000006ff */
[----:B------:R-:W-:-:S04]  /*2ae30*/  IMAD.WIDE.U32 R26, R37, UR4, RZ ;  /* 0x00000004251a7c25 */ /* 0x000fc8000f8e00ff */
[----:B------:R-:W-:Y:S01]  /*2ae40*/  IMAD R41, R41, UR4, RZ ;  /* 0x0000000429297c24 */ /* 0x000fe2000f8e02ff */
[----:B------:R-:W-:Y:S01]  /*2ae50*/  LEA R33, P3, R26, R33, 0x3 ;  /* 0x000000211a217211 */ /* 0x000fe200078618ff */
[C---:B------:R-:W-:Y:S02]  /*2ae60*/  IMAD R49, R12.reuse, UR5, R29 ;  /* 0x000000050c317c24 */ /* 0x040fe4000f8e021d */
[----:B------:R-:W-:Y:S01]  /*2ae70*/  IMAD.WIDE.U32 R28, R12, UR4, RZ ;  /* 0x000000040c1c7c25 */ /* 0x000fe2000f8e00ff */
[----:B------:R-:W-:Y:S02]  /*2ae80*/  MOV R12, R7 ;  /* 0x00000007000c7202 */ /* 0x000fe40000000f00 */
[----:B------:R-:W-:Y:S01]  /*2ae90*/  LOP3.LUT R7, R3, 0xfffffff8, RZ, 0xc0, !PT ;  /* 0xfffffff803077812 */ /* 0x000fe200078ec0ff */
[----:B------:R-:W-:Y:S01]  /*2aea0*/  IMAD.IADD R37, R31, 0x1, R53 ;  /* 0x000000011f257824 */ /* 0x000fe200078e0235 */
[----:B------:R-:W-:Y:S01]  /*2aeb0*/  IADD3 R31, PT, PT, R27, R45, RZ ;  /* 0x0000002d1b1f7210 */ /* 0x000fe20007ffe0ff */
[----:B------:R-:W-:Y:S01]  /*2aec0*/  IMAD R41, R8, UR5, R41 ;  /* 0x0000000508297c24 */ /* 0x000fe2000f8e0229 */
[----:B------:R-:W-:Y:S01]  /*2aed0*/  LEA R47, P4, R28, R47, 0x3 ;  /* 0x0000002f1c2f7211 */ /* 0x000fe200078818ff */
[----:B------:R-:W-:Y:S01]  /*2aee0*/  IMAD.WIDE.U32 R38, R8, UR4, RZ ;  /* 0x0000000408267c25 */ /* 0x000fe2000f8e00ff */
[----:B------:R-:W-:Y:S01]  /*2aef0*/  IADD3.X R8, PT, PT, R17, UR5, RZ, P1, !PT ;  /* 0x0000000511087c10 */ /* 0x000fe20008ffe4ff */
[----:B------:R-:W-:Y:S01]  /*2af00*/  USHF.L.U64.HI UR4, UR4, 0x6, UR5 ;  /* 0x0000000604047899 */ /* 0x000fe20008010205 */
[----:B------:R-:W-:Y:S01]  /*2af10*/  SHF.L.U64.HI R37, R30, 0x3, R37 ;  /* 0x000000031e257819 */ /* 0x000fe20000010225 */
[----:B------:R-:W-:Y:S01]  /*2af20*/  IMAD.IADD R49, R29, 0x1, R49 ;  /* 0x000000011d317824 */ /* 0x000fe200078e0231 */
[----:B------:R-:W-:-:S02]  /*2af30*/  LEA R29, P1, R36, R35, 0x3 ;  /* 0x00000023241d7211 */ /* 0x000fc400078218ff */
[----:B------:R-:W-:Y:S02]  /*2af40*/  LEA R27, P5, R38, R16, 0x3 ;  /* 0x00000010261b7211 */ /* 0x000fe400078a18ff */
[----:B------:R-:W-:Y:S01]  /*2af50*/  LEA.HI.X R36, R36, R37, R8, 0x3, P1 ;  /* 0x0000002524247211 */ /* 0x000fe200008f1c08 */
[----:B0-----:R-:W-:Y:S01]  /*2af60*/  IMAD.U32 R8, RZ, RZ, UR7 ;  /* 0x00000007ff087e24 */ /* 0x001fe2000f8e00ff */
[----:B------:R-:W-:Y:S02]  /*2af70*/  IADD3 R16, P1, PT, R2, R9, RZ ;  /* 0x0000000902107210 */ /* 0x000fe40007f3e0ff */
[----:B------:R-:W-:Y:S02]  /*2af80*/  IADD3.X R9, PT, PT, ~R10, UR4, RZ, P2, !PT ;  /* 0x000000040a097c10 */ /* 0x000fe400097fe5ff */
[----:B------:R-:W-:Y:S02]  /*2af90*/  IADD3 R20, P2, PT, R2, R23, RZ ;  /* 0x0000001702147210 */ /* 0x000fe40007f5e0ff */
[----:B------:R-:W-:-:S02]  /*2afa0*/  IADD3 R17, PT, PT, R39, R41, RZ ;  /* 0x0000002927117210 */ /* 0x000fc40007ffe0ff */
[----:B------:R-:W-:Y:S01]  /*2afb0*/  IADD3 R10, P6, PT, R2, R29, RZ ;  /* 0x0000001d020a7210 */ /* 0x000fe20007fde0ff */
[----:B------:R-:W-:Y:S01]  /*2afc0*/  IMAD.X R43, RZ, RZ, R43, P2 ;  /* 0x000000ffff2b7224 */ /* 0x000fe200010e062b */
[----:B------:R-:W-:Y:S02]  /*2afd0*/  LEA.HI.X R32, R26, R32, R31, 0x3, P3 ;  /* 0x000000201a207211 */ /* 0x000fe400018f1c1f */
[----:B------:R-:W-:Y:S02]  /*2afe0*/  LEA.HI.X R49, R28, R48, R49, 0x3, P4 ;  /* 0x000000301c317211 */ /* 0x000fe400020f1c31 */
[----:B------:R-:W-:Y:S02]  /*2aff0*/  IADD3 R22, P3, PT, R2, R11, RZ ;  /* 0x0000000b02167210 */ /* 0x000fe40007f7e0ff */
[----:B------:R-:W-:Y:S02]  /*2b000*/  LEA.HI.X R34, R38, R34, R17, 0x3, P5 ;  /* 0x0000002226227211 */ /* 0x000fe400028f1c11 */
[----:B------:R-:W-:-:S02]  /*2b010*/  IADD3 R50, P4, PT, R2, R13, RZ ;  /* 0x0000000d02327210 */ /* 0x000fc40007f9e0ff */
[----:B------:R-:W-:Y:S02]  /*2b020*/  IADD3.X R11, PT, PT, RZ, R36, RZ, P6, !PT ;  /* 0x00000024ff0b7210 */ /* 0x000fe400037fe4ff */
[C---:B------:R-:W-:Y:S01]  /*2b030*/  IADD3 R52, P2, PT, R2.reuse, R27, RZ ;  /* 0x0000001b02347210 */ /* 0x040fe20007f5e0ff */
[----:B------:R-:W-:Y:S01]  /*2b040*/  IMAD.X R45, RZ, RZ, R46, P4 ;  /* 0x000000ffff2d7224 */ /* 0x000fe200020e062e */
[C---:B------:R-:W-:Y:S02]  /*2b050*/  IADD3 R48, P5, PT, R2.reuse, R33, RZ ;  /* 0x0000002102307210 */ /* 0x040fe40007fbe0ff */
[----:B------:R-:W-:Y:S01]  /*2b060*/  IADD3 R42, P6, PT, R2, R47, RZ ;  /* 0x0000002f022a7210 */ /* 0x000fe20007fde0ff */
[----:B------:R-:W-:Y:S01]  /*2b070*/  IMAD.X R23, RZ, RZ, R34, P2 ;  /* 0x000000ffff177224 */ /* 0x000fe200010e0622 */
[----:B------:R-:W-:Y:S02]  /*2b080*/  MOV R17, UR6 ;  /* 0x0000000600117c02 */ /* 0x000fe40008000f00 */
[----:B------:R-:W-:-:S02]  /*2b090*/  IADD3.X R21, PT, PT, RZ, R21, RZ, P1, !PT ;  /* 0x00000015ff157210 */ /* 0x000fc40000ffe4ff */
[----:B------:R-:W-:Y:S02]  /*2b0a0*/  IADD3.X R13, PT, PT, RZ, R44, RZ, P3, !PT ;  /* 0x0000002cff0d7210 */ /* 0x000fe40001ffe4ff */
[----:B------:R-:W-:Y:S02]  /*2b0b0*/  IADD3.X R47, PT, PT, RZ, R32, RZ, P5, !PT ;  /* 0x00000020ff2f7210 */ /* 0x000fe40002ffe4ff */
[----:B------:R-:W-:-:S07]  /*2b0c0*/  IADD3.X R49, PT, PT, RZ, R49, RZ, P6, !PT ;  /* 0x00000031ff317210 */ /* 0x000fce00037fe4ff */
.L_x_2022:
[C---:B------:R-:W-:Y:S02]  /*2b0d0*/  IADD3 R38, P6, PT, R17.reuse, R16, RZ ;  /* 0x0000001011267210 */ /* 0x040fe40007fde0ff */
[C---:B------:R-:W-:Y:S02]  /*2b0e0*/  IADD3 R36, P5, PT, R17.reuse, R10, RZ ;  /* 0x0000000a11247210 */ /* 0x040fe40007fbe0ff */
[C---:B------:R-:W-:Y:S02]  /*2b0f0*/  IADD3 R34, P4, PT, R17.reuse, R20, RZ ;  /* 0x0000001411227210 */ /* 0x040fe40007f9e0ff */
[C---:B------:R-:W-:Y:S02]  /*2b100*/  IADD3 R28, P1, PT, R17.reuse, R48, RZ ;  /* 0x00000030111c7210 */ /* 0x040fe40007f3e0ff */
[C---:B------:R-:W-:Y:S01]  /*2b110*/  IADD3 R32, P3, PT, R17.reuse, R22, RZ ;  /* 0x0000001611207210 */ /* 0x040fe20007f7e0ff */
[C---:B------:R-:W-:Y:S01]  /*2b120*/  IMAD.X R35, R8.reuse, 0x1, R43, P4 ;  /* 0x0000000108237824 */ /* 0x040fe200020e062b */
[----:B------:R-:W-:Y:S01]  /*2b130*/  IADD3 R30, P2, PT, R17, R50, RZ ;  /* 0x00000032111e7210 */ /* 0x000fe20007f5e0ff */
[C---:B------:R-:W-:Y:S01]  /*2b140*/  IMAD.X R29, R8.reuse, 0x1, R47, P1 ;  /* 0x00000001081d7824 */ /* 0x040fe200008e062f */
[----:B------:R-:W-:-:S02]  /*2b150*/  IADD3.X R39, PT, PT, R8, R21, RZ, P6, !PT ;  /* 0x0000001508277210 */ /* 0x000fc400037fe4ff */
[C---:B------:R-:W-:Y:S01]  /*2b160*/  IADD3.X R37, PT, PT, R8.reuse, R11, RZ, P5, !PT ;  /* 0x0000000b08257210 */ /* 0x040fe20002ffe4ff */
[----:B------:R-:W2:Y:S01]  /*2b170*/  LDG.E.64 R34, desc[UR8][R34.64] ;  /* 0x0000000822227981 */ /* 0x000ea2000c1e1b00 */
[C---:B------:R-:W-:Y:S02]  /*2b180*/  IADD3 R26, P6, PT, R17.reuse, R42, RZ ;  /* 0x0000002a111a7210 */ /* 0x040fe40007fde0ff */
[C---:B------:R-:W-:Y:S01]  /*2b190*/  IADD3.X R33, PT, PT, R8.reuse, R13, RZ, P3, !PT ;  /* 0x0000000d08217210 */ /* 0x040fe20001ffe4ff */
[----:B------:R-:W3:Y:S01]  /*2b1a0*/  LDG.E.64 R38, desc[UR8][R38.64] ;  /* 0x0000000826267981 */ /* 0x000ee2000c1e1b00 */
[----:B------:R-:W-:Y:S02]  /*2b1b0*/  IADD3 R40, P1, PT, R17, R52, RZ ;  /* 0x0000003411287210 */ /* 0x000fe40007f3e0ff */
[C---:B------:R-:W-:Y:S01]  /*2b1c0*/  IADD3.X R31, PT, PT, R8.reuse, R45, RZ, P2, !PT ;  /* 0x0000002d081f7210 */ /* 0x040fe200017fe4ff */
[----:B------:R-:W4:Y:S01]  /*2b1d0*/  LDG.E.64 R36, desc[UR8][R36.64] ;  /* 0x0000000824247981 */ /* 0x000f22000c1e1b00 */
[----:B------:R-:W-:-:S02]  /*2b1e0*/  IADD3.X R27, PT, PT, R8, R49, RZ, P6, !PT ;  /* 0x00000031081b7210 */ /* 0x000fc400037fe4ff */
[----:B------:R-:W-:Y:S01]  /*2b1f0*/  IADD3.X R41, PT, PT, R8, R23, RZ, P1, !PT ;  /* 0x0000001708297210 */ /* 0x000fe20000ffe4ff */
[----:B------:R-:W2:Y:S04]  /*2b200*/  LDG.E.64 R32, desc[UR8][R32.64] ;  /* 0x0000000820207981 */ /* 0x000ea8000c1e1b00 */
[----:B------:R-:W2:Y:S04]  /*2b210*/  LDG.E.64 R30, desc[UR8][R30.64] ;  /* 0x000000081e1e7981 */ /* 0x000ea8000c1e1b00 */
[----:B------:R-:W2:Y:S04]  /*2b220*/  LDG.E.64 R28, desc[UR8][R28.64] ;  /* 0x000000081c1c7981 */ /* 0x000ea8000c1e1b00 */
[----:B------:R-:W2:Y:S04]  /*2b230*/  LDG.E.64 R26, desc[UR8][R26.64] ;  /* 0x000000081a1a7981 */ /* 0x000ea8000c1e1b00 */
[----:B------:R-:W2:Y:S01]  /*2b240*/  LDG.E.64 R40, desc[UR8][R40.64] ;  /* 0x0000000828287981 */ /* 0x000ea2000c1e1b00 */
        /* <DEDUP_REMOVED lines=8> */
[----:B---3-5:R-:W4:-:S15]  /*2b2d0*/  DADD R24, R38, R24 ;  /* 0x0000000026187229 */ /* 0x028f1e0000000018 */
[----:B------:R-:W-:-:S15]  /*2b2e0*/  NOP ;  /* 0x0000000000007918 */ /* 0x000fde0000000000 */
[----:B------:R-:W-:-:S15]  /*2b2f0*/  NOP ;  /* 0x0000000000007918 */ /* 0x000fde0000000000 */
[----:B------:R-:W-:-:S15]  /*2b300*/  NOP ;  /* 0x0000000000007918 */ /* 0x000fde0000000000 */
[----:B------:R-:W-:-:S04]  /*2b310*/  NOP ;  /* 0x0000000000007918 */ /* 0x000fc80000000000 */
[----:B----4-:R-:W2:-:S15]  /*2b320*/  DADD R24, R24, R36 ;  /* 0x0000000018187229 */ /* 0x010e9e0000000024 */
[----:B------:R-:W-:-:S15]  /*2b330*/  NOP ;  /* 0x0000000000007918 */ /* 0x000fde0000000000 */
[----:B------:R-:W-:-:S15]  /*2b340*/  NOP ;  /* 0x0000000000007918 */ /* 0x000fde0000000000 */
[----:B------:R-:W-:-:S15]  /*2b350*/  NOP ;  /* 0x0000000000007918 */ /* 0x000fde0000000000 */
[----:B------:R-:W-:-:S04]  /*2b360*/  NOP ;  /* 0x0000000000007918 */ /* 0x000fc80000000000 */
[----:B--2---:R-:W0:-:S15]  /*2b370*/  DADD R24, R24, R34 ;  /* 0x0000000018187229 */ /* 0x004e1e0000000022 */
        /* <DEDUP_REMOVED lines=26> */
.L_x_2021:
[----:B------:R-:W-:Y:S05]  /*2b520*/  BSYNC.RECONVERGENT B0 ;  /* 0x0000000000007941 */ /* 0x000fea0003800200 */
.L_x_2020:
        /* <DEDUP_REMOVED lines=32> */
[----:B---3--:R-:W-:Y:S01]  /*2b730*/  IMAD R9, R9, UR10, RZ ;  /* 0x0000000a09097c24 */ /* 0x008fe2000f8e02ff */
[----:B------:R-:W-:Y:S02]  /*2b740*/  IADD3 R13, PT, PT, R13, R17, RZ ;  /* 0x000000110d0d7210 */ /* 0x000fe40007ffe0ff */
[----:B------:R-:W-:Y:S01]  /*2b750*/  IADD3.X R11, PT, PT, R15, ~R21, RZ, P2, !PT ;  /* 0x800000150f0b7210 */ /* 0x000fe200017fe4ff */
[C---:B------:R-:W-:Y:S01]  /*2b760*/  IMAD R17, R10.reuse, UR11, R9 ;  /* 0x0000000b0a117c24 */ /* 0x040fe2000f8e0209 */
[----:B------:R-:W-:Y:S01]  /*2b770*/  IADD3.X R9, PT, PT, R13, UR7, RZ, P4, !PT ;  /* 0x000000070d097c10 */ /* 0x000fe2000a7fe4ff */
[----:B------:R-:W-:Y:S01]  /*2b780*/  IMAD.WIDE.U32 R6, R10, UR10, R12 ;  /* 0x0000000a0a067c25 */ /* 0x000fe2000f8e000c */
[----:B------:R-:W-:-:S02]  /*2b790*/  IADD3 R23, P2, PT, R14, -R27, RZ ;  /* 0x8000001b0e177210 */ /* 0x000fc40007f5e0ff */
[----:B------:R-:W-:Y:S01]  /*2b7a0*/  IADD3.X R13, PT, PT, R21, UR5, RZ, P1, !PT ;  /* 0x00000005150d7c10 */ /* 0x000fe20008ffe4ff */
[----:B------:R-:W-:Y:S01]  /*2b7b0*/  IMAD R12, R11, UR10, RZ ;  /* 0x0000000a0b0c7c24 */ /* 0x000fe2000f8e02ff */
[----:B------:R-:W-:Y:S01]  /*2b7c0*/  IADD3 R10, P3, PT, R8, UR6, RZ ;  /* 0x00000006080a7c10 */ /* 0x000fe2000ff7e0ff */
[----:B------:R-:W-:Y:S01]  /*2b7d0*/  IMAD.WIDE.U32 R20, R29, UR10, R8 ;  /* 0x0000000a1d147c25 */ /* 0x000fe2000f8e0008 */
[----:B------:R-:W-:Y:S02]  /*2b7e0*/  IADD3 R27, P4, P5, R14, -UR4, -R27 ;  /* 0x800000040e1b7c10 */ /* 0x000fe4000fd9e81b */
[----:B------:R-:W-:Y:S01]  /*2b7f0*/  IADD3.X R11, PT, PT, R9, UR7, RZ, P3, !PT ;  /* 0x00000007090b7c10 */ /* 0x000fe20009ffe4ff */
[----:B------:R-:W-:Y:S01]  /*2b800*/  IMAD R31, R29, UR11, R12 ;  /* 0x0000000b1d1f7c24 */ /* 0x000fe2000f8e020c */
[----:B------:R-:W-:Y:S01]  /*2b810*/  IADD3.X R12, PT, PT, R15, ~R13, RZ, P2, !PT ;  /* 0x8000000d0f0c7210 */ /* 0x000fe200017fe4ff */
[----:B------:R-:W-:Y:S01]  /*2b820*/  IMAD.IADD R9, R17, 0x1, R7 ;  /* 0x0000000111097824 */ /* 0x000fe200078e0207 */
[----:B------:R-:W-:-:S02]  /*2b830*/  IADD3.X R28, PT, PT, R15, ~UR5, ~R13, P4, P5 ;  /* 0x800000050f1c7c10 */ /* 0x000fc4000a7eac0d */
[----:B------:R-:W-:Y:S01]  /*2b840*/  IADD3 R16, P3, PT, R10, UR6, RZ ;  /* 0x000000060a107c10 */ /* 0x000fe2000ff7e0ff */
[----:B------:R-:W-:Y:S01]  /*2b850*/  IMAD R12, R12, UR10, RZ ;  /* 0x0000000a0c0c7c24 */ /* 0x000fe2000f8e02ff */
[----:B------:R-:W-:Y:S01]  /*2b860*/  IADD3 R7, PT, PT, R31, R21, RZ ;  /* 0x000000151f077210 */ /* 0x000fe20007ffe0ff */
[----:B------:R-:W-:Y:S01]  /*2b870*/  IMAD R28, R28, UR10, RZ ;  /* 0x0000000a1c1c7c24 */ /* 0x000fe2000f8e02ff */
[-C--:B------:R-:W-:Y:S01]  /*2b880*/  LEA R8, P1, R6, R2.reuse, 0x3 ;  /* 0x0000000206087211 */ /* 0x080fe200078218ff */
[C---:B------:R-:W-:Y:S01]  /*2b890*/  IMAD R21, R23.reuse, UR11, R12 ;  /* 0x0000000b17157c24 */ /* 0x040fe2000f8e020c */
[----:B------:R-:W-:Y:S01]  /*2b8a0*/  LEA R12, P2, R20, R2, 0x3 ;  /* 0x00000002140c7211 */ /* 0x000fe200078418ff */
[----:B------:R-:W-:Y:S01]  /*2b8b0*/  IMAD.WIDE.U32 R22, R23, UR10, R10 ;  /* 0x0000000a17167c25 */ /* 0x000fe2000f8e000a */
[----:B------:R-:W-:Y:S02]  /*2b8c0*/  IADD3.X R17, PT, PT, R11, UR7, RZ, P3, !PT ;  /* 0x000000070b117c10 */ /* 0x000fe40009ffe4ff */
[-C--:B------:R-:W-:Y:S01]  /*2b8d0*/  LEA.HI.X R9, R6, R4.reuse, R9, 0x3, P1 ;  /* 0x0000000406097211 */ /* 0x080fe200008f1c09 */
[C---:B------:R-:W-:Y:S01]  /*2b8e0*/  IMAD R11, R27.reuse, UR11, R28 ;  /* 0x0000000b1b0b7c24 */ /* 0x040fe2000f8e021c */
[----:B------:R-:W-:Y:S01]  /*2b8f0*/  LEA.HI.X R13, R20, R4, R7, 0x3, P2 ;  /* 0x00000004140d7211 */ /* 0x000fe200010f1c07 */
[----:B------:R-:W-:Y:S01]  /*2b900*/  IMAD.WIDE.U32 R16, R27, UR10, R16 ;  /* 0x0000000a1b107c25 */ /* 0x000fe2000f8e0010 */
[----:B------:R-:W-:-:S02]  /*2b910*/  IADD3 R7, PT, PT, R23, R21, RZ ;  /* 0x0000001517077210 */ /* 0x000fc40007ffe0ff */
[C---:B------:R-:W-:Y:S01]  /*2b920*/  LEA R6, P1, R22.reuse, R2, 0x3 ;  /* 0x0000000216067211 */ /* 0x040fe200078218ff */
[----:B------:R-:W-:Y:S01]  /*2b930*/  IMAD.IADD R11, R17, 0x1, R11 ;  /* 0x00000001110b7824 */ /* 0x000fe200078e020b */
[----:B------:R-:W2:Y:S02]  /*2b940*/  LDG.E.64 R8, desc[UR8][R8.64] ;  /* 0x0000000808087981 */ /* 0x000ea4000c1e1b00 */
[----:B------:R-:W-:Y:S02]  /*2b950*/  LEA.HI.X R7, R22, R4, R7, 0x3, P1 ;  /* 0x0000000416077211 */ /* 0x000fe400008f1c07 */
[C---:B------:R-:W-:Y:S01]  /*2b960*/  LEA R10, P1, R16.reuse, R2, 0x3 ;  /* 0x00000002100a7211 */ /* 0x040fe200078218ff */
[----:B------:R-:W3:Y:S03]  /*2b970*/  LDG.E.64 R12, desc[UR8][R12.64] ;  /* 0x000000080c0c7981 */ /* 0x000ee6000c1e1b00 */
[----:B------:R-:W-:Y:S01]  /*2b980*/  LEA.HI.X R11, R16, R4, R11, 0x3, P1 ;  /* 0x00000004100b7211 */ /* 0x000fe200008f1c0b */
[----:B------:R-:W4:Y:S05]  /*2b990*/  LDG.E.64 R6, desc[UR8][R6.64] ;  /* 0x0000000806067981 */ /* 0x000f2a000c1e1b00 */
        /* <DEDUP_REMOVED lines=19> */
.L_x_2026:
[----:B------:R-:W-:Y:S05]  /*2bad0*/  BSYNC.RECONVERGENT B1 ;  /* 0x0000000000017941 */ /* 0x000fea0003800200 */
.L_x_2025:
        /* <DEDUP_REMOVED lines=21> */
[----:B------:R-:W-:-:S03]  /*2bc30*/  IMAD.WIDE.U32 R6, R7, UR4, R14 ;  /* 0x0000000407067c25 */ /* 0x000fc6000f8e000e */
[----:B------:R-:W-:Y:S01]  /*2bc40*/  IADD3 R17, PT, PT, R11, R17, RZ ;  /* 0x000000110b117210 */ /* 0x000fe20007ffe0ff */
[----:B------:R-:W-:-:S04]  /*2bc50*/  IMAD.WIDE.U32 R8, R5, UR6, RZ ;  /* 0x0000000605087c25 */ /* 0x000fc8000f8e00ff */
[----:B------:R-:W-:Y:S01]  /*2bc60*/  IMAD R13, R5, UR7, R12 ;  /* 0x00000007050d7c24 */ /* 0x000fe2000f8e020c */
[----:B------:R-:W-:Y:S01]  /*2bc70*/  IADD3 R12, P2, PT, R8, UR6, RZ ;  /* 0x00000006080c7c10 */ /* 0x000fe2000ff5e0ff */
[----:B------:R-:W-:Y:S02]  /*2bc80*/  IMAD.IADD R3, R7, 0x1, R3 ;  /* 0x0000000107037824 */ /* 0x000fe400078e0203 */
[----:B------:R-:W-:Y:S01]  /*2bc90*/  IMAD.X R17, R15, 0x1, ~R17, P1 ;  /* 0x000000010f117824 */ /* 0x000fe200008e0e11 */
[----:B------:R-:W-:Y:S01]  /*2bca0*/  IADD3 R9, PT, PT, R9, R13, RZ ;  /* 0x0000000d09097210 */ /* 0x000fe20007ffe0ff */
[----:B----4-:R-:W-:-:S03]  /*2bcb0*/  IMAD R3, R3, UR10, RZ ;  /* 0x0000000a03037c24 */ /* 0x010fc6000f8e02ff */
[----:B------:R-:W-:Y:S01]  /*2bcc0*/  IADD3.X R13, PT, PT, R9, UR7, RZ, P2, !PT ;  /* 0x00000007090d7c10 */ /* 0x000fe200097fe4ff */
[----:B------:R-:W-:-:S04]  /*2bcd0*/  IMAD.WIDE.U32 R10, R6, UR10, R8 ;  /* 0x0000000a060a7c25 */ /* 0x000fc8000f8e0008 */
[----:B------:R-:W-:Y:S01]  /*2bce0*/  IMAD R3, R6, UR11, R3 ;  /* 0x0000000b06037c24 */ /* 0x000fe2000f8e0203 */
[----:B------:R-:W-:Y:S01]  /*2bcf0*/  LEA R6, P1, R10, R2, 0x3 ;  /* 0x000000020a067211 */ /* 0x000fe200078218ff */
[----:B------:R-:W-:Y:S02]  /*2bd00*/  IMAD R8, R17, UR10, RZ ;  /* 0x0000000a11087c24 */ /* 0x000fe4000f8e02ff */
[----:B------:R-:W-:Y:S01]  /*2bd10*/  IMAD.WIDE.U32 R12, R21, UR10, R12 ;  /* 0x0000000a150c7c25 */ /* 0x000fe2000f8e000c */
[----:B------:R-:W-:-:S03]  /*2bd20*/  IADD3 R3, PT, PT, R3, R11, RZ ;  /* 0x0000000b03037210 */ /* 0x000fc60007ffe0ff */
[----:B------:R-:W-:Y:S01]  /*2bd30*/  IMAD R21, R21, UR11, R8 ;  /* 0x0000000b15157c24 */ /* 0x000fe2000f8e0208 */
[----:B------:R-:W-:Y:S02]  /*2bd40*/  LEA.HI.X R7, R10, R4, R3, 0x3, P1 ;  /* 0x000000040a077211 */ /* 0x000fe400008f1c03 */
[C---:B------:R-:W-:Y:S02]  /*2bd50*/  LEA R8, P1, R12.reuse, R2, 0x3 ;  /* 0x000000020c087211 */ /* 0x040fe400078218ff */
[----:B------:R-:W-:Y:S02]  /*2bd60*/  IADD3 R21, PT, PT, R21, R13, RZ ;  /* 0x0000000d15157210 */ /* 0x000fe40007ffe0ff */
[----:B------:R-:W1:Y:S02]  /*2bd70*/  LDG.E.64 R6, desc[UR8][R6.64] ;  /* 0x0000000806067981 */ /* 0x000e64000c1e1b00 */
        /* <DEDUP_REMOVED lines=10> */
.L_x_2028:
[----:B------:R-:W-:Y:S05]  /*2be20*/  BSYNC.RECONVERGENT B1 ;  /* 0x0000000000017941 */ /* 0x000fea0003800200 */
.L_x_2027:
        /* <DEDUP_REMOVED lines=20> */
[----:B------:R-:W3:Y:S02]  /*2bf70*/  LDG.E.64 R2, desc[UR8][R2.64] ;  /* 0x0000000802027981 */ /* 0x000ee4000c1e1b00 */
[----:B---3-5:R4:W0:Y:S02]  /*2bf80*/  DADD R24, R24, R2 ;  /* 0x0000000018187229 */ /* 0x0288240000000002 */
.L_x_2024:
[----:B------:R-:W-:Y:S05]  /*2bf90*/  BSYNC.RECONVERGENT B0 ;  /* 0x0000000000007941 */ /* 0x000fea0003800200 */
.L_x_2023:
[----:B01-3-5:R-:W-:Y:S01]  /*2bfa0*/  STG.E.64 desc[UR8][R18.64], R24 ;  /* 0x0000001812007986 */ /* 0x02bfe2000c101b08 */
[----:B------:R-:W-:Y:S05]  /*2bfb0*/  EXIT ;  /* 0x000000000000794d */ /* 0x000fea0003800000 */
        .weak           $__internal_6_$__cuda_sm20_div_s64
        .type           $__internal_6_$__cuda_sm20_div_s64,@function
        .size           $__internal_6_$__cuda_sm20_div_s64,(.L_x_3492 - $__internal_6_$__cuda_sm20_div_s64)
$__internal_6_$__cuda_sm20_div_s64:
        /* <DEDUP_REMOVED lines=86> */
[----:B------:R-:W-:Y:S05]  /*2c520*/  RET.REL.NODEC R8 `(_ZN2at6native61_GLOBAL__N__2cc7adc6_23_UnfoldBackwardKernel_cu_7dd49032_326335_unfold_backward_elementwise_kernelILi128ELi8EZNS1_32_unfold_backward_internal_kernelIdEEvRNS_14TensorIteratorEllllllEUliE_EEviT1_) ;  /* 0xfffffd3808b47950 */ /* 0x000fea0003c3ffff */
.L_x_2029:
        /* <DEDUP_REMOVED lines=13> */
.L_x_3492:


//--------------------- .text._ZN2at6native61_GLOBAL__N__2cc7adc6_23_UnfoldBackwardKernel_cu_7dd49032_326335_unfold_backward_elementwise_kernelILi128ELi8EZNS1_32_unfold_backward_internal_kernelIsEEvRNS_14TensorIteratorEllllllEUliE_EEviT1_ --------------------------
	.section	.text._ZN2at6native61_GLOBAL__N__2cc7adc6_23_UnfoldBackwardKernel_cu_7dd49032_326335_unfold_backward_elementwise_kernelILi128ELi8EZNS1_32_unfold_backward_internal_kernelIsEEvRNS_14TensorIteratorEllllllEUliE_EEviT1_,"ax",@progbits
	.align	128
.text._ZN2at6native61_GLOBAL__N__2cc7adc6_23_UnfoldBackwardKernel_cu_7dd49032_326335_unfold_backward_elementwise_kernelILi128ELi8EZNS1_32_unfold_backward_internal_kernelIsEEvRNS_14TensorIteratorEllllllEUliE_EEviT1_:
        .type           _ZN2at6native61_GLOBAL__N__2cc7adc6_23_UnfoldBackwardKernel_cu_7dd49032_326335_unfold_backward_elementwise_kernelILi128ELi8EZNS1_32_unfold_backward_internal_kernelIsEEvRNS_14TensorIteratorEllllllEUliE_EEviT1_,@function
        .size           _ZN2at6native61_GLOBAL__N__2cc7adc6_23_UnfoldBackwardKernel_cu_7dd49032_326335_unfold_backward_elementwise_kernelILi128ELi8EZNS1_32_unfold_backward_internal_kernelIsEEvRNS_14TensorIteratorEllllllEUliE_EEviT1_,(.L_x_3494 - _ZN2at6native61_GLOBAL__N__2cc7adc6_23_UnfoldBackwardKernel_cu_7dd49032_326335_unfold_backward_elementwise_kernelILi128ELi8EZNS1_32_unfold_backward_internal_kernelIsEEvRNS_14TensorIteratorEllllllEUliE_EEviT1_)
        .other          _ZN2at6native61_GLOBAL__N__2cc7adc6_23_UnfoldBackwardKernel_cu_7dd49032_326335_unfold_backward_elementwise_kernelILi128ELi8EZNS1_32_unfold_backward_internal_kernelIsEEvRNS_14TensorIteratorEllllllEUliE_EEviT1_,@"STO_CUDA_ENTRY STV_DEFAULT"
_ZN2at6native61_GLOBAL__N__2cc7adc6_23_UnfoldBackwardKernel_cu_7dd49032_326335_unfold_backward_elementwise_kernelILi128ELi8EZNS1_32_unfold_backward_internal_kernelIsEEvRNS_14TensorIteratorEllllllEUliE_EEviT1_:
        /* <DEDUP_REMOVED lines=51> */
.L_x_2034:
[----:B------:R-:W-:-:S07]  /*0330*/  MOV R5, 0x350 ;  /* 0x0000035000057802 */ /* 0x000fce0000000f00 */
[----:B------:R-:W-:Y:S05]  /*0340*/  CALL.REL.NOINC `($__internal_7_$__cuda_sm20_div_s64) ;  /* 0x0000028800647944 */ /* 0x000fea0003c00000 */
.L_x_2033:
        /* <DEDUP_REMOVED lines=37> */
.L_x_2035:
[----:B------:R-:W-:Y:S01]  /*05a0*/  MOV R10, R14 ;  /* 0x0000000e000a7202 */ /* 0x000fe20000000f00 */
[----:B------:R-:W-:Y:S01]  /*05b0*/  IMAD.MOV.U32 R3, RZ, RZ, R15 ;  /* 0x000000ffff037224 */ /* 0x000fe200078e000f */
[----:B------:R-:W-:-:S07]  /*05c0*/  MOV R5, 0x5e0 ;  /* 0x000005e000057802 */ /* 0x000fce0000000f00 */
[----:B------:R-:W-:Y:S05]  /*05d0*/  CALL.REL.NOINC `($__internal_7_$__cuda_sm20_div_s64) ;  /* 0x0000028400c07944 */ /* 0x000fea0003c00000 */
.L_x_2036:
        /* <DEDUP_REMOVED lines=170> */
[----:B------:R-:W-:Y:S01]  /*1080*/  MOV R39, R20 ;  /* 0x0000001400277202 */ /* 0x000fe20000000f00 */
        /* <DEDUP_REMOVED lines=21> */
[----:B------:R-:W-:Y:S02]  /*11e0*/  LOP3.LUT R37, R5, 0xfffffff8, RZ, 0xc0, !PT ;  /* 0xfffffff805257812 */ /* 0x000fe400078ec0ff */
[----:B------:R-:W-:-:S07]  /*11f0*/  IADD3.X R45, PT, PT, ~R21, UR6, RZ, P1, !PT ;  /* 0x00000006152d7c10 */ /* 0x000fce0008ffe5ff */
.L_x_2041:
[C---:B------:R-:W-:Y:S02]  /*1200*/  IADD3 R30, P1, PT, R36.reuse, R8, RZ ;  /* 0x00000008241e7210 */ /* 0x040fe40007f3e0ff */
[----:B------:R-:W-:-:S03]  /*1210*/  IADD3 R20, P2, PT, R36, R26, RZ ;  /* 0x0000001a24147210 */ /* 0x000fc60007f5e0ff */
[----:B------:R-:W-:Y:S01]  /*1220*/  IMAD.X R31, R38, 0x1, R9, P1 ;  /* 0x00000001261f7824 */ /* 0x000fe200008e0609 */
[----:B------:R-:W-:Y:S02]  /*1230*/  IADD3 R12, P1, PT, R36, R27, RZ ;  /* 0x0000001b240c7210 */ /* 0x000fe40007f3e0ff */
[----:B------:R-:W-:Y:S02]  /*1240*/  IADD3.X R21, PT, PT, R38, R29, RZ, P2, !PT ;  /* 0x0000001d26157210 */ /* 0x000fe400017fe4ff */
[----:B------:R-:W-:Y:S01]  /*1250*/  IADD3 R16, P2, PT, R36, R28, RZ ;  /* 0x0000001c24107210 */ /* 0x000fe20007f5e0ff */
[----:B------:R-:W-:Y:S01]  /*1260*/  IMAD.X R13, R38, 0x1, R43, P1 ;  /* 0x00000001260d7824 */ /* 0x000fe200008e062b */
[----:B------:R-:W-:Y:S01]  /*1270*/  IADD3 R10, P1, PT, R36, R35, RZ ;  /* 0x00000023240a7210 */ /* 0x000fe20007f3e0ff */
[----:B------:R0:W2:Y:S01]  /*1280*/  LDG.E.U16 R40, desc[UR8][R30.64] ;  /* 0x000000081e287981 */ /* 0x0000a2000c1e1500 */
[----:B------:R-:W-:Y:S02]  /*1290*/  IADD3.X R17, PT, PT, R38, R41, RZ, P2, !PT ;  /* 0x0000002926117210 */ /* 0x000fe400017fe4ff */
[----:B------:R-:W-:Y:S01]  /*12a0*/  IADD3 R18, P2, PT, R36, R46, RZ ;  /* 0x0000002e24127210 */ /* 0x000fe20007f5e0ff */
[----:B------:R-:W2:Y:S01]  /*12b0*/  LDG.E.U16 R20, desc[UR8][R20.64] ;  /* 0x0000000814147981 */ /* 0x000ea2000c1e1500 */
[----:B------:R-:W-:Y:S01]  /*12c0*/  IMAD.X R11, R38, 0x1, R34, P1 ;  /* 0x00000001260b7824 */ /* 0x000fe200008e0622 */
[----:B------:R-:W-:-:S02]  /*12d0*/  IADD3 R24, P1, PT, R36, R47, RZ ;  /* 0x0000002f24187210 */ /* 0x000fc40007f3e0ff */
[----:B------:R-:W-:Y:S01]  /*12e0*/  IADD3.X R19, PT, PT, R38, R48, RZ, P2, !PT ;  /* 0x0000003026137210 */ /* 0x000fe200017fe4ff */
[----:B------:R-:W3:Y:S01]  /*12f0*/  LDG.E.U16 R13, desc[UR8][R12.64] ;  /* 0x000000080c0d7981 */ /* 0x000ee2000c1e1500 */
[----:B0-----:R-:W-:Y:S01]  /*1300*/  IADD3 R30, P3, PT, R36, R33, RZ ;  /* 0x00000021241e7210 */ /* 0x001fe20007f7e0ff */
[C---:B------:R-:W-:Y:S02]  /*1310*/  IMAD.X R25, R38.reuse, 0x1, R49, P1 ;  /* 0x0000000126197824 */ /* 0x040fe400008e0631 */
[----:B------:R-:W3:Y:S01]  /*1320*/  LDG.E.U16 R16, desc[UR8][R16.64] ;  /* 0x0000000810107981 */ /* 0x000ee2000c1e1500 */
[----:B------:R-:W-:-:S03]  /*1330*/  IADD3.X R31, PT, PT, R38, R32, RZ, P3, !PT ;  /* 0x00000020261f7210 */ /* 0x000fc60001ffe4ff */
[----:B------:R-:W4:Y:S04]  /*1340*/  LDG.E.U16 R10, desc[UR8][R10.64] ;  /* 0x000000080a0a7981 */ /* 0x000f28000c1e1500 */
[----:B------:R-:W4:Y:S04]  /*1350*/  LDG.E.U16 R18, desc[UR8][R18.64] ;  /* 0x0000000812127981 */ /* 0x000f28000c1e1500 */
[----:B------:R-:W4:Y:S04]  /*1360*/  LDG.E.U16 R25, desc[UR8][R24.64] ;  /* 0x0000000818197981 */ /* 0x000f28000c1e1500 */
[----:B------:R-:W4:Y:S01]  /*1370*/  LDG.E.U16 R30, desc[UR8][R30.64] ;  /* 0x000000081e1e7981 */ /* 0x000f22000c1e1500 */
[----:B------:R-:W-:-:S02]  /*1380*/  IADD3 R37, P1, PT, R37, -0x8, RZ ;  /* 0xfffffff825257810 */ /* 0x000fc40007f3e0ff */
[----:B------:R-:W-:Y:S02]  /*1390*/  IADD3 R0, P2, PT, R0, 0x8, RZ ;  /* 0x0000000800007810 */ /* 0x000fe40007f5e0ff */
[----:B------:R-:W-:Y:S02]  /*13a0*/  IADD3.X R39, PT, PT, R39, -0x1, RZ, P1, !PT ;  /* 0xffffffff27277810 */ /* 0x000fe40000ffe4ff */
[----:B------:R-:W-:Y:S01]  /*13b0*/  ISETP.NE.U32.AND P1, PT, R37, RZ, PT ;  /* 0x000000ff2500720c */ /* 0x000fe20003f25070 */
[----:B------:R-:W-:Y:S01]  /*13c0*/  IMAD.X R2, RZ, RZ, R2, P2 ;  /* 0x000000ffff027224 */ /* 0x000fe200010e0602 */
[----:B------:R-:W-:Y:S02]  /*13d0*/  IADD3 R36, P3, PT, R36, R7, RZ ;  /* 0x0000000724247210 */ /* 0x000fe40007f7e0ff */
[----:B------:R-:W-:Y:S02]  /*13e0*/  ISETP.NE.AND.EX P1, PT, R39, RZ, PT, P1 ;  /* 0x000000ff2700720c */ /* 0x000fe40003f25310 */
[----:B------:R-:W-:-:S02]  /*13f0*/  IADD3.X R38, PT, PT, R38, R45, RZ, P3, !PT ;  /* 0x0000002d26267210 */ /* 0x000fc40001ffe4ff */
[----:B--2--5:R-:W-:-:S04]  /*1400*/  IADD3 R20, PT, PT, R20, R3, R40 ;  /* 0x0000000314147210 */ /* 0x024fc80007ffe028 */
[----:B---3--:R-:W-:-:S04]  /*1410*/  IADD3 R13, PT, PT, R16, R20, R13 ;  /* 0x00000014100d7210 */ /* 0x008fc80007ffe00d */
[----:B----4-:R-:W-:-:S04]  /*1420*/  IADD3 R10, PT, PT, R18, R13, R10 ;  /* 0x0000000d120a7210 */ /* 0x010fc80007ffe00a */
[----:B------:R-:W-:-:S04]  /*1430*/  IADD3 R10, PT, PT, R30, R10, R25 ;  /* 0x0000000a1e0a7210 */ /* 0x000fc80007ffe019 */
[----:B------:R-:W-:Y:S01]  /*1440*/  PRMT R3, R10, 0x7610, R3 ;  /* 0x000076100a037816 */ /* 0x000fe20000000003 */
[----:B------:R-:W-:Y:S06]  /*1450*/  @P1 BRA `(.L_x_2041) ;  /* 0xfffffffc00681947 */ /* 0x000fec000383ffff */
.L_x_2040:
[----:B------:R-:W-:Y:S05]  /*1460*/  BSYNC.RECONVERGENT B2 ;  /* 0x0000000000027941 */ /* 0x000fea0003800200 */
.L_x_2039:
        /* <DEDUP_REMOVED lines=21> */
[----:B------:R-:W-:Y:S01]  /*15c0*/  IMAD.WIDE.U32 R10, R0, UR14, RZ ;  /* 0x0000000e000a7c25 */ /* 0x000fe2000f8e00ff */
[----:B------:R-:W-:-:S03]  /*15d0*/  IADD3 R9, PT, PT, R13, R9, RZ ;  /* 0x000000090d097210 */ /* 0x000fc60007ffe0ff */
[----:B------:R-:W-:Y:S01]  /*15e0*/  IMAD R17, R0, UR15, R17 ;  /* 0x0000000f00117c24 */ /* 0x000fe2000f8e0211 */
[----:B------:R-:W-:Y:S01]  /*15f0*/  IADD3 R8, P5, PT, R10, UR14, RZ ;  /* 0x0000000e0a087c10 */ /* 0x000fe2000ffbe0ff */
[C---:B------:R-:W-:Y:S02]  /*1600*/  IMAD R13, R0.reuse, UR13, R19 ;  /* 0x0000000d000d7c24 */ /* 0x040fe4000f8e0213 */
[----:B------:R-:W-:Y:S02]  /*1610*/  IMAD.IADD R11, R11, 0x1, R17 ;  /* 0x000000010b0b7824 */ /* 0x000fe400078e0211 */
[----:B-1----:R-:W-:-:S04]  /*1620*/  IMAD.WIDE.U32 R16, R0, UR12, R6 ;  /* 0x0000000c00107c25 */ /* 0x002fc8000f8e0006 */
[----:B---3--:R-:W-:Y:S01]  /*1630*/  IMAD R9, R9, UR16, RZ ;  /* 0x0000001009097c24 */ /* 0x008fe2000f8e02ff */
[----:B------:R-:W-:Y:S01]  /*1640*/  IADD3 R27, P4, PT, R14, -R16, RZ ;  /* 0x800000100e1b7210 */ /* 0x000fe20007f9e0ff */
[----:B------:R-:W-:Y:S01]  /*1650*/  IMAD.WIDE.U32 R6, R12, UR16, R10 ;  /* 0x000000100c067c25 */ /* 0x000fe2000f8e000a */
[----:B------:R-:W-:Y:S02]  /*1660*/  IADD3 R13, PT, PT, R17, R13, RZ ;  /* 0x0000000d110d7210 */ /* 0x000fe40007ffe0ff */
[----:B------:R-:W-:Y:S01]  /*1670*/  IADD3 R19, P3, PT, R16, UR12, RZ ;  /* 0x0000000c10137c10 */ /* 0x000fe2000ff7e0ff */
[----:B------:R-:W-:Y:S01]  /*1680*/  IMAD R25, R12, UR17, R9 ;  /* 0x000000110c197c24 */ /* 0x000fe2000f8e0209 */
[----:B------:R-:W-:Y:S01]  /*1690*/  IADD3 R10, P1, PT, R8, UR14, RZ ;  /* 0x0000000e080a7c10 */ /* 0x000fe2000ff3e0ff */
[----:B------:R-:W-:Y:S01]  /*16a0*/  IMAD.X R16, R15, 0x1, ~R13, P4 ;  /* 0x000000010f107824 */ /* 0x000fe200020e0e0d */
[----:B------:R-:W-:Y:S01]  /*16b0*/  IADD3 R17, P2, PT, R14, -R19, RZ ;  /* 0x800000130e117210 */ /* 0x000fe20007f5e0ff */
[----:B------:R-:W-:Y:S01]  /*16c0*/  IMAD.IADD R7, R25, 0x1, R7 ;  /* 0x0000000119077824 */ /* 0x000fe200078e0207 */
[----:B------:R-:W-:Y:S01]  /*16d0*/  IADD3.X R21, PT, PT, R13, UR13, RZ, P3, !PT ;  /* 0x0000000d0d157c10 */ /* 0x000fe20009ffe4ff */
[----:B------:R-:W-:Y:S01]  /*16e0*/  IMAD R16, R16, UR16, RZ ;  /* 0x0000001010107c24 */ /* 0x000fe2000f8e02ff */
[----:B------:R-:W-:-:S02]  /*16f0*/  IADD3 R19, P3, P4, R14, -UR12, -R19 ;  /* 0x8000000c0e137c10 */ /* 0x000fc4000fc7e813 */
[----:B------:R-:W-:Y:S01]  /*1700*/  IADD3.X R13, PT, PT, R15, ~R21, RZ, P2, !PT ;  /* 0x800000150f0d7210 */ /* 0x000fe200017fe4ff */
[----:B------:R-:W-:Y:S01]  /*1710*/  IMAD R29, R27, UR17, R16 ;  /* 0x000000111b1d7c24 */ /* 0x000fe2000f8e0210 */
[----:B------:R-:W-:Y:S02]  /*1720*/  IADD3.X R9, PT, PT, R11, UR15, RZ, P5, !PT ;  /* 0x0000000f0b097c10 */ /* 0x000fe4000affe4ff */
[----:B------:R-:W-:Y:S01]  /*1730*/  IADD3.X R16, PT, PT, R15, ~UR13, ~R21, P3, P4 ;  /* 0x8000000d0f107c10 */ /* 0x000fe20009fe8c15 */
[----:B------:R-:W-:Y:S01]  /*1740*/  IMAD R18, R13, UR16, RZ ;  /* 0x000000100d127c24 */ /* 0x000fe2000f8e02ff */
[----:B------:R-:W-:Y:S02]  /*1750*/  IADD3 R12, P5, PT, R10, UR14, RZ ;  /* 0x0000000e0a0c7c10 */ /* 0x000fe4000ffbe0ff */
[----:B------:R-:W-:Y:S01]  /*1760*/  IADD3.X R11, PT, PT, R9, UR15, RZ, P1, !PT ;  /* 0x0000000f090b7c10 */ /* 0x000fe20008ffe4ff */
[----:B------:R-:W-:Y:S02]  /*1770*/  IMAD R21, R17, UR17, R18 ;  /* 0x0000001111157c24 */ /* 0x000fe4000f8e0212 */
[----:B------:R-:W-:Y:S01]  /*1780*/  IMAD R18, R16, UR16, RZ ;  /* 0x0000001010127c24 */ /* 0x000fe2000f8e02ff */
[----:B------:R-:W-:Y:S01]  /*1790*/  IADD3.X R13, PT, PT, R11, UR15, RZ, P5, !PT ;  /* 0x0000000f0b0d7c10 */ /* 0x000fe2000affe4ff */
[----:B------:R-:W-:Y:S01]  /*17a0*/  IMAD.WIDE.U32 R8, R27, UR16, R8 ;  /* 0x000000101b087c25 */ /* 0x000fe2000f8e0008 */
[----:B----4-:R-:W-:-:S03]  /*17b0*/  LEA R16, P1, R6, UR6, 0x1 ;  /* 0x0000000606107c11 */ /* 0x010fc6000f8208ff */
[----:B------:R-:W-:Y:S01]  /*17c0*/  IMAD R25, R19, UR17, R18 ;  /* 0x0000001113197c24 */ /* 0x000fe2000f8e0212 */
[----:B------:R-:W-:Y:S01]  /*17d0*/  IADD3 R9, PT, PT, R29, R9, RZ ;  /* 0x000000091d097210 */ /* 0x000fe20007ffe0ff */
[----:B------:R-:W-:Y:S01]  /*17e0*/  IMAD.WIDE.U32 R18, R19, UR16, R12 ;  /* 0x0000001013127c25 */ /* 0x000fe2000f8e000c */
[----:B------:R-:W-:-:S03]  /*17f0*/  LEA R12, P2, R8, UR6, 0x1 ;  /* 0x00000006080c7c11 */ /* 0x000fc6000f8408ff */
[----:B------:R-:W-:Y:S01]  /*1800*/  IMAD.WIDE.U32 R10, R17, UR16, R10 ;  /* 0x00000010110a7c25 */ /* 0x000fe2000f8e000a */
[----:B------:R-:W-:Y:S02]  /*1810*/  LEA.HI.X R17, R6, UR7, R7, 0x1, P1 ;  /* 0x0000000706117c11 */ /* 0x000fe400088f0c07 */
[----:B------:R-:W-:Y:S01]  /*1820*/  LEA.HI.X R13, R8, UR7, R9, 0x1, P2 ;  /* 0x00000007080d7c11 */ /* 0x000fe200090f0c09 */
[----:B------:R-:W-:Y:S01]  /*1830*/  IMAD.IADD R7, R11, 0x1, R21 ;  /* 0x000000010b077824 */ /* 0x000fe200078e0215 */
[----:B------:R-:W-:Y:S01]  /*1840*/  LEA R6, P1, R10, UR6, 0x1 ;  /* 0x000000060a067c11 */ /* 0x000fe2000f8208ff */
[----:B------:R-:W2:Y:S01]  /*1850*/  LDG.E.U16 R16, desc[UR8][R16.64] ;  /* 0x0000000810107981 */ /* 0x000ea2000c1e1500 */
[----:B------:R-:W-:Y:S02]  /*1860*/  IADD3 R9, PT, PT, R19, R25, RZ ;  /* 0x0000001913097210 */ /* 0x000fe40007ffe0ff */
[----:B------:R-:W-:Y:S01]  /*1870*/  LEA R8, P2, R18, UR6, 0x1 ;  /* 0x0000000612087c11 */ /* 0x000fe2000f8408ff */
[----:B------:R-:W2:Y:S01]  /*1880*/  LDG.E.U16 R12, desc[UR8][R12.64] ;  /* 0x000000080c0c7981 */ /* 0x000ea2000c1e1500 */
[----:B------:R-:W-:-:S02]  /*1890*/  LEA.HI.X R7, R10, UR7, R7, 0x1, P1 ;  /* 0x000000070a077c11 */ /* 0x000fc400088f0c07 */
[----:B------:R-:W-:-:S03]  /*18a0*/  LEA.HI.X R9, R18, UR7, R9, 0x1, P2 ;  /* 0x0000000712097c11 */ /* 0x000fc600090f0c09 */
[----:B------:R-:W3:Y:S04]  /*18b0*/  LDG.E.U16 R6, desc[UR8][R6.64] ;  /* 0x0000000806067981 */ /* 0x000ee8000c1e1500 */
[----:B------:R-:W3:Y:S01]  /*18c0*/  LDG.E.U16 R8, desc[UR8][R8.64] ;  /* 0x0000000808087981 */ /* 0x000ee2000c1e1500 */
[----:B------:R-:W-:-:S05]  /*18d0*/  IADD3 R0, P1, PT, R0, 0x4, RZ ;  /* 0x0000000400007810 */ /* 0x000fca0007f3e0ff */
[----:B------:R-:W-:Y:S01]  /*18e0*/  IMAD.X R2, RZ, RZ, R2, P1 ;  /* 0x000000ffff027224 */ /* 0x000fe200008e0602 */
[----:B--2--5:R-:W-:-:S04]  /*18f0*/  IADD3 R3, PT, PT, R12, R3, R16 ;  /* 0x000000030c037210 */ /* 0x024fc80007ffe010 */
[----:B---3--:R-:W-:-:S07]  /*1900*/  IADD3 R3, PT, PT, R8, R3, R6 ;  /* 0x0000000308037210 */ /* 0x008fce0007ffe006 */
.L_x_2045:
[----:B------:R-:W-:Y:S05]  /*1910*/  BSYNC.RECONVERGENT B3 ;  /* 0x0000000000037941 */ /* 0x000fea0003800200 */
.L_x_2044:
        /* <DEDUP_REMOVED lines=21> */
[----:B------:R-:W0:Y:S01]  /*1a70*/  LDCU.64 UR6, c[0x0][0x5f0] ;  /* 0x0000be00ff0677ac */ /* 0x000e220008000a00 */
[----:B------:R-:W-:Y:S02]  /*1a80*/  IADD3 R5, P1, PT, R14, -R10, RZ ;  /* 0x8000000a0e057210 */ /* 0x000fe40007f3e0ff */
[----:B------:R-:W-:-:S04]  /*1a90*/  IMAD.WIDE.U32 R8, R0, UR12, RZ ;  /* 0x0000000c00087c25 */ /* 0x000fc8000f8e00ff */
        /* <DEDUP_REMOVED lines=19> */
[----:B------:R-:W2:Y:S04]  /*1bd0*/  LDG.E.U16 R6, desc[UR8][R6.64] ;  /* 0x0000000806067981 */ /* 0x000ea8000c1e1500 */
[----:B------:R-:W2:Y:S01]  /*1be0*/  LDG.E.U16 R12, desc[UR8][R12.64] ;  /* 0x000000080c0c7981 */ /* 0x000ea2000c1e1500 */
[----:B------:R-:W-:-:S05]  /*1bf0*/  IADD3 R0, P1, PT, R0, 0x2, RZ ;  /* 0x0000000200007810 */ /* 0x000fca0007f3e0ff */
[----:B------:R-:W-:Y:S01]  /*1c00*/  IMAD.X R2, RZ, RZ, R2, P1 ;  /* 0x000000ffff027224 */ /* 0x000fe200008e0602 */
[----:B--2--5:R-:W-:-:S07]  /*1c10*/  IADD3 R3, PT, PT, R12, R3, R6 ;  /* 0x000000030c037210 */ /* 0x024fce0007ffe006 */
.L_x_2047:
[----:B------:R-:W-:Y:S05]  /*1c20*/  BSYNC.RECONVERGENT B3 ;  /* 0x0000000000037941 */ /* 0x000fea0003800200 */
.L_x_2046:
        /* <DEDUP_REMOVED lines=21> */
[----:B------:R-:W2:Y:S02]  /*1d80*/  LDG.E.U16 R8, desc[UR8][R8.64] ;  /* 0x0000000808087981 */ /* 0x000ea4000c1e1500 */
[----:B--2--5:R-:W-:-:S07]  /*1d90*/  IADD3 R3, PT, PT, R3, R8, RZ ;  /* 0x0000000803037210 */ /* 0x024fce0007ffe0ff */
.L_x_2043:
[----:B------:R-:W-:Y:S05]  /*1da0*/  BSYNC.RECONVERGENT B2 ;  /* 0x0000000000027941 */ /* 0x000fea0003800200 */
.L_x_2042:
[----:B-----5:R0:W-:Y:S02]  /*1db0*/  STG.E.U16 desc[UR8][R22.64], R3 ;  /* 0x0000000316007986 */ /* 0x0201e4000c101508 */
.L_x_2038:
[----:B------:R-:W-:Y:S05]  /*1dc0*/  BSYNC.RECONVERGENT B1 ;  /* 0x0000000000017941 */ /* 0x000fea0003800200 */
.L_x_2037:
[----:B------:R-:W-:-:S07]  /*1dd0*/  VIADD R4, R4, 0x80 ;  /* 0x0000008004047836 */ /* 0x000fce0000000000 */
.L_x_2032:
[----:B------:R-:W-:Y:S05]  /*1de0*/  BSYNC.RECONVERGENT B0 ;  /* 0x0000000000007941 */ /* 0x000fea0003800200 */
.L_x_2031:
        /* <DEDUP_REMOVED lines=38> */
.L_x_2051:
[----:B------:R-:W-:-:S07]  /*2050*/  MOV R5, 0x2070 ;  /* 0x0000207000057802 */ /* 0x000fce0000000f00 */
[----:B------:R-:W-:Y:S05]  /*2060*/  CALL.REL.NOINC `($__internal_7_$__cuda_sm20_div_s64) ;  /* 0x0000026c001c7944 */ /* 0x000fea0003c00000 */
.L_x_2050:
        /* <DEDUP_REMOVED lines=37> */
.L_x_2052:
[----:B------:R-:W-:Y:S01]  /*22c0*/  MOV R10, R14 ;  /* 0x0000000e000a7202 */ /* 0x000fe20000000f00 */
[----:B------:R-:W-:Y:S01]  /*22d0*/  IMAD.MOV.U32 R3, RZ, RZ, R15 ;  /* 0x000000ffff037224 */ /* 0x000fe200078e000f */
[----:B------:R-:W-:-:S07]  /*22e0*/  MOV R5, 0x2300 ;  /* 0x0000230000057802 */ /* 0x000fce0000000f00 */
[----:B------:R-:W-:Y:S05]  /*22f0*/  CALL.REL.NOINC `($__internal_7_$__cuda_sm20_div_s64) ;  /* 0x0000026800787944 */ /* 0x000fea0003c00000 */
.L_x_2053:
        /* <DEDUP_REMOVED lines=194> */
.L_x_2058:
        /* <DEDUP_REMOVED lines=38> */
.L_x_2057:
[----:B------:R-:W-:Y:S05]  /*3180*/  BSYNC.RECONVERGENT B2 ;  /* 0x0000000000027941 */ /* 0x000fea0003800200 */
.L_x_2056:
        /* <DEDUP_REMOVED lines=74> */
.L_x_2062:
[----:B------:R-:W-:Y:S05]  /*3630*/  BSYNC.RECONVERGENT B3 ;  /* 0x0000000000037941 */ /* 0x000fea0003800200 */
.L_x_2061:
        /* <DEDUP_REMOVED lines=48> */
.L_x_2064:
[----:B------:R-:W-:Y:S05]  /*3940*/  BSYNC.RECONVERGENT B3 ;  /* 0x0000000000037941 */ /* 0x000fea0003800200 */
.L_x_2063:
        /* <DEDUP_REMOVED lines=23> */
.L_x_2060:
[----:B------:R-:W-:Y:S05]  /*3ac0*/  BSYNC.RECONVERGENT B2 ;  /* 0x0000000000027941 */ /* 0x000fea0003800200 */
.L_x_2059:
[----:B-----5:R0:W-:Y:S02]  /*3ad0*/  STG.E.U16 desc[UR8][R22.64], R3 ;  /* 0x0000000316007986 */ /* 0x0201e4000c101508 */
.L_x_2055:
[----:B------:R-:W-:Y:S05]  /*3ae0*/  BSYNC.RECONVERGENT B1 ;  /* 0x0000000000017941 */ /* 0x000fea0003800200 */
.L_x_2054:
[----:B------:R-:W-:-:S07]  /*3af0*/  VIADD R4, R4, 0x80 ;  /* 0x0000008004047836 */ /* 0x000fce0000000000 */
.L_x_2049:
[----:B------:R-:W-:Y:S05]  /*3b00*/  BSYNC.RECONVERGENT B0 ;  /* 0x0000000000007941 */ /* 0x000fea0003800200 */
.L_x_2048:
        /* <DEDUP_REMOVED lines=38> */
.L_x_2068:
[----:B------:R-:W-:-:S07]  /*3d70*/  MOV R5, 0x3d90 ;  /* 0x00003d9000057802 */ /* 0x000fce0000000f00 */
[----:B------:R-:W-:Y:S05]  /*3d80*/  CALL.REL.NOINC `($__internal_7_$__cuda_sm20_div_s64) ;  /* 0x0000024c00d47944 */ /* 0x000fea0003c00000 */
.L_x_2067:
        /* <DEDUP_REMOVED lines=37> */
.L_x_2069:
[----:B------:R-:W-:Y:S01]  /*3fe0*/  MOV R10, R14 ;  /* 0x0000000e000a7202 */ /* 0x000fe20000000f00 */
[----:B------:R-:W-:Y:S01]  /*3ff0*/  IMAD.MOV.U32 R3, RZ, RZ, R15 ;  /* 0x000000ffff037224 */ /* 0x000fe200078e000f */
[----:B------:R-:W-:-:S07]  /*4000*/  MOV R5, 0x4020 ;  /* 0x0000402000057802 */ /* 0x000fce0000000f00 */
[----:B------:R-:W-:Y:S05]  /*4010*/  CALL.REL.NOINC `($__internal_7_$__cuda_sm20_div_s64) ;  /* 0x0000024c00307944 */ /* 0x000fea0003c00000 */
.L_x_2070:
        /* <DEDUP_REMOVED lines=194> */
.L_x_2075:
        /* <DEDUP_REMOVED lines=38> */
.L_x_2074:
[----:B------:R-:W-:Y:S05]  /*4ea0*/  BSYNC.RECONVERGENT B2 ;  /* 0x0000000000027941 */ /* 0x000fea0003800200 */
.L_x_2073:
        /* <DEDUP_REMOVED lines=74> */
.L_x_2079:
[----:B------:R-:W-:Y:S05]  /*5350*/  BSYNC.RECONVERGENT B3 ;  /* 0x0000000000037941 */ /* 0x000fea0003800200 */
.L_x_2078:
        /* <DEDUP_REMOVED lines=48> */
.L_x_2081:
[----:B------:R-:W-:Y:S05]  /*5660*/  BSYNC.RECONVERGENT B3 ;  /* 0x0000000000037941 */ /* 0x000fea0003800200 */
.L_x_2080:
        /* <DEDUP_REMOVED lines=23> */
.L_x_2077:
[----:B------:R-:W-:Y:S05]  /*57e0*/  BSYNC.RECONVERGENT B2 ;  /* 0x0000000000027941 */ /* 0x000fea0003800200 */
.L_x_2076:
[----:B-----5:R0:W-:Y:S02]  /*57f0*/  STG.E.U16 desc[UR8][R22.64], R3 ;  /* 0x0000000316007986 */ /* 0x0201e4000c101508 */
.L_x_2072:
[----:B------:R-:W-:Y:S05]  /*5800*/  BSYNC.RECONVERGENT B1 ;  /* 0x0000000000017941 */ /* 0x000fea0003800200 */
.L_x_2071:
[----:B------:R-:W-:-:S07]  /*5810*/  VIADD R4, R4, 0x80 ;  /* 0x0000008004047836 */ /* 0x000fce0000000000 */
.L_x_2066:
[----:B------:R-:W-:Y:S05]  /*5820*/  BSYNC.RECONVERGENT B0 ;  /* 0x0000000000007941 */ /* 0x000fea0003800200 */
.L_x_2065:
        /* <DEDUP_REMOVED lines=38> */
.L_x_2085:
[----:B------:R-:W-:-:S07]  /*5a90*/  MOV R5, 0x5ab0 ;  /* 0x00005ab000057802 */ /* 0x000fce0000000f00 */
[----:B------:R-:W-:Y:S05]  /*5aa0*/  CALL.REL.NOINC `($__internal_7_$__cuda_sm20_div_s64) ;  /* 0x00000230008c7944 */ /* 0x000fea0003c00000 */
.L_x_2084:
        /* <DEDUP_REMOVED lines=37> */
.L_x_2086:
[----:B------:R-:W-:Y:S01]  /*5d00*/  MOV R10, R14 ;  /* 0x0000000e000a7202 */ /* 0x000fe20000000f00 */
[----:B------:R-:W-:Y:S01]  /*5d10*/  IMAD.MOV.U32 R3, RZ, RZ, R15 ;  /* 0x000000ffff037224 */ /* 0x000fe200078e000f */
[----:B------:R-:W-:-:S07]  /*5d20*/  MOV R5, 0x5d40 ;  /* 0x00005d4000057802 */ /* 0x000fce0000000f00 */
[----:B------:R-:W-:Y:S05]  /*5d30*/  CALL.REL.NOINC `($__internal_7_$__cuda_sm20_div_s64) ;  /* 0x0000022c00e87944 */ /* 0x000fea0003c00000 */
.L_x_2087:
        /* <DEDUP_REMOVED lines=194> */
.L_x_2092:
        /* <DEDUP_REMOVED lines=38> */
.L_x_2091:
[----:B------:R-:W-:Y:S05]  /*6bc0*/  BSYNC.RECONVERGENT B2 ;  /* 0x0000000000027941 */ /* 0x000fea0003800200 */
.L_x_2090:
        /* <DEDUP_REMOVED lines=74> */
.L_x_2096:
[----:B------:R-:W-:Y:S05]  /*7070*/  BSYNC.RECONVERGENT B3 ;  /* 0x0000000000037941 */ /* 0x000fea0003800200 */
.L_x_2095:
        /* <DEDUP_REMOVED lines=48> */
.L_x_2098:
[----:B------:R-:W-:Y:S05]  /*7380*/  BSYNC.RECONVERGENT B3 ;  /* 0x0000000000037941 */ /* 0x000fea0003800200 */
.L_x_2097:
        /* <DEDUP_REMOVED lines=23> */
.L_x_2094:
[----:B------:R-:W-:Y:S05]  /*7500*/  BSYNC.RECONVERGENT B2 ;  /* 0x0000000000027941 */ /* 0x000fea0003800200 */
.L_x_2093:
[----:B-----5:R0:W-:Y:S02]  /*7510*/  STG.E.U16 desc[UR8][R22.64], R3 ;  /* 0x0000000316007986 */ /* 0x0201e4000c101508 */
.L_x_2089:
[----:B------:R-:W-:Y:S05]  /*7520*/  BSYNC.RECONVERGENT B1 ;  /* 0x0000000000017941 */ /* 0x000fea0003800200 */
.L_x_2088:
[----:B------:R-:W-:-:S07]  /*7530*/  VIADD R4, R4, 0x80 ;  /* 0x0000008004047836 */ /* 0x000fce0000000000 */
.L_x_2083:
[----:B------:R-:W-:Y:S05]  /*7540*/  BSYNC.RECONVERGENT B0 ;  /* 0x0000000000007941 */ /* 0x000fea0003800200 */
.L_x_2082:
        /* <DEDUP_REMOVED lines=38> */
.L_x_2102:
[----:B------:R-:W-:-:S07]  /*77b0*/  MOV R5, 0x77d0 ;  /* 0x000077d000057802 */ /* 0x000fce0000000f00 */
[----:B------:R-:W-:Y:S05]  /*77c0*/  CALL.REL.NOINC `($__internal_7_$__cuda_sm20_div_s64) ;  /* 0x0000021400447944 */ /* 0x000fea0003c00000 */
.L_x_2101:
        /* <DEDUP_REMOVED lines=37> */
.L_x_2103:
[----:B------:R-:W-:Y:S01]  /*7a20*/  MOV R10, R14 ;  /* 0x0000000e000a7202 */ /* 0x000fe20000000f00 */
[----:B------:R-:W-:Y:S01]  /*7a30*/  IMAD.MOV.U32 R3, RZ, RZ, R15 ;  /* 0x000000ffff037224 */ /* 0x000fe200078e000f */
[----:B------:R-:W-:-:S07]  /*7a40*/  MOV R5, 0x7a60 ;  /* 0x00007a6000057802 */ /* 0x000fce0000000f00 */
[----:B------:R-:W-:Y:S05]  /*7a50*/  CALL.REL.NOINC `($__internal_7_$__cuda_sm20_div_s64) ;  /* 0x0000021000a07944 */ /* 0x000fea0003c00000 */
.L_x_2104:
        /* <DEDUP_REMOVED lines=194> */
.L_x_2109:
        /* <DEDUP_REMOVED lines=38> */
.L_x_2108:
[----:B------:R-:W-:Y:S05]  /*88e0*/  BSYNC.RECONVERGENT B2 ;  /* 0x0000000000027941 */ /* 0x000fea0003800200 */
.L_x_2107:
        /* <DEDUP_REMOVED lines=74> */
.L_x_2113:
[----:B------:R-:W-:Y:S05]  /*8d90*/  BSYNC.RECONVERGENT B3 ;  /* 0x0000000000037941 */ /* 0x000fea0003800200 */
.L_x_2112:
        /* <DEDUP_REMOVED lines=48> */
.L_x_2115:
[----:B------:R-:W-:Y:S05]  /*90a0*/  BSYNC.RECONVERGENT B3 ;  /* 0x0000000000037941 */ /* 0x000fea0003800200 */
.L_x_2114:
        /* <DEDUP_REMOVED lines=23> */
.L_x_2111:
[----:B------:R-:W-:Y:S05]  /*9220*/  BSYNC.RECONVERGENT B2 ;  /* 0x0000000000027941 */ /* 0x000fea0003800200 */
.L_x_2110:
[----:B-----5:R0:W-:Y:S02]  /*9230*/  STG.E.U16 desc[UR8][R22.64], R3 ;  /* 0x0000000316007986 */ /* 0x0201e4000c101508 */
.L_x_2106:
[----:B------:R-:W-:Y:S05]  /*9240*/  BSYNC.RECONVERGENT B1 ;  /* 0x0000000000017941 */ /* 0x000fea0003800200 */
.L_x_2105:
[----:B------:R-:W-:-:S07]  /*9250*/  VIADD R4, R4, 0x80 ;  /* 0x0000008004047836 */ /* 0x000fce0000000000 */
.L_x_2100:
[----:B------:R-:W-:Y:S05]  /*9260*/  BSYNC.RECONVERGENT B0 ;  /* 0x0000000000007941 */ /* 0x000fea0003800200 */
.L_x_2099:
        /* <DEDUP_REMOVED lines=38> */
.L_x_2119:
[----:B------:R-:W-:-:S07]  /*94d0*/  MOV R5, 0x94f0 ;  /* 0x000094f000057802 */ /* 0x000fce0000000f00 */
[----:B------:R-:W-:Y:S05]  /*94e0*/  CALL.REL.NOINC `($__internal_7_$__cuda_sm20_div_s64) ;  /* 0x000001f400fc7944 */ /* 0x000fea0003c00000 */
.L_x_2118:
        /* <DEDUP_REMOVED lines=37> */
.L_x_2120:
[----:B------:R-:W-:Y:S01]  /*9740*/  MOV R10, R14 ;  /* 0x0000000e000a7202 */ /* 0x000fe20000000f00 */
[----:B------:R-:W-:Y:S01]  /*9750*/  IMAD.MOV.U32 R3, RZ, RZ, R15 ;  /* 0x000000ffff037224 */ /* 0x000fe200078e000f */
[----:B------:R-:W-:-:S07]  /*9760*/  MOV R5, 0x9780 ;  /* 0x0000978000057802 */ /* 0x000fce0000000f00 */
[----:B------:R-:W-:Y:S05]  /*9770*/  CALL.REL.NOINC `($__internal_7_$__cuda_sm20_div_s64) ;  /* 0x000001f400587944 */ /* 0x000fea0003c00000 */
.L_x_2121:
        /* <DEDUP_REMOVED lines=194> */
.L_x_2126:
        /* <DEDUP_REMOVED lines=38> */
.L_x_2125:
[----:B------:R-:W-:Y:S05]  /*a600*/  BSYNC.RECONVERGENT B2 ;  /* 0x0000000000027941 */ /* 0x000fea0003800200 */
.L_x_2124:
        /* <DEDUP_REMOVED lines=74> */
.L_x_2130:
[----:B------:R-:W-:Y:S05]  /*aab0*/  BSYNC.RECONVERGENT B3 ;  /* 0x0000000000037941 */ /* 0x000fea0003800200 */
.L_x_2129:
        /* <DEDUP_REMOVED lines=48> */
.L_x_2132:
[----:B------:R-:W-:Y:S05]  /*adc0*/  BSYNC.RECONVERGENT B3 ;  /* 0x0000000000037941 */ /* 0x000fea0003800200 */
.L_x_2131:
        /* <DEDUP_REMOVED lines=23> */
.L_x_2128:
[----:B------:R-:W-:Y:S05]  /*af40*/  BSYNC.RECONVERGENT B2 ;  /* 0x0000000000027941 */ /* 0x000fea0003800200 */
.L_x_2127:
[----:B-----5:R0:W-:Y:S02]  /*af50*/  STG.E.U16 desc[UR8][R22.64], R3 ;  /* 0x0000000316007986 */ /* 0x0201e4000c101508 */
.L_x_2123:
[----:B------:R-:W-:Y:S05]  /*af60*/  BSYNC.RECONVERGENT B1 ;  /* 0x0000000000017941 */ /* 0x000fea0003800200 */
.L_x_2122:
[----:B------:R-:W-:-:S07]  /*af70*/  VIADD R4, R4, 0x80 ;  /* 0x0000008004047836 */ /* 0x000fce0000000000 */
.L_x_2117:
[----:B------:R-:W-:Y:S05]  /*af80*/  BSYNC.RECONVERGENT B0 ;  /* 0x0000000000007941 */ /* 0x000fea0003800200 */
.L_x_2116:
        /* <DEDUP_REMOVED lines=38> */
.L_x_2136:
[----:B------:R-:W-:-:S07]  /*b1f0*/  MOV R5, 0xb210 ;  /* 0x0000b21000057802 */ /* 0x000fce0000000f00 */
[----:B------:R-:W-:Y:S05]  /*b200*/  CALL.REL.NOINC `($__internal_7_$__cuda_sm20_div_s64) ;  /* 0x000001d800b47944 */ /* 0x000fea0003c00000 */
.L_x_2135:
        /* <DEDUP_REMOVED lines=37> */
.L_x_2137:
[----:B------:R-:W-:Y:S01]  /*b460*/  MOV R10, R14 ;  /* 0x0000000e000a7202 */ /* 0x000fe20000000f00 */
[----:B------:R-:W-:Y:S01]  /*b470*/  IMAD.MOV.U32 R3, RZ, RZ, R15 ;  /* 0x000000ffff037224 */ /* 0x000fe200078e000f */
[----:B------:R-:W-:-:S07]  /*b480*/  MOV R5, 0xb4a0 ;  /* 0x0000b4a000057802 */ /* 0x000fce0000000f00 */
[----:B------:R-:W-:Y:S05]  /*b490*/  CALL.REL.NOINC `($__internal_7_$__cuda_sm20_div_s64) ;  /* 0x000001d800107944 */ /* 0x000fea0003c00000 */
.L_x_2138:
        /* <DEDUP_REMOVED lines=194> */
.L_x_2143:
        /* <DEDUP_REMOVED lines=38> */
.L_x_2142:
[----:B------:R-:W-:Y:S05]  /*c320*/  BSYNC.RECONVERGENT B2 ;  /* 0x0000000000027941 */ /* 0x000fea0003800200 */
.L_x_2141:
        /* <DEDUP_REMOVED lines=74> */
.L_x_2147:
[----:B------:R-:W-:Y:S05]  /*c7d0*/  BSYNC.RECONVERGENT B3 ;  /* 0x0000000000037941 */ /* 0x000fea0003800200 */
.L_x_2146:
        /* <DEDUP_REMOVED lines=48> */
.L_x_2149:
[----:B------:R-:W-:Y:S05]  /*cae0*/  BSYNC.RECONVERGENT B3 ;  /* 0x0000000000037941 */ /* 0x000fea0003800200 */
.L_x_2148:
        /* <DEDUP_REMOVED lines=23> */
.L_x_2145:
[----:B------:R-:W-:Y:S05]  /*cc60*/  BSYNC.RECONVERGENT B2 ;  /* 0x0000000000027941 */ /* 0x000fea0003800200 */
.L_x_2144:
[----:B-----5:R0:W-:Y:S02]  /*cc70*/  STG.E.U16 desc[UR8][R22.64], R3 ;  /* 0x0000000316007986 */ /* 0x0201e4000c101508 */
.L_x_2140:
[----:B------:R-:W-:Y:S05]  /*cc80*/  BSYNC.RECONVERGENT B1 ;  /* 0x0000000000017941 */ /* 0x000fea0003800200 */
.L_x_2139:
[----:B------:R-:W-:-:S07]  /*cc90*/  VIADD R4, R4, 0x80 ;  /* 0x0000008004047836 */ /* 0x000fce0000000000 */
.L_x_2134:
[----:B------:R-:W-:Y:S05]  /*cca0*/  BSYNC.RECONVERGENT B0 ;  /* 0x0000000000007941 */ /* 0x000fea0003800200 */
.L_x_2133:
        /* <DEDUP_REMOVED lines=37> */
.L_x_2151:
[----:B------:R-:W-:-:S07]  /*cf00*/  MOV R5, 0xcf20 ;  /* 0x0000cf2000057802 */ /* 0x000fce0000000f00 */
[----:B------:R-:W-:Y:S05]  /*cf10*/  CALL.REL.NOINC `($__internal_7_$__cuda_sm20_div_s64) ;  /* 0x000001bc00707944 */ /* 0x000fea0003c00000 */
.L_x_2150:
        /* <DEDUP_REMOVED lines=37> */
.L_x_2152:
[----:B------:R-:W-:Y:S01]  /*d170*/  MOV R10, R14 ;  /* 0x0000000e000a7202 */ /* 0x000fe20000000f00 */
[----:B------:R-:W-:Y:S01]  /*d180*/  IMAD.MOV.U32 R3, RZ, RZ, R15 ;  /* 0x000000ffff037224 */ /* 0x000fe200078e000f */
[----:B------:R-:W-:-:S07]  /*d190*/  MOV R5, 0xd1b0 ;  /* 0x0000d1b000057802 */ /* 0x000fce0000000f00 */
[----:B------:R-:W-:Y:S05]  /*d1a0*/  CALL.REL.NOINC `($__internal_7_$__cuda_sm20_div_s64) ;  /* 0x000001b800cc7944 */ /* 0x000fea0003c00000 */
.L_x_2153:
        /* <DEDUP_REMOVED lines=38> */
[C---:B------:R-:W-:Y:S01]  /*d410*/  IADD3 R12, P2, PT, R4.reuse, UR4, RZ ;  /* 0x00000004040c7c10 */ /* 0x040fe2000ff5e0ff */
[----:B------:R-:W-:Y:S02]  /*d420*/  IMAD.SHL.U32 R13, R4, 0x2, RZ ;  /* 0x00000002040d7824 */ /* 0x000fe400078e00ff */
[----:B------:R-:W-:Y:S01]  /*d430*/  IMAD.IADD R11, R5, 0x1, R3 ;  /* 0x00000001050b7824 */ /* 0x000fe200078e0203 */
[----:B------:R-:W-:Y:S01]  /*d440*/  IADD3.X R5, PT, PT, RZ, ~R44, RZ, P1, !PT ;  /* 0x8000002cff057210 */ /* 0x000fe20000ffe4ff */
[----:B--2---:R-:W-:Y:S02]  /*d450*/  IMAD R16, R16, UR6, RZ ;  /* 0x0000000610107c24 */ /* 0x004fe4000f8e02ff */
[----:B------:R-:W-:Y:S01]  /*d460*/  IMAD R20, R20, UR6, RZ ;  /* 0x0000000614147c24 */ /* 0x000fe2000f8e02ff */
[----:B------:R-:W-:Y:S01]  /*d470*/  SHF.L.U64.HI R3, R4, 0x1, R11 ;  /* 0x0000000104037819 */ /* 0x000fe2000001020b */
[----:B------:R-:W-:-:S02]  /*d480*/  IMAD R4, R5, UR6, RZ ;  /* 0x0000000605047c24 */ /* 0x000fc4000f8e02ff */
[----:B------:R-:W-:Y:S02]  /*d490*/  IMAD R5, R17, UR7, R16 ;  /* 0x0000000711057c24 */ /* 0x000fe4000f8e0210 */
[----:B------:R-:W-:Y:S02]  /*d4a0*/  IMAD R27, R19, UR7, R4 ;  /* 0x00000007131b7c24 */ /* 0x000fe4000f8e0204 */
[----:B------:R-:W-:-:S04]  /*d4b0*/  IMAD.WIDE.U32 R16, R17, UR6, R14 ;  /* 0x0000000611107c25 */ /* 0x000fc8000f8e000e */
[----:B------:R-:W-:-:S04]  /*d4c0*/  IMAD.WIDE.U32 R18, R19, UR6, R14 ;  /* 0x0000000613127c25 */ /* 0x000fc8000f8e000e */
[----:B------:R-:W-:Y:S02]  /*d4d0*/  IMAD R29, R21, UR7, R20 ;  /* 0x00000007151d7c24 */ /* 0x000fe4000f8e0214 */
[----:B------:R-:W-:Y:S01]  /*d4e0*/  IMAD.IADD R5, R17, 0x1, R5 ;  /* 0x0000000111057824 */ /* 0x000fe200078e0205 */
[----:B------:R-:W-:Y:S01]  /*d4f0*/  IADD3 R17, PT, PT, R19, R27, RZ ;  /* 0x0000001b13117210 */ /* 0x000fe20007ffe0ff */
[----:B------:R-:W-:-:S04]  /*d500*/  IMAD.WIDE.U32 R20, R21, UR6, R14 ;  /* 0x0000000615147c25 */ /* 0x000fc8000f8e000e */
[C---:B-1----:R-:W-:Y:S02]  /*d510*/  IMAD R4, R24.reuse, UR7, RZ ;  /* 0x0000000718047c24 */ /* 0x042fe4000f8e02ff */
[----:B------:R-:W-:Y:S02]  /*d520*/  IMAD.IADD R19, R21, 0x1, R29 ;  /* 0x0000000115137824 */ /* 0x000fe400078e021d */
        /* <DEDUP_REMOVED lines=17> */
[----:B------:R-:W-:Y:S01]  /*d640*/  IADD3 R21, PT, PT, R21, R27, RZ ;  /* 0x0000001b15157210 */ /* 0x000fe20007ffe0ff */
[----:B------:R-:W-:Y:S01]  /*d650*/  IMAD.X R40, RZ, RZ, R0, P4 ;  /* 0x000000ffff287224 */ /* 0x000fe200020e0600 */
[----:B------:R-:W-:Y:S02]  /*d660*/  IADD3 R31, P4, PT, RZ, -R37, RZ ;  /* 0x80000025ff1f7210 */ /* 0x000fe40007f9e0ff */
[----:B------:R-:W-:Y:S01]  /*d670*/  LEA.HI.X R3, R16, R3, R17, 0x1, P3 ;  /* 0x0000000310037211 */ /* 0x000fe200018f0c11 */
[C---:B------:R-:W-:Y:S01]  /*d680*/  IMAD.SHL.U32 R16, R18.reuse, 0x2, RZ ;  /* 0x0000000212107824 */ /* 0x040fe200078e00ff */
[----:B------:R-:W-:Y:S01]  /*d690*/  SHF.L.U64.HI R17, R18, 0x1, R19 ;  /* 0x0000000112117819 */ /* 0x000fe20000010213 */
[----:B------:R-:W-:Y:S01]  /*d6a0*/  IMAD.SHL.U32 R19, R20, 0x2, RZ ;  /* 0x0000000214137824 */ /* 0x000fe200078e00ff */
[----:B------:R-:W-:Y:S02]  /*d6b0*/  IADD3 R18, P3, PT, R2, 0x4, RZ ;  /* 0x0000000402127810 */ /* 0x000fe40007f7e0ff */
[----:B------:R-:W-:-:S02]  /*d6c0*/  SHF.L.U64.HI R20, R20, 0x1, R21 ;  /* 0x0000000114147819 */ /* 0x000fc40000010215 */
[----:B------:R-:W-:Y:S02]  /*d6d0*/  IADD3 R21, P6, PT, R2, 0x5, RZ ;  /* 0x0000000502157810 */ /* 0x000fe40007fde0ff */
[----:B------:R-:W-:Y:S02]  /*d6e0*/  IADD3.X R36, PT, PT, RZ, R0, RZ, P3, !PT ;  /* 0x00000000ff247210 */ /* 0x000fe40001ffe4ff */
[----:B------:R-:W-:Y:S01]  /*d6f0*/  IADD3 R35, P5, PT, RZ, -R18, RZ ;  /* 0x80000012ff237210 */ /* 0x000fe20007fbe0ff */
[--C-:B------:R-:W-:Y:S01]  /*d700*/  IMAD.X R38, RZ, RZ, R0.reuse, P6 ;  /* 0x000000ffff267224 */ /* 0x100fe200030e0600 */
[----:B------:R-:W-:Y:S01]  /*d710*/  IADD3 R28, P3, PT, RZ, -R21, RZ ;  /* 0x80000015ff1c7210 */ /* 0x000fe20007f7e0ff */
[----:B------:R-:W-:Y:S01]  /*d720*/  IMAD R53, R36, UR4, RZ ;  /* 0x0000000424357c24 */ /* 0x000fe2000f8e02ff */
[----:B------:R-:W-:Y:S02]  /*d730*/  IADD3.X R26, PT, PT, RZ, ~R36, RZ, P5, !PT ;  /* 0x80000024ff1a7210 */ /* 0x000fe40002ffe4ff */
[----:B------:R-:W-:Y:S01]  /*d740*/  IADD3 R39, P5, PT, R2, 0x7, RZ ;  /* 0x0000000702277810 */ /* 0x000fe20007fbe0ff */
[----:B------:R-:W-:Y:S01]  /*d750*/  IMAD R53, R18, UR5, R53 ;  /* 0x0000000512357c24 */ /* 0x000fe2000f8e0235 */
[----:B------:R-:W-:Y:S01]  /*d760*/  IADD3.X R27, PT, PT, RZ, ~R38, RZ, P3, !PT ;  /* 0x80000026ff1b7210 */ /* 0x000fe20001ffe4ff */
[----:B------:R-:W-:Y:S01]  /*d770*/  IMAD R26, R26, UR6, RZ ;  /* 0x000000061a1a7c24 */ /* 0x000fe2000f8e02ff */
[----:B------:R-:W-:Y:S01]  /*d780*/  IADD3.X R30, PT, PT, RZ, ~R40, RZ, P4, !PT ;  /* 0x80000028ff1e7210 */ /* 0x000fe200027fe4ff */
[----:B------:R-:W-:Y:S01]  /*d790*/  IMAD.X R41, RZ, RZ, R0, P5 ;  /* 0x000000ffff297224 */ /* 0x000fe200028e0600 */
[----:B------:R-:W-:Y:S01]  /*d7a0*/  IADD3 R33, P3, PT, RZ, -R39, RZ ;  /* 0x80000027ff217210 */ /* 0x000fe20007f7e0ff */
[----:B------:R-:W-:-:S02]  /*d7b0*/  IMAD R27, R27, UR6, RZ ;  /* 0x000000061b1b7c24 */ /* 0x000fc4000f8e02ff */
[----:B------:R-:W-:Y:S02]  /*d7c0*/  IMAD R30, R30, UR6, RZ ;  /* 0x000000061e1e7c24 */ /* 0x000fe4000f8e02ff */
[C---:B------:R-:W-:Y:S02]  /*d7d0*/  IMAD R45, R35.reuse, UR7, R26 ;  /* 0x00000007232d7c24 */ /* 0x040fe4000f8e021a */
[----:B------:R-:W-:Y:S02]  /*d7e0*/  IMAD.X R32, RZ, RZ, ~R41, P3 ;  /* 0x000000ffff207224 */ /* 0x000fe400018e0e29 */
[----:B------:R-:W-:-:S04]  /*d7f0*/  IMAD.WIDE.U32 R34, R35, UR6, R14 ;  /* 0x0000000623227c25 */ /* 0x000fc8000f8e000e */
[C---:B------:R-:W-:Y:S01]  /*d800*/  IMAD R49, R28.reuse, UR7, R27 ;  /* 0x000000071c317c24 */ /* 0x040fe2000f8e021b */
[----:B------:R-:W-:Y:S01]  /*d810*/  IADD3 R45, PT, PT, R35, R45, RZ ;  /* 0x0000002d232d7210 */ /* 0x000fe20007ffe0ff */
[C---:B------:R-:W-:Y:S02]  /*d820*/  IMAD R47, R31.reuse, UR7, R30 ;  /* 0x000000071f2f7c24 */ /* 0x040fe4000f8e021e */
[--C-:B------:R-:W-:Y:S02]  /*d830*/  IMAD.WIDE.U32 R26, R28, UR6, R14.reuse ;  /* 0x000000061c1a7c25 */ /* 0x100fe4000f8e000e */
[----:B------:R-:W0:Y:S02]  /*d840*/  LDC.64 R28, c[0x0][0x608] ;  /* 0x00018200ff1c7b82 */ /* 0x000e240000000a00 */
[----:B------:R-:W-:-:S04]  /*d850*/  IMAD.WIDE.U32 R30, R31, UR6, R14 ;  /* 0x000000061f1e7c25 */ /* 0x000fc8000f8e000e */
[----:B------:R-:W-:Y:S01]  /*d860*/  IMAD R32, R32, UR6, RZ ;  /* 0x0000000620207c24 */ /* 0x000fe2000f8e02ff */
[----:B------:R-:W-:Y:S01]  /*d870*/  IADD3 R47, PT, PT, R31, R47, RZ ;  /* 0x0000002f1f2f7210 */ /* 0x000fe20007ffe0ff */
[----:B------:R-:W-:Y:S02]  /*d880*/  IMAD.IADD R35, R27, 0x1, R49 ;  /* 0x000000011b237824 */ /* 0x000fe400078e0231 */
[C---:B------:R-:W-:Y:S02]  /*d890*/  IMAD R27, R33.reuse, UR7, R32 ;  /* 0x00000007211b7c24 */ /* 0x040fe4000f8e0220 */
[----:B------:R-:W-:-:S04]  /*d8a0*/  IMAD.WIDE.U32 R32, R33, UR6, R14 ;  /* 0x0000000621207c25 */ /* 0x000fc8000f8e000e */
[-C--:B------:R-:W-:Y:S02]  /*d8b0*/  IMAD R46, R35, R24.reuse, RZ ;  /* 0x00000018232e7224 */ /* 0x080fe400078e02ff */
[----:B------:R-:W-:Y:S02]  /*d8c0*/  IMAD.IADD R31, R33, 0x1, R27 ;  /* 0x00000001211f7824 */ /* 0x000fe400078e021b */
        /* <DEDUP_REMOVED lines=11> */
[----:B------:R-:W-:Y:S01]  /*d980*/  SHF.L.U64.HI R48, R30, 0x1, R27 ;  /* 0x000000011e307819 */ /* 0x000fe2000001021b */
[----:B------:R-:W-:Y:S01]  /*d990*/  IMAD R45, R45, R24, RZ ;  /* 0x000000182d2d7224 */ /* 0x000fe200078e02ff */
[----:B------:R-:W-:Y:S01]  /*d9a0*/  IADD3 R49, PT, PT, R33, R49, RZ ;  /* 0x0000003121317210 */ /* 0x000fe20007ffe0ff */
[----:B------:R-:W-:Y:S02]  /*d9b0*/  IMAD R27, R0, UR6, RZ ;  /* 0x00000006001b7c24 */ /* 0x000fe4000f8e02ff */
[----:B------:R-:W-:-:S02]  /*d9c0*/  IMAD R45, R34, R25, R45 ;  /* 0x00000019222d7224 */ /* 0x000fc400078e022d */
[----:B------:R-:W-:-:S04]  /*d9d0*/  IMAD.WIDE.U32 R34, R34, R24, RZ ;  /* 0x0000001822227225 */ /* 0x000fc800078e00ff */
[C---:B------:R-:W-:Y:S01]  /*d9e0*/  IMAD.SHL.U32 R33, R32.reuse, 0x2, RZ ;  /* 0x0000000220217824 */ /* 0x040fe200078e00ff */
[----:B------:R-:W-:Y:S01]  /*d9f0*/  SHF.L.U64.HI R32, R32, 0x1, R49 ;  /* 0x0000000120207819 */ /* 0x000fe20000010231 */
[----:B------:R-:W-:Y:S01]  /*da00*/  IMAD R31, R44, UR4, RZ ;  /* 0x000000042c1f7c24 */ /* 0x000fe2000f8e02ff */
[----:B------:R-:W-:Y:S01]  /*da10*/  IADD3 R45, PT, PT, R35, R45, RZ ;  /* 0x0000002d232d7210 */ /* 0x000fe20007ffe0ff */
[C---:B------:R-:W-:Y:S02]  /*da20*/  IMAD R49, R2.reuse, UR7, R27 ;  /* 0x0000000702317c24 */ /* 0x040fe4000f8e021b */
[----:B0-----:R-:W-:Y:S01]  /*da30*/  IMAD.WIDE.U32 R28, R2, UR6, R28 ;  /* 0x00000006021c7c25 */ /* 0x001fe2000f8e001c */
[----:B------:R-:W0:Y:S03]  /*da40*/  LDCU.64 UR6, c[0x0][0x5f0] ;  /* 0x0000be00ff0677ac */ /* 0x000e260008000a00 */
[----:B------:R-:W-:Y:S01]  /*da50*/  IMAD R51, R43, UR4, RZ ;  /* 0x000000042b337c24 */ /* 0x000fe2000f8e02ff */
[----:B------:R-:W-:Y:S01]  /*da60*/  IADD3 R36, P3, PT, R14, -R28, RZ ;  /* 0x8000001c0e247210 */ /* 0x000fe20007f7e0ff */
[----:B------:R-:W-:Y:S01]  /*da70*/  IMAD.SHL.U32 R46, R30, 0x2, RZ ;  /* 0x000000021e2e7824 */ /* 0x000fe200078e00ff */
[----:B------:R-:W-:Y:S01]  /*da80*/  IADD3 R49, PT, PT, R29, R49, RZ ;  /* 0x000000311d317210 */ /* 0x000fe20007ffe0ff */
[----:B------:R-:W-:-:S02]  /*da90*/  IMAD R43, R42, UR5, R31 ;  /* 0x000000052a2b7c24 */ /* 0x000fc4000f8e021f */
[C---:B------:R-:W-:Y:S02]  /*daa0*/  IMAD R51, R10.reuse, UR5, R51 ;  /* 0x000000050a337c24 */ /* 0x040fe4000f8e0233 */
[----:B------:R-:W-:-:S04]  /*dab0*/  IMAD.WIDE.U32 R30, R10, UR4, RZ ;  /* 0x000000040a1e7c25 */ /* 0x000fc8000f8e00ff */
[C---:B------:R-:W-:Y:S01]  /*dac0*/  IMAD.SHL.U32 R35, R34.reuse, 0x2, RZ ;  /* 0x0000000222237824 */ /* 0x040fe200078e00ff */
[----:B------:R-:W-:Y:S01]  /*dad0*/  SHF.L.U64.HI R34, R34, 0x1, R45 ;  /* 0x0000000122227819 */ /* 0x000fe2000001022d */
[----:B------:R-:W-:Y:S01]  /*dae0*/  IMAD.SHL.U32 R45, R26, 0x2, RZ ;  /* 0x000000021a2d7824 */ /* 0x000fe200078e00ff */
[----:B------:R-:W-:Y:S01]  /*daf0*/  IADD3 R51, PT, PT, R31, R51, RZ ;  /* 0x000000331f337210 */ /* 0x000fe20007ffe0ff */
[----:B------:R-:W-:-:S04]  /*db00*/  IMAD.WIDE.U32 R28, R18, UR4, RZ ;  /* 0x00000004121c7c25 */ /* 0x000fc8000f8e00ff */
[----:B------:R-:W-:Y:S01]  /*db10*/  IMAD.WIDE.U32 R26, R42, UR4, RZ ;  /* 0x000000042a1a7c25 */ /* 0x000fe2000f8e00ff */
[----:B------:R-:W-:Y:S02]  /*db20*/  IADD3 R29, PT, PT, R29, R53, RZ ;  /* 0x000000351d1d7210 */ /* 0x000fe40007ffe0ff */
[----:B------:R-:W-:Y:S01]  /*db30*/  LEA R35, P5, R28, R35, 0x1 ;  /* 0x000000231c237211 */ /* 0x000fe200078a08ff */
[----:B------:R-:W-:Y:S01]  /*db40*/  IMAD.X R31, R15, 0x1, ~R49, P3 ;  /* 0x000000010f1f7824 */ /* 0x000fe200018e0e31 */
        /* <DEDUP_REMOVED lines=9> */
[----:B------:R-:W-:-:S04]  /*dbe0*/  IMAD.WIDE.U32 R24, R36, R24, RZ ;  /* 0x0000001824187225 */ /* 0x000fc800078e00ff */
[----:B------:R-:W-:Y:S01]  /*dbf0*/  IMAD R31, R21, UR5, R38 ;  /* 0x00000005151f7c24 */ /* 0x000fe2000f8e0226 */
[----:B------:R-:W-:Y:S01]  /*dc00*/  IADD3 R29, PT, PT, R25, R29, RZ ;  /* 0x0000001d191d7210 */ /* 0x000fe20007ffe0ff */
[----:B------:R-:W-:Y:S01]  /*dc10*/  IMAD.WIDE.U32 R16, R21, UR4, RZ ;  /* 0x0000000415107c25 */ /* 0x000fe2000f8e00ff */
[----:B0-----:R-:W-:Y:S02]  /*dc20*/  MOV R38, UR6 ;  /* 0x0000000600267c02 */ /* 0x001fe40008000f00 */
[----:B------:R-:W-:Y:S01]  /*dc30*/  SHF.L.U64.HI R29, R24, 0x1, R29 ;  /* 0x00000001181d7819 */ /* 0x000fe2000001021d */
[----:B------:R-:W-:Y:S01]  /*dc40*/  IMAD R20, R41, UR4, RZ ;  /* 0x0000000429147c24 */ /* 0x000fe2000f8e02ff */
[----:B------:R-:W-:Y:S01]  /*dc50*/  LEA R45, P3, R16, R45, 0x1 ;  /* 0x0000002d102d7211 */ /* 0x000fe200078608ff */
[----:B------:R-:W-:Y:S02]  /*dc60*/  IMAD R40, R40, UR4, RZ ;  /* 0x0000000428287c24 */ /* 0x000fe4000f8e02ff */
[----:B------:R-:W-:-:S02]  /*dc70*/  IMAD.IADD R17, R17, 0x1, R31 ;  /* 0x0000000111117824 */ /* 0x000fc400078e021f */
[----:B------:R-:W-:Y:S02]  /*dc80*/  IMAD R31, R39, UR5, R20 ;  /* 0x00000005271f7c24 */ /* 0x000fe4000f8e0214 */
[C---:B------:R-:W-:Y:S01]  /*dc90*/  IMAD R41, R37.reuse, UR5, R40 ;  /* 0x0000000525297c24 */ /* 0x040fe2000f8e0228 */
[----:B------:R-:W-:Y:S01]  /*dca0*/  LEA.HI.X R47, R16, R47, R17, 0x1, P3 ;  /* 0x0000002f102f7211 */ /* 0x000fe200018f0c11 */
[----:B------:R-:W-:Y:S01]  /*dcb0*/  IMAD.WIDE.U32 R18, R37, UR4, RZ ;  /* 0x0000000425127c25 */ /* 0x000fe2000f8e00ff */
[----:B------:R-:W-:-:S03]  /*dcc0*/  IADD3.X R40, PT, PT, R11, UR5, RZ, P2, !PT ;  /* 0x000000050b287c10 */ /* 0x000fc600097fe4ff */
[----:B------:R-:W-:Y:S01]  /*dcd0*/  IMAD.WIDE.U32 R20, R39, UR4, RZ ;  /* 0x0000000427147c25 */ /* 0x000fe2000f8e00ff */
[----:B------:R-:W-:Y:S01]  /*dce0*/  USHF.L.U64.HI UR4, UR4, 0x4, UR5 ;  /* 0x0000000404047899 */ /* 0x000fe20008010205 */
[----:B------:R-:W-:Y:S02]  /*dcf0*/  IADD3 R19, PT, PT, R19, R41, RZ ;  /* 0x0000002913137210 */ /* 0x000fe40007ffe0ff */
[----:B------:R-:W-:Y:S01]  /*dd00*/  IMAD.SHL.U32 R25, R24, 0x2, RZ ;  /* 0x0000000218197824 */ /* 0x000fe200078e00ff */
[----:B------:R-:W-:Y:S01]  /*dd10*/  LEA R46, P3, R18, R46, 0x1 ;  /* 0x0000002e122e7211 */ /* 0x000fe200078608ff */
[----:B------:R-:W-:Y:S01]  /*dd20*/  IMAD.IADD R17, R21, 0x1, R31 ;  /* 0x0000000115117824 */ /* 0x000fe200078e021f */
[----:B------:R-:W-:Y:S01]  /*dd30*/  LEA R31, P4, R20, R33, 0x1 ;  /* 0x00000021141f7211 */ /* 0x000fe200078808ff */
[----:B------:R-:W-:Y:S01]  /*dd40*/  IMAD.U32 R37, RZ, RZ, UR7 ;  /* 0x00000007ff257e24 */ /* 0x000fe2000f8e00ff */
[----:B------:R-:W-:Y:S02]  /*dd50*/  LEA R11, P2, R12, R25, 0x1 ;  /* 0x000000190c0b7211 */ /* 0x000fe400078408ff */
[----:B------:R-:W-:-:S02]  /*dd60*/  LEA.HI.X R48, R18, R48, R19, 0x1, P3 ;  /* 0x0000003012307211 */ /* 0x000fc400018f0c13 */
[----:B------:R-:W-:Y:S02]  /*dd70*/  LEA.HI.X R36, R20, R32, R17, 0x1, P4 ;  /* 0x0000002014247211 */ /* 0x000fe400020f0c11 */
[----:B------:R-:W-:Y:S02]  /*dd80*/  LEA.HI.X R40, R12, R29, R40, 0x1, P2 ;  /* 0x0000001d0c287211 */ /* 0x000fe400010f0c28 */
[----:B------:R-:W-:Y:S02]  /*dd90*/  LOP3.LUT R39, R7, 0xfffffff8, RZ, 0xc0, !PT ;  /* 0xfffffff807277812 */ /* 0x000fe400078ec0ff */
[----:B------:R-:W-:-:S07]  /*dda0*/  IADD3.X R42, PT, PT, ~R13, UR4, RZ, P1, !PT ;  /* 0x000000040d2a7c10 */ /* 0x000fce0008ffe5ff */
.L_x_2156:
[C---:B------:R-:W-:Y:S02]  /*ddb0*/  IADD3 R24, P2, PT, R38.reuse, R11, RZ ;  /* 0x0000000b26187210 */ /* 0x040fe40007f5e0ff */
[----:B------:R-:W-:-:S03]  /*ddc0*/  IADD3 R32, P1, PT, R38, R4, RZ ;  /* 0x0000000426207210 */ /* 0x000fc60007f3e0ff */
[C---:B------:R-:W-:Y:S01]  /*ddd0*/  IMAD.X R25, R37.reuse, 0x1, R40, P2 ;  /* 0x0000000125197824 */ /* 0x040fe200010e0628 */
[C---:B------:R-:W-:Y:S02]  /*dde0*/  IADD3.X R33, PT, PT, R37.reuse, R3, RZ, P1, !PT ;  /* 0x0000000325217210 */ /* 0x040fe40000ffe4ff */
[C---:B------:R-:W-:Y:S02]  /*ddf0*/  IADD3 R16, P1, PT, R38.reuse, R10, RZ ;  /* 0x0000000a26107210 */ /* 0x040fe40007f3e0ff */
[C---:B------:R-:W-:Y:S01]  /*de00*/  IADD3 R18, P2, PT, R38.reuse, R27, RZ ;  /* 0x0000001b26127210 */ /* 0x040fe20007f5e0ff */
[----:B------:R0:W2:Y:S01]  /*de10*/  LDG.E.U16 R41, desc[UR8][R32.64] ;  /* 0x0000000820297981 */ /* 0x0000a2000c1e1500 */
[C---:B------:R-:W-:Y:S02]  /*de20*/  IADD3.X R17, PT, PT, R37.reuse, R26, RZ, P1, !PT ;  /* 0x0000001a25117210 */ /* 0x040fe40000ffe4ff */
[C---:B------:R-:W-:Y:S01]  /*de30*/  IADD3 R12, P1, PT, R38.reuse, R35, RZ ;  /* 0x00000023260c7210 */ /* 0x040fe20007f3e0ff */
[C---:B------:R-:W-:Y:S01]  /*de40*/  IMAD.X R19, R37.reuse, 0x1, R30, P2 ;  /* 0x0000000125137824 */ /* 0x040fe200010e061e */
[----:B------:R-:W-:Y:S01]  /*de50*/  IADD3 R20, P2, PT, R38, R45, RZ ;  /* 0x0000002d26147210 */ /* 0x000fe20007f5e0ff */
[----:B------:R-:W2:Y:S01]  /*de60*/  LDG.E.U16 R24, desc[UR8][R24.64] ;  /* 0x0000000818187981 */ /* 0x000ea2000c1e1500 */
[----:B------:R-:W-:-:S02]  /*de70*/  IADD3.X R13, PT, PT, R37, R34, RZ, P1, !PT ;  /* 0x00000022250d7210 */ /* 0x000fc40000ffe4ff */
[C---:B------:R-:W-:Y:S01]  /*de80*/  IADD3 R28, P1, PT, R38.reuse, R46, RZ ;  /* 0x0000002e261c7210 */ /* 0x040fe20007f3e0ff */
[C---:B------:R-:W-:Y:S01]  /*de90*/  IMAD.X R21, R37.reuse, 0x1, R47, P2 ;  /* 0x0000000125157824 */ /* 0x040fe200010e062f */
[----:B0-----:R-:W-:Y:S01]  /*dea0*/  IADD3 R32, P3, PT, R38, R31, RZ ;  /* 0x0000001f26207210 */ /* 0x001fe20007f7e0ff */
[----:B------:R-:W3:Y:S01]  /*deb0*/  LDG.E.U16 R17, desc[UR8][R16.64] ;  /* 0x0000000810117981 */ /* 0x000ee2000c1e1500 */
[----:B------:R-:W-:-:S03]  /*dec0*/  IADD3.X R29, PT, PT, R37, R48, RZ, P1, !PT ;  /* 0x00000030251d7210 */ /* 0x000fc60000ffe4ff */
[----:B------:R-:W3:Y:S01]  /*ded0*/  LDG.E.U16 R18, desc[UR8][R18.64] ;  /* 0x0000000812127981 */ /* 0x000ee2000c1e1500 */
[----:B------:R-:W-:-:S03]  /*dee0*/  IMAD.X R33, R37, 0x1, R36, P3 ;  /* 0x0000000125217824 */ /* 0x000fc600018e0624 */
[----:B------:R-:W4:Y:S04]  /*def0*/  LDG.E.U16 R12, desc[UR8][R12.64] ;  /* 0x000000080c0c7981 */ /* 0x000f28000c1e1500 */
[----:B------:R-:W4:Y:S04]  /*df00*/  LDG.E.U16 R20, desc[UR8][R20.64] ;  /* 0x0000000814147981 */ /* 0x000f28000c1e1500 */
[----:B------:R-:W4:Y:S04]  /*df10*/  LDG.E.U16 R29, desc[UR8][R28.64] ;  /* 0x000000081c1d7981 */ /* 0x000f28000c1e1500 */
[----:B------:R-:W4:Y:S01]  /*df20*/  LDG.E.U16 R32, desc[UR8][R32.64] ;  /* 0x0000000820207981 */ /* 0x000f22000c1e1500 */
[----:B------:R-:W-:-:S02]  /*df30*/  IADD3 R39, P1, PT, R39, -0x8, RZ ;  /* 0xfffffff827277810 */ /* 0x000fc40007f3e0ff */
[----:B------:R-:W-:Y:S02]  /*df40*/  IADD3 R38, P3, PT, R38, R5, RZ ;  /* 0x0000000526267210 */ /* 0x000fe40007f7e0ff */
[----:B------:R-:W-:Y:S02]  /*df50*/  IADD3.X R9, PT, PT, R9, -0x1, RZ, P1, !PT ;  /* 0xffffffff09097810 */ /* 0x000fe40000ffe4ff */
[----:B------:R-:W-:Y:S01]  /*df60*/  ISETP.NE.U32.AND P1, PT, R39, RZ, PT ;  /* 0x000000ff2700720c */ /* 0x000fe20003f25070 */
[----:B------:R-:W-:Y:S01]  /*df70*/  IMAD.X R37, R37, 0x1, R42, P3 ;  /* 0x0000000125257824 */ /* 0x000fe200018e062a */
[----:B------:R-:W-:Y:S02]  /*df80*/  IADD3 R2, P2, PT, R2, 0x8, RZ ;  /* 0x0000000802027810 */ /* 0x000fe40007f5e0ff */
[----:B------:R-:W-:Y:S02]  /*df90*/  ISETP.NE.AND.EX P1, PT, R9, RZ, PT, P1 ;  /* 0x000000ff0900720c */ /* 0x000fe40003f25310 */
[----:B------:R-:W-:-:S02]  /*dfa0*/  IADD3.X R0, PT, PT, RZ, R0, RZ, P2, !PT ;  /* 0x00000000ff007210 */ /* 0x000fc400017fe4ff */
[----:B--2--5:R-:W-:-:S04]  /*dfb0*/  IADD3 R24, PT, PT, R24, R6, R41 ;  /* 0x0000000618187210 */ /* 0x024fc80007ffe029 */
[----:B---3--:R-:W-:-:S04]  /*dfc0*/  IADD3 R17, PT, PT, R18, R24, R17 ;  /* 0x0000001812117210 */ /* 0x008fc80007ffe011 */
[----:B----4-:R-:W-:-:S04]  /*dfd0*/  IADD3 R12, PT, PT, R20, R17, R12 ;  /* 0x00000011140c7210 */ /* 0x010fc80007ffe00c */
[----:B------:R-:W-:-:S04]  /*dfe0*/  IADD3 R12, PT, PT, R32, R12, R29 ;  /* 0x0000000c200c7210 */ /* 0x000fc80007ffe01d */
[----:B------:R-:W-:Y:S01]  /*dff0*/  PRMT R6, R12, 0x7610, R6 ;  /* 0x000076100c067816 */ /* 0x000fe20000000006 */
[----:B------:R-:W-:Y:S06]  /*e000*/  @P1 BRA `(.L_x_2156) ;  /* 0xfffffffc00681947 */ /* 0x000fec000383ffff */
.L_x_2155:
[----:B------:R-:W-:Y:S05]  /*e010*/  BSYNC.RECONVERGENT B0 ;  /* 0x0000000000007941 */ /* 0x000fea0003800200 */
.L_x_2154:
        /* <DEDUP_REMOVED lines=24> */
[----:B------:R-:W-:Y:S02]  /*e1a0*/  IMAD.IADD R3, R13, 0x1, R3 ;  /* 0x000000010d037824 */ /* 0x000fe400078e0203 */
[----:B-1----:R-:W-:Y:S01]  /*e1b0*/  IMAD.WIDE.U32 R16, R2, UR4, R4 ;  /* 0x0000000402107c25 */ /* 0x002fe2000f8e0004 */
[----:B------:R-:W-:-:S03]  /*e1c0*/  IADD3 R11, PT, PT, R11, R9, RZ ;  /* 0x000000090b0b7210 */ /* 0x000fc60007ffe0ff */
[----:B---3--:R-:W-:Y:S01]  /*e1d0*/  IMAD R3, R3, UR10, RZ ;  /* 0x0000000a03037c24 */ /* 0x008fe2000f8e02ff */
[----:B------:R-:W-:Y:S01]  /*e1e0*/  IADD3 R21, P4, PT, R14, -R16, RZ ;  /* 0x800000100e157210 */ /* 0x000fe20007f9e0ff */
[----:B------:R-:W-:Y:S01]  /*e1f0*/  IMAD R9, R2, UR5, R19 ;  /* 0x0000000502097c24 */ /* 0x000fe2000f8e0213 */
[----:B------:R-:W-:Y:S01]  /*e200*/  IADD3 R19, P3, PT, R16, UR4, RZ ;  /* 0x0000000410137c10 */ /* 0x000fe2000ff7e0ff */
[C---:B------:R-:W-:Y:S02]  /*e210*/  IMAD R25, R12.reuse, UR11, R3 ;  /* 0x0000000b0c197c24 */ /* 0x040fe4000f8e0203 */
[----:B------:R-:W-:Y:S01]  /*e220*/  IMAD.IADD R3, R17, 0x1, R9 ;  /* 0x0000000111037824 */ /* 0x000fe200078e0209 */
[----:B------:R-:W-:Y:S01]  /*e230*/  IADD3.X R9, PT, PT, R11, UR7, RZ, P5, !PT ;  /* 0x000000070b097c10 */ /* 0x000fe2000affe4ff */
[----:B------:R-:W-:Y:S01]  /*e240*/  IMAD.WIDE.U32 R4, R12, UR10, R10 ;  /* 0x0000000a0c047c25 */ /* 0x000fe2000f8e000a */
[----:B------:R-:W-:Y:S02]  /*e250*/  IADD3 R17, P2, PT, R14, -R19, RZ ;  /* 0x800000130e117210 */ /* 0x000fe40007f5e0ff */
[----:B------:R-:W-:-:S02]  /*e260*/  IADD3.X R13, PT, PT, R15, ~R3, RZ, P4, !PT ;  /* 0x800000030f0d7210 */ /* 0x000fc400027fe4ff */
[----:B------:R-:W-:Y:S02]  /*e270*/  IADD3.X R11, PT, PT, R3, UR5, RZ, P3, !PT ;  /* 0x00000005030b7c10 */ /* 0x000fe40009ffe4ff */
[----:B------:R-:W-:Y:S01]  /*e280*/  IADD3 R19, P3, P4, R14, -UR4, -R19 ;  /* 0x800000040e137c10 */ /* 0x000fe2000fc7e813 */
[----:B------:R-:W-:Y:S01]  /*e290*/  IMAD R16, R13, UR10, RZ ;  /* 0x0000000a0d107c24 */ /* 0x000fe2000f8e02ff */
[----:B------:R-:W-:Y:S01]  /*e2a0*/  IADD3 R12, P1, PT, R8, UR6, RZ ;  /* 0x00000006080c7c10 */ /* 0x000fe2000ff3e0ff */
[--C-:B------:R-:W-:Y:S01]  /*e2b0*/  IMAD.X R3, R15, 0x1, ~R11.reuse, P2 ;  /* 0x000000010f037824 */ /* 0x100fe200010e0e0b */
[----:B------:R-:W-:Y:S01]  /*e2c0*/  IADD3 R5, PT, PT, R25, R5, RZ ;  /* 0x0000000519057210 */ /* 0x000fe20007ffe0ff */
[----:B------:R-:W-:Y:S01]  /*e2d0*/  IMAD R27, R21, UR11, R16 ;  /* 0x0000000b151b7c24 */ /* 0x000fe2000f8e0210 */
[----:B------:R-:W-:Y:S01]  /*e2e0*/  IADD3 R10, P5, PT, R12, UR6, RZ ;  /* 0x000000060c0a7c10 */ /* 0x000fe2000ffbe0ff */
[----:B------:R-:W-:Y:S01]  /*e2f0*/  IMAD R16, R3, UR10, RZ ;  /* 0x0000000a03107c24 */ /* 0x000fe2000f8e02ff */
[----:B------:R-:W-:-:S02]  /*e300*/  IADD3.X R3, PT, PT, R15, ~UR5, ~R11, P3, P4 ;  /* 0x800000050f037c10 */ /* 0x000fc40009fe8c0b */
[----:B------:R-:W-:Y:S01]  /*e310*/  IADD3.X R13, PT, PT, R9, UR7, RZ, P1, !PT ;  /* 0x00000007090d7c10 */ /* 0x000fe20008ffe4ff */
[----:B------:R-:W-:-:S03]  /*e320*/  IMAD.WIDE.U32 R8, R21, UR10, R8 ;  /* 0x0000000a15087c25 */ /* 0x000fc6000f8e0008 */
[----:B------:R-:W-:Y:S01]  /*e330*/  IADD3.X R11, PT, PT, R13, UR7, RZ, P5, !PT ;  /* 0x000000070d0b7c10 */ /* 0x000fe2000affe4ff */
[----:B------:R-:W-:Y:S02]  /*e340*/  IMAD R18, R3, UR10, RZ ;  /* 0x0000000a03127c24 */ /* 0x000fe4000f8e02ff */
[----:B------:R-:W-:Y:S01]  /*e350*/  IMAD R21, R17, UR11, R16 ;  /* 0x0000000b11157c24 */ /* 0x000fe2000f8e0210 */
[----:B----4-:R-:W-:Y:S01]  /*e360*/  LEA R16, P1, R4, UR12, 0x1 ;  /* 0x0000000c04107c11 */ /* 0x010fe2000f8208ff */
[C---:B------:R-:W-:Y:S02]  /*e370*/  IMAD R25, R19.reuse, UR11, R18 ;  /* 0x0000000b13197c24 */ /* 0x040fe4000f8e0212 */
[----:B------:R-:W-:Y:S01]  /*e380*/  IMAD.WIDE.U32 R18, R19, UR10, R10 ;  /* 0x0000000a13127c25 */ /* 0x000fe2000f8e000a */
[----:B------:R-:W-:-:S03]  /*e390*/  LEA R10, P2, R8, UR12, 0x1 ;  /* 0x0000000c080a7c11 */ /* 0x000fc6000f8408ff */
[----:B------:R-:W-:Y:S02]  /*e3a0*/  IMAD.IADD R3, R27, 0x1, R9 ;  /* 0x000000011b037824 */ /* 0x000fe400078e0209 */
[----:B------:R-:W-:Y:S01]  /*e3b0*/  IMAD.WIDE.U32 R12, R17, UR10, R12 ;  /* 0x0000000a110c7c25 */ /* 0x000fe2000f8e000c */
[----:B------:R-:W-:Y:S02]  /*e3c0*/  LEA.HI.X R17, R4, UR13, R5, 0x1, P1 ;  /* 0x0000000d04117c11 */ /* 0x000fe400088f0c05 */
[----:B------:R-:W-:Y:S01]  /*e3d0*/  LEA.HI.X R11, R8, UR13, R3, 0x1, P2 ;  /* 0x0000000d080b7c11 */ /* 0x000fe200090f0c03 */
[----:B------:R-:W-:Y:S01]  /*e3e0*/  IMAD.IADD R3, R19, 0x1, R25 ;  /* 0x0000000113037824 */ /* 0x000fe200078e0219 */
[----:B------:R-:W-:Y:S02]  /*e3f0*/  IADD3 R5, PT, PT, R13, R21, RZ ;  /* 0x000000150d057210 */ /* 0x000fe40007ffe0ff */
[----:B------:R-:W-:Y:S01]  /*e400*/  LEA R4, P1, R12, UR12, 0x1 ;  /* 0x0000000c0c047c11 */ /* 0x000fe2000f8208ff */
[----:B------:R-:W2:Y:S01]  /*e410*/  LDG.E.U16 R17, desc[UR8][R16.64] ;  /* 0x0000000810117981 */ /* 0x000ea2000c1e1500 */
[----:B------:R-:W-:-:S02]  /*e420*/  LEA R8, P2, R18, UR12, 0x1 ;  /* 0x0000000c12087c11 */ /* 0x000fc4000f8408ff */
[----:B------:R-:W-:Y:S01]  /*e430*/  LEA.HI.X R5, R12, UR13, R5, 0x1, P1 ;  /* 0x0000000d0c057c11 */ /* 0x000fe200088f0c05 */
[----:B------:R-:W2:Y:S01]  /*e440*/  LDG.E.U16 R10, desc[UR8][R10.64] ;  /* 0x000000080a0a7981 */ /* 0x000ea2000c1e1500 */
[----:B------:R-:W-:-:S04]  /*e450*/  LEA.HI.X R9, R18, UR13, R3, 0x1, P2 ;  /* 0x0000000d12097c11 */ /* 0x000fc800090f0c03 */
[----:B------:R-:W3:Y:S04]  /*e460*/  LDG.E.U16 R5, desc[UR8][R4.64] ;  /* 0x0000000804057981 */ /* 0x000ee8000c1e1500 */
[----:B------:R-:W3:Y:S01]  /*e470*/  LDG.E.U16 R8, desc[UR8][R8.64] ;  /* 0x0000000808087981 */ /* 0x000ee2000c1e1500 */
[----:B------:R-:W-:-:S04]  /*e480*/  IADD3 R2, P1, PT, R2, 0x4, RZ ;  /* 0x0000000402027810 */ /* 0x000fc80007f3e0ff */
[----:B------:R-:W-:Y:S02]  /*e490*/  IADD3.X R0, PT, PT, RZ, R0, RZ, P1, !PT ;  /* 0x00000000ff007210 */ /* 0x000fe40000ffe4ff */
[----:B--2--5:R-:W-:-:S04]  /*e4a0*/  IADD3 R6, PT, PT, R10, R6, R17 ;  /* 0x000000060a067210 */ /* 0x024fc80007ffe011 */
[----:B---3--:R-:W-:-:S07]  /*e4b0*/  IADD3 R6, PT, PT, R8, R6, R5 ;  /* 0x0000000608067210 */ /* 0x008fce0007ffe005 */
.L_x_2160:
[----:B------:R-:W-:Y:S05]  /*e4c0*/  BSYNC.RECONVERGENT B1 ;  /* 0x0000000000017941 */ /* 0x000fea0003800200 */
.L_x_2159:
        /* <DEDUP_REMOVED lines=21> */
[----:B------:R-:W0:Y:S01]  /*e620*/  LDCU.64 UR4, c[0x0][0x5f0] ;  /* 0x0000be00ff0477ac */ /* 0x000e220008000a00 */
        /* <DEDUP_REMOVED lines=8> */
[----:B---3--:R-:W-:Y:S02]  /*e6b0*/  IMAD R7, R7, UR10, RZ ;  /* 0x0000000a07077c24 */ /* 0x008fe4000f8e02ff */
        /* <DEDUP_REMOVED lines=12> */
[----:B------:R-:W2:Y:S04]  /*e780*/  LDG.E.U16 R5, desc[UR8][R4.64] ;  /* 0x0000000804057981 */ /* 0x000ea8000c1e1500 */
[----:B------:R-:W2:Y:S01]  /*e790*/  LDG.E.U16 R12, desc[UR8][R12.64] ;  /* 0x000000080c0c7981 */ /* 0x000ea2000c1e1500 */
[----:B------:R-:W-:-:S04]  /*e7a0*/  IADD3 R2, P1, PT, R2, 0x2, RZ ;  /* 0x0000000202027810 */ /* 0x000fc80007f3e0ff */
[----:B------:R-:W-:Y:S02]  /*e7b0*/  IADD3.X R0, PT, PT, RZ, R0, RZ, P1, !PT ;  /* 0x00000000ff007210 */ /* 0x000fe40000ffe4ff */
[----:B--2--5:R-:W-:-:S07]  /*e7c0*/  IADD3 R6, PT, PT, R12, R6, R5 ;  /* 0x000000060c067210 */ /* 0x024fce0007ffe005 */
.L_x_2162:
[----:B------:R-:W-:Y:S05]  /*e7d0*/  BSYNC.RECONVERGENT B1 ;  /* 0x0000000000017941 */ /* 0x000fea0003800200 */
.L_x_2161:
        /* <DEDUP_REMOVED lines=20> */
[----:B------:R-:W-:-:S06]  /*e920*/  LEA.HI.X R5, R2, UR5, R3, 0x1, P0 ;  /* 0x0000000502057c11 */ /* 0x000fcc00080f0c03 */
[----:B------:R-:W2:Y:S02]  /*e930*/  LDG.E.U16 R5, desc[UR8][R4.64] ;  /* 0x0000000804057981 */ /* 0x000ea4000c1e1500 */
[----:B--2--5:R-:W-:-:S07]  /*e940*/  IMAD.IADD R6, R6, 0x1, R5 ;  /* 0x0000000106067824 */ /* 0x024fce00078e0205 */
.L_x_2158:
[----:B------:R-:W-:Y:S05]  /*e950*/  BSYNC.RECONVERGENT B0 ;  /* 0x0000000000007941 */ /* 0x000fea0003800200 */
.L_x_2157:
[----:B-----5:R-:W-:Y:S01]  /*e960*/  STG.E.U16 desc[UR8][R22.64], R6 ;  /* 0x0000000616007986 */ /* 0x020fe2000c101508 */
[----:B------:R-:W-:Y:S05]  /*e970*/  EXIT ;  /* 0x000000000000794d */ /* 0x000fea0003800000 */
.L_x_2030:
        /* <DEDUP_REMOVED lines=8> */
[----:B------:R-:W-:Y:S02]  /*ea00*/  HFMA2 R6, -RZ, RZ, 0, 0 ;  /* 0x00000000ff067431 */ /* 0x000fe400000001ff */
[----:B------:R-:W-:Y:S01]  /*ea10*/  IMAD.MOV.U32 R7, RZ, RZ, R4 ;  /* 0x000000ffff077224 */ /* 0x000fe200078e0004 */
        /* <DEDUP_REMOVED lines=345> */
.L_x_2165:
        /* <DEDUP_REMOVED lines=37> */
.L_x_2168:
[----:B------:R-:W-:-:S07]  /*10200*/  MOV R5, 0x10220 ;  /* 0x0001022000057802 */ /* 0x000fce0000000f00 */
[----:B------:R-:W-:Y:S05]  /*10210*/  CALL.REL.NOINC `($__internal_7_$__cuda_sm20_div_s64) ;  /* 0x0000018800b07944 */ /* 0x000fea0003c00000 */
.L_x_2167:
[----:B------:R-:W-:Y:S05]  /*10220*/  BSYNC.RECONVERGENT B1 ;  /* 0x0000000000017941 */ /* 0x000fea0003800200 */
.L_x_2166:
        /* <DEDUP_REMOVED lines=39> */
.L_x_2170:
[----:B------:R-:W-:Y:S01]  /*104a0*/  MOV R10, R18 ;  /* 0x00000012000a7202 */ /* 0x000fe20000000f00 */
[----:B------:R-:W-:Y:S01]  /*104b0*/  IMAD.MOV.U32 R3, RZ, RZ, R19 ;  /* 0x000000ffff037224 */ /* 0x000fe200078e0013 */
[----:B------:R-:W-:-:S07]  /*104c0*/  MOV R5, 0x104e0 ;  /* 0x000104e000057802 */ /* 0x000fce0000000f00 */
[----:B------:R-:W-:Y:S05]  /*104d0*/  CALL.REL.NOINC `($__internal_7_$__cuda_sm20_div_s64) ;  /* 0x0000018800007944 */ /* 0x000fea0003c00000 */
.L_x_2171:
[----:B------:R-:W-:Y:S05]  /*104e0*/  BSYNC.RECONVERGENT B1 ;  /* 0x0000000000017941 */ /* 0x000fea0003800200 */
.L_x_2169:
        /* <DEDUP_REMOVED lines=65> */
[----:B------:R-:W-:Y:S01]  /*10900*/  IMAD R30, R30, UR12, RZ ;  /* 0x0000000c1e1e7c24 */ /* 0x000fe2000f8e02ff */
[----:B------:R-:W-:Y:S01]  /*10910*/  IADD3.X R34, PT, PT, RZ, R16, RZ, P3, !PT ;  /* 0x00000010ff227210 */ /* 0x000fe20001ffe4ff */
[----:B------:R-:W-:Y:S01]  /*10920*/  IMAD R27, R21, R24, RZ ;  /* 0x00000018151b7224 */ /* 0x000fe200078e02ff */
[----:B------:R-:W-:Y:S01]  /*10930*/  IADD3 R47, P3, PT, RZ, -R17, RZ ;  /* 0x80000011ff2f7210 */ /* 0x000fe20007f7e0ff */
[----:B------:R-:W-:Y:S01]  /*10940*/  IMAD R35, R20, R25, R32 ;  /* 0x0000001914237224 */ /* 0x000fe200078e0220 */
[----:B------:R-:W-:Y:S01]  /*10950*/  LEA R20, P4, R28, R33, 0x1 ;  /* 0x000000211c147211 */ /* 0x000fe200078808ff */
        /* <DEDUP_REMOVED lines=11> */
[----:B------:R-:W-:Y:S01]  /*10a10*/  SHF.L.U64.HI R37, R26, 0x1, R37 ;  /* 0x000000011a257819 */ /* 0x000fe20000010225 */
[----:B------:R-:W-:Y:S01]  /*10a20*/  IMAD R26, R27, UR12, RZ ;  /* 0x0000000c1b1a7c24 */ /* 0x000fe2000f8e02ff */
[----:B------:R-:W-:Y:S01]  /*10a30*/  IADD3 R35, P4, PT, R15, 0x5, RZ ;  /* 0x000000050f237810 */ /* 0x000fe20007f9e0ff */
[----:B------:R-:W-:-:S02]  /*10a40*/  IMAD R27, R42, R25, R29 ;  /* 0x000000192a1b7224 */ /* 0x000fc400078e021d */
[----:B------:R-:W-:Y:S01]  /*10a50*/  IMAD.WIDE.U32 R42, R42, R24, RZ ;  /* 0x000000182a2a7225 */ /* 0x000fe200078e00ff */
[----:B------:R-:W-:-:S03]  /*10a60*/  IADD3 R29, P3, PT, RZ, -R35, RZ ;  /* 0x80000023ff1d7210 */ /* 0x000fc60007f7e0ff */
[C---:B------:R-:W-:Y:S02]  /*10a70*/  IMAD R33, R47.reuse, UR13, R26 ;  /* 0x0000000d2f217c24 */ /* 0x040fe4000f8e021a */
[----:B------:R-:W-:Y:S01]  /*10a80*/  IMAD.X R39, RZ, RZ, R16, P4 ;  /* 0x000000ffff277224 */ /* 0x000fe200020e0610 */
[----:B------:R-:W-:Y:S01]  /*10a90*/  IADD3 R31, P4, PT, RZ, -R38, RZ ;  /* 0x80000026ff1f7210 */ /* 0x000fe20007f9e0ff */
[----:B------:R-:W-:-:S03]  /*10aa0*/  IMAD.WIDE.U32 R46, R47, UR12, R18 ;  /* 0x0000000c2f2e7c25 */ /* 0x000fc6000f8e0012 */
[----:B------:R-:W-:Y:S01]  /*10ab0*/  IADD3.X R28, PT, PT, RZ, ~R39, RZ, P3, !PT ;  /* 0x80000027ff1c7210 */ /* 0x000fe20001ffe4ff */
[----:B------:R-:W-:Y:S01]  /*10ac0*/  IMAD.IADD R27, R43, 0x1, R27 ;  /* 0x000000012b1b7824 */ /* 0x000fe200078e021b */
[----:B------:R-:W-:Y:S01]  /*10ad0*/  IADD3 R33, PT, PT, R47, R33, RZ ;  /* 0x000000212f217210 */ /* 0x000fe20007ffe0ff */
[C---:B------:R-:W-:Y:S01]  /*10ae0*/  IMAD.SHL.U32 R41, R42.reuse, 0x2, RZ ;  /* 0x000000022a297824 */ /* 0x040fe200078e00ff */
[----:B------:R-:W-:Y:S01]  /*10af0*/  IADD3 R43, P3, PT, R15, 0x7, RZ ;  /* 0x000000070f2b7810 */ /* 0x000fe20007f7e0ff */
[----:B------:R-:W-:Y:S01]  /*10b00*/  IMAD.X R30, RZ, RZ, ~R40, P4 ;  /* 0x000000ffff1e7224 */ /* 0x000fe200020e0e28 */
[----:B------:R-:W-:Y:S01]  /*10b10*/  SHF.L.U64.HI R42, R42, 0x1, R27 ;  /* 0x000000012a2a7819 */ /* 0x000fe2000001021b */
[----:B------:R-:W-:Y:S01]  /*10b20*/  IMAD R28, R28, UR12, RZ ;  /* 0x0000000c1c1c7c24 */ /* 0x000fe2000f8e02ff */
[----:B------:R-:W0:Y:S01]  /*10b30*/  LDC.64 R26, c[0x0][0x608] ;  /* 0x00018200ff1a7b82 */ /* 0x000e220000000a00 */
[----:B------:R-:W-:Y:S01]  /*10b40*/  IMAD R45, R33, R24, RZ ;  /* 0x00000018212d7224 */ /* 0x000fe200078e02ff */
[----:B------:R-:W-:Y:S01]  /*10b50*/  IADD3.X R44, PT, PT, RZ, R16, RZ, P3, !PT ;  /* 0x00000010ff2c7210 */ /* 0x000fe20001ffe4ff */
[----:B------:R-:W-:Y:S01]  /*10b60*/  IMAD R30, R30, UR12, RZ ;  /* 0x0000000c1e1e7c24 */ /* 0x000fe2000f8e02ff */
[----:B------:R-:W-:Y:S01]  /*10b70*/  IADD3 R32, P3, PT, RZ, -R43, RZ ;  /* 0x8000002bff207210 */ /* 0x000fe20007f7e0ff */
[----:B------:R-:W-:-:S02]  /*10b80*/  IMAD R33, R29, UR13, R28 ;  /* 0x0000000d1d217c24 */ /* 0x000fc4000f8e021c */
[----:B------:R-:W-:Y:S02]  /*10b90*/  IMAD R45, R46, R25, R45 ;  /* 0x000000192e2d7224 */ /* 0x000fe400078e022d */
[----:B------:R-:W-:-:S04]  /*10ba0*/  IMAD.WIDE.U32 R28, R29, UR12, R18 ;  /* 0x0000000c1d1c7c25 */ /* 0x000fc8000f8e0012 */
[----:B------:R-:W-:-:S04]  /*10bb0*/  IMAD.WIDE.U32 R46, R46, R24, RZ ;  /* 0x000000182e2e7225 */ /* 0x000fc800078e00ff */
[C---:B------:R-:W-:Y:S02]  /*10bc0*/  IMAD R51, R31.reuse, UR13, R30 ;  /* 0x0000000d1f337c24 */ /* 0x040fe4000f8e021e */
[----:B------:R-:W-:-:S04]  /*10bd0*/  IMAD.WIDE.U32 R30, R31, UR12, R18 ;  /* 0x0000000c1f1e7c25 */ /* 0x000fc8000f8e0012 */
[----:B------:R-:W-:Y:S01]  /*10be0*/  IMAD.IADD R33, R29, 0x1, R33 ;  /* 0x000000011d217824 */ /* 0x000fe200078e0221 */
[----:B------:R-:W-:Y:S01]  /*10bf0*/  IADD3 R29, PT, PT, R47, R45, RZ ;  /* 0x0000002d2f1d7210 */ /* 0x000fe20007ffe0ff */
[----:B------:R-:W-:Y:S01]  /*10c00*/  IMAD.X R47, RZ, RZ, ~R44, P3 ;  /* 0x000000ffff2f7224 */ /* 0x000fe200018e0e2c */
[C---:B------:R-:W-:Y:S01]  /*10c10*/  SHF.L.U32 R45, R46.reuse, 0x1, RZ ;  /* 0x000000012e2d7819 */ /* 0x040fe200000006ff */
[----:B------:R-:W-:Y:S01]  /*10c20*/  IMAD.IADD R51, R31, 0x1, R51 ;  /* 0x000000011f337824 */ /* 0x000fe200078e0233 */
[----:B------:R-:W-:Y:S01]  /*10c30*/  SHF.L.U64.HI R46, R46, 0x1, R29 ;  /* 0x000000012e2e7819 */ /* 0x000fe2000001021d */
[----:B------:R-:W-:Y:S02]  /*10c40*/  IMAD R47, R47, UR12, RZ ;  /* 0x0000000c2f2f7c24 */ /* 0x000fe4000f8e02ff */
[-C--:B------:R-:W-:Y:S02]  /*10c50*/  IMAD R51, R51, R24.reuse, RZ ;  /* 0x0000001833337224 */ /* 0x080fe400078e02ff */
[----:B------:R-:W-:-:S02]  /*10c60*/  IMAD R52, R33, R24, RZ ;  /* 0x0000001821347224 */ /* 0x000fc400078e02ff */
[----:B------:R-:W-:Y:S02]  /*10c70*/  IMAD R50, R16, UR12, RZ ;  /* 0x0000000c10327c24 */ /* 0x000fe4000f8e02ff */
[----:B------:R-:W-:Y:S02]  /*10c80*/  IMAD R47, R32, UR13, R47 ;  /* 0x0000000d202f7c24 */ /* 0x000fe4000f8e022f */
[----:B------:R-:W-:Y:S02]  /*10c90*/  IMAD R51, R30, R25, R51 ;  /* 0x000000191e337224 */ /* 0x000fe400078e0233 */
[----:B------:R-:W-:-:S04]  /*10ca0*/  IMAD.WIDE.U32 R32, R32, UR12, R18 ;  /* 0x0000000c20207c25 */ /* 0x000fc8000f8e0012 */
[----:B------:R-:W-:Y:S02]  /*10cb0*/  IMAD R52, R28, R25, R52 ;  /* 0x000000191c347224 */ /* 0x000fe400078e0234 */
[----:B------:R-:W-:-:S04]  /*10cc0*/  IMAD.WIDE.U32 R30, R30, R24, RZ ;  /* 0x000000181e1e7225 */ /* 0x000fc800078e00ff */
[----:B------:R-:W-:Y:S01]  /*10cd0*/  IMAD.WIDE.U32 R28, R28, R24, RZ ;  /* 0x000000181c1c7225 */ /* 0x000fe200078e00ff */
[----:B------:R-:W-:-:S03]  /*10ce0*/  IADD3 R31, PT, PT, R31, R51, RZ ;  /* 0x000000331f1f7210 */ /* 0x000fc60007ffe0ff */
[----:B------:R-:W-:Y:S01]  /*10cf0*/  IMAD R50, R15, UR13, R50 ;  /* 0x0000000d0f327c24 */ /* 0x000fe2000f8e0232 */
[----:B------:R-:W-:Y:S01]  /*10d00*/  IADD3 R52, PT, PT, R29, R52, RZ ;  /* 0x000000341d347210 */ /* 0x000fe20007ffe0ff */
[----:B0-----:R-:W-:Y:S01]  /*10d10*/  IMAD.WIDE.U32 R26, R15, UR12, R26 ;  /* 0x0000000c0f1a7c25 */ /* 0x001fe2000f8e001a */
[----:B------:R-:W-:Y:S01]  /*10d20*/  SHF.L.U64.HI R31, R30, 0x1, R31 ;  /* 0x000000011e1f7819 */ /* 0x000fe2000001021f */
[----:B------:R-:W0:Y:S02]  /*10d30*/  LDCU.64 UR12, c[0x0][0x5f0] ;  /* 0x0000be00ff0c77ac */ /* 0x000e240008000a00 */
[----:B------:R-:W-:Y:S01]  /*10d40*/  IMAD.IADD R33, R33, 0x1, R47 ;  /* 0x0000000121217824 */ /* 0x000fe200078e022f */
[----:B------:R-:W-:Y:S01]  /*10d50*/  IADD3 R26, P3, PT, R18, -R26, RZ ;  /* 0x8000001a121a7210 */ /* 0x000fe20007f7e0ff */
[----:B------:R-:W-:Y:S01]  /*10d60*/  IMAD.IADD R50, R27, 0x1, R50 ;  /* 0x000000011b327824 */ /* 0x000fe200078e0232 */
[----:B------:R-:W-:Y:S01]  /*10d70*/  SHF.L.U32 R47, R30, 0x1, RZ ;  /* 0x000000011e2f7819 */ /* 0x000fe200000006ff */
[----:B------:R-:W-:-:S02]  /*10d80*/  IMAD R49, R49, UR6, RZ ;  /* 0x0000000631317c24 */ /* 0x000fc4000f8e02ff */
[----:B------:R-:W-:Y:S01]  /*10d90*/  IMAD R33, R33, R24, RZ ;  /* 0x0000001821217224 */ /* 0x000fe200078e02ff */
[----:B------:R-:W-:Y:S01]  /*10da0*/  IADD3.X R50, PT, PT, R19, ~R50, RZ, P3, !PT ;  /* 0x8000003213327210 */ /* 0x000fe20001ffe4ff */
[----:B------:R-:W-:Y:S02]  /*10db0*/  IMAD R27, R48, UR6, RZ ;  /* 0x00000006301b7c24 */ /* 0x000fe4000f8e02ff */
[C---:B------:R-:W-:Y:S01]  /*10dc0*/  IMAD.SHL.U32 R29, R28.reuse, 0x2, RZ ;  /* 0x000000021c1d7824 */ /* 0x040fe200078e00ff */
[----:B------:R-:W-:Y:S01]  /*10dd0*/  SHF.L.U64.HI R28, R28, 0x1, R52 ;  /* 0x000000011c1c7819 */ /* 0x000fe20000010234 */
[C---:B------:R-:W-:Y:S02]  /*10de0*/  IMAD R30, R9.reuse, UR7, R49 ;  /* 0x00000007091e7c24 */ /* 0x040fe4000f8e0231 */
[----:B------:R-:W-:Y:S02]  /*10df0*/  IMAD R51, R32, R25, R33 ;  /* 0x0000001920337224 */ /* 0x000fe400078e0221 */
[----:B------:R-:W-:-:S04]  /*10e00*/  IMAD.WIDE.U32 R48, R9, UR6, RZ ;  /* 0x0000000609307c25 */ /* 0x000fc8000f8e00ff */
[C---:B------:R-:W-:Y:S01]  /*10e10*/  IMAD R27, R12.reuse, UR7, R27 ;  /* 0x000000070c1b7c24 */ /* 0x040fe2000f8e021b */
[----:B------:R-:W-:Y:S01]  /*10e20*/  IADD3 R30, PT, PT, R49, R30, RZ ;  /* 0x0000001e311e7210 */ /* 0x000fe20007ffe0ff */
[----:B------:R-:W-:Y:S01]  /*10e30*/  IMAD.WIDE.U32 R52, R12, UR6, RZ ;  /* 0x000000060c347c25 */ /* 0x000fe2000f8e00ff */
[----:B------:R-:W-:-:S03]  /*10e40*/  LEA R36, P3, R48, R36, 0x1 ;  /* 0x0000002430247211 */ /* 0x000fc600078608ff */
[-C--:B------:R-:W-:Y:S01]  /*10e50*/  IMAD.WIDE.U32 R32, R32, R24.reuse, RZ ;  /* 0x0000001820207225 */ /* 0x080fe200078e00ff */
[----:B------:R-:W-:Y:S02]  /*10e60*/  LEA R41, P4, R52, R41, 0x1 ;  /* 0x0000002934297211 */ /* 0x000fe400078808ff */
[----:B------:R-:W-:Y:S01]  /*10e70*/  LEA.HI.X R30, R48, R37, R30, 0x1, P3 ;  /* 0x00000025301e7211 */ /* 0x000fe200018f0c1e */
[----:B------:R-:W-:Y:S01]  /*10e80*/  IMAD R34, R34, UR6, RZ ;  /* 0x0000000622227c24 */ /* 0x000fe2000f8e02ff */
[----:B------:R-:W-:Y:S01]  /*10e90*/  IADD3 R51, PT, PT, R33, R51, RZ ;  /* 0x0000003321337210 */ /* 0x000fe20007ffe0ff */
[----:B------:R-:W-:Y:S02]  /*10ea0*/  IMAD.IADD R27, R53, 0x1, R27 ;  /* 0x00000001351b7824 */ /* 0x000fe400078e021b */
[----:B------:R-:W-:Y:S01]  /*10eb0*/  IMAD R50, R50, R24, RZ ;  /* 0x0000001832327224 */ /* 0x000fe200078e02ff */
[----:B------:R-:W-:Y:S01]  /*10ec0*/  SHF.L.U64.HI R51, R32, 0x1, R51 ;  /* 0x0000000120337819 */ /* 0x000fe20000010233 */
[----:B------:R-:W-:Y:S01]  /*10ed0*/  IMAD R12, R39, UR6, RZ ;  /* 0x00000006270c7c24 */ /* 0x000fe2000f8e02ff */
[----:B------:R-:W-:Y:S01]  /*10ee0*/  LEA.HI.X R42, R52, R42, R27, 0x1, P4 ;  /* 0x0000002a342a7211 */ /* 0x000fe200020f0c1b */
[----:B------:R-:W-:-:S02]  /*10ef0*/  IMAD R34, R17, UR7, R34 ;  /* 0x0000000711227c24 */ /* 0x000fc4000f8e0222 */
[----:B------:R-:W-:-:S04]  /*10f00*/  IMAD.WIDE.U32 R54, R17, UR6, RZ ;  /* 0x0000000611367c25 */ /* 0x000fc8000f8e00ff */
[----:B------:R-:W-:Y:S01]  /*10f10*/  IMAD R33, R40, UR6, RZ ;  /* 0x0000000628217c24 */ /* 0x000fe2000f8e02ff */
[----:B------:R-:W-:Y:S01]  /*10f20*/  LEA R45, P5, R54, R45, 0x1 ;  /* 0x0000002d362d7211 */ /* 0x000fe200078a08ff */
[C---:B------:R-:W-:Y:S02]  /*10f30*/  IMAD R17, R26.reuse, R25, R50 ;  /* 0x000000191a117224 */ /* 0x040fe400078e0232 */
[----:B------:R-:W-:-:S04]  /*10f40*/  IMAD.WIDE.U32 R24, R26, R24, RZ ;  /* 0x000000181a187225 */ /* 0x000fc800078e00ff */
[----:B------:R-:W-:Y:S01]  /*10f50*/  IMAD R37, R35, UR7, R12 ;  /* 0x0000000723257c24 */ /* 0x000fe2000f8e020c */
[----:B------:R-:W-:Y:S01]  /*10f60*/  IADD3 R17, PT, PT, R25, R17, RZ ;  /* 0x0000001119117210 */ /* 0x000fe20007ffe0ff */
[----:B------:R-:W-:-:S04]  /*10f70*/  IMAD.WIDE.U32 R26, R35, UR6, RZ ;  /* 0x00000006231a7c25 */ /* 0x000fc8000f8e00ff */
[----:B------:R-:W-:Y:S01]  /*10f80*/  IMAD R35, R38, UR7, R33 ;  /* 0x0000000726237c24 */ /* 0x000fe2000f8e0221 */
[----:B------:R-:W-:Y:S01]  /*10f90*/  LEA R29, P3, R26, R29, 0x1 ;  /* 0x0000001d1a1d7211 */ /* 0x000fe200078608ff */
[----:B------:R-:W-:Y:S02]  /*10fa0*/  IMAD R44, R44, UR6, RZ ;  /* 0x000000062c2c7c24 */ /* 0x000fe4000f8e02ff */
[----:B------:R-:W-:-:S04]  /*10fb0*/  IMAD.WIDE.U32 R38, R38, UR6, RZ ;  /* 0x0000000626267c25 */ /* 0x000fc8000f8e00ff */
[----:B------:R-:W-:Y:S02]  /*10fc0*/  IMAD.SHL.U32 R9, R32, 0x2, RZ ;  /* 0x0000000220097824 */ /* 0x000fe400078e00ff */
[----:B------:R-:W-:Y:S01]  /*10fd0*/  IMAD.WIDE.U32 R32, R43, UR6, RZ ;  /* 0x000000062b207c25 */ /* 0x000fe2000f8e00ff */
[----:B------:R-:W-:-:S03]  /*10fe0*/  USHF.L.U64.HI UR6, UR6, 0x4, UR7 ;  /* 0x0000000406067899 */ /* 0x000fc60008010207 */
[----:B------:R-:W-:Y:S01]  /*10ff0*/  IMAD R25, R43, UR7, R44 ;  /* 0x000000072b197c24 */ /* 0x000fe2000f8e022c */
[----:B------:R-:W-:Y:S01]  /*11000*/  LEA R43, P4, R38, R47, 0x1 ;  /* 0x0000002f262b7211 */ /* 0x000fe200078808ff */
[C---:B------:R-:W-:Y:S01]  /*11010*/  IMAD.SHL.U32 R12, R24.reuse, 0x2, RZ ;  /* 0x00000002180c7824 */ /* 0x040fe200078e00ff */
[----:B------:R-:W-:Y:S01]  /*11020*/  SHF.L.U64.HI R24, R24, 0x1, R17 ;  /* 0x0000000118187819 */ /* 0x000fe20000010211 */
[----:B------:R-:W-:Y:S01]  /*11030*/  IMAD.IADD R48, R39, 0x1, R35 ;  /* 0x0000000127307824 */ /* 0x000fe200078e0223 */
[----:B------:R-:W-:Y:S01]  /*11040*/  IADD3 R17, PT, PT, R27, R37, RZ ;  /* 0x000000251b117210 */ /* 0x000fe20007ffe0ff */
[----:B------:R-:W-:Y:S01]  /*11050*/  IMAD.IADD R34, R55, 0x1, R34 ;  /* 0x0000000137227824 */ /* 0x000fe200078e0222 */
[----:B------:R-:W-:Y:S02]  /*11060*/  LEA R37, P1, R11, R12, 0x1 ;  /* 0x0000000c0b257211 */ /* 0x000fe400078208ff */
[----:B------:R-:W-:Y:S02]  /*11070*/  LEA.HI.X R48, R38, R31, R48, 0x1, P4 ;  /* 0x0000001f26307211 */ /* 0x000fe400020f0c30 */
[----:B------:R-:W-:-:S02]  /*11080*/  IADD3.X R38, PT, PT, ~R13, UR6, RZ, P2, !PT ;  /* 0x000000060d267c10 */ /* 0x000fc400097fe5ff */
[----:B------:R-:W-:Y:S02]  /*11090*/  LEA.HI.X R34, R54, R46, R34, 0x1, P5 ;  /* 0x0000002e36227211 */ /* 0x000fe400028f0c22 */
[----:B------:R-:W-:Y:S02]  /*110a0*/  IADD3 R39, P2, PT, R14, R36, RZ ;  /* 0x000000240e277210 */ /* 0x000fe40007f5e0ff */
[----:B------:R-:W-:Y:S01]  /*110b0*/  IADD3 R46, PT, PT, R33, R25, RZ ;  /* 0x00000019212e7210 */ /* 0x000fe20007ffe0ff */
[----:B------:R-:W-:Y:S01]  /*110c0*/  IMAD.MOV.U32 R33, RZ, RZ, R10 ;  /* 0x000000ffff217224 */ /* 0x000fe200078e000a */
[----:B------:R-:W-:Y:S01]  /*110d0*/  LEA R9, P5, R32, R9, 0x1 ;  /* 0x0000000920097211 */ /* 0x000fe200078a08ff */
[----:B------:R-:W-:Y:S01]  /*110e0*/  IMAD.X R30, RZ, RZ, R30, P2 ;  /* 0x000000ffff1e7224 */ /* 0x000fe200010e061e */
[----:B------:R-:W-:Y:S02]  /*110f0*/  LEA.HI.X R24, R11, R24, R8, 0x1, P1 ;  /* 0x000000180b187211 */ /* 0x000fe400008f0c08 */
[----:B------:R-:W-:-:S02]  /*11100*/  IADD3 R37, P6, PT, R14, R37, RZ ;  /* 0x000000250e257210 */ /* 0x000fc40007fde0ff */
[----:B------:R-:W-:Y:S02]  /*11110*/  LEA.HI.X R28, R26, R28, R17, 0x1, P3 ;  /* 0x0000001c1a1c7211 */ /* 0x000fe400018f0c11 */
[----:B------:R-:W-:Y:S01]  /*11120*/  LEA.HI.X R46, R32, R51, R46, 0x1, P5 ;  /* 0x00000033202e7211 */ /* 0x000fe200028f0c2e */
[----:B0-----:R-:W-:Y:S01]  /*11130*/  IMAD.U32 R32, RZ, RZ, UR12 ;  /* 0x0000000cff207e24 */ /* 0x001fe2000f8e00ff */
[C---:B------:R-:W-:Y:S02]  /*11140*/  IADD3 R47, P4, PT, R14.reuse, R45, RZ ;  /* 0x0000002d0e2f7210 */ /* 0x040fe40007f9e0ff */
[C---:B------:R-:W-:Y:S02]  /*11150*/  IADD3 R41, P3, PT, R14.reuse, R41, RZ ;  /* 0x000000290e297210 */ /* 0x040fe40007f7e0ff */
[C---:B------:R-:W-:Y:S02]  /*11160*/  IADD3 R45, P5, PT, R14.reuse, R29, RZ ;  /* 0x0000001d0e2d7210 */ /* 0x040fe40007fbe0ff */
[----:B------:R-:W-:Y:S01]  /*11170*/  IADD3.X R36, PT, PT, RZ, R24, RZ, P6, !PT ;  /* 0x00000018ff247210 */ /* 0x000fe200037fe4ff */
[----:B------:R-:W-:Y:S01]  /*11180*/  IMAD.X R42, RZ, RZ, R42, P3 ;  /* 0x000000ffff2a7224 */ /* 0x000fe200018e062a */
[C---:B------:R-:W-:Y:S01]  /*11190*/  IADD3 R49, P2, PT, R14.reuse, R9, RZ ;  /* 0x000000090e317210 */ /* 0x040fe20007f5e0ff */
[----:B------:R-:W-:Y:S01]  /*111a0*/  IMAD.X R44, RZ, RZ, R28, P5 ;  /* 0x000000ffff2c7224 */ /* 0x000fe200028e061c */
[----:B------:R-:W-:-:S02]  /*111b0*/  IADD3 R35, P1, PT, R14, R20, RZ ;  /* 0x000000140e237210 */ /* 0x000fc40007f3e0ff */
[----:B------:R-:W-:Y:S01]  /*111c0*/  IADD3 R43, P6, PT, R14, R43, RZ ;  /* 0x0000002b0e2b7210 */ /* 0x000fe20007fde0ff */
[----:B------:R-:W-:Y:S01]  /*111d0*/  IMAD.X R46, RZ, RZ, R46, P2 ;  /* 0x000000ffff2e7224 */ /* 0x000fe200010e062e */
[----:B------:R-:W-:Y:S02]  /*111e0*/  MOV R17, UR13 ;  /* 0x0000000d00117c02 */ /* 0x000fe40008000f00 */
[----:B------:R-:W-:Y:S02]  /*111f0*/  LOP3.LUT R31, R6, 0xfffffff8, RZ, 0xc0, !PT ;  /* 0xfffffff8061f7812 */ /* 0x000fe400078ec0ff */
[----:B------:R-:W-:Y:S02]  /*11200*/  IADD3.X R40, PT, PT, RZ, R21, RZ, P1, !PT ;  /* 0x00000015ff287210 */ /* 0x000fe40000ffe4ff */
[----:B------:R-:W-:Y:S02]  /*11210*/  IADD3.X R34, PT, PT, RZ, R34, RZ, P4, !PT ;  /* 0x00000022ff227210 */ /* 0x000fe400027fe4ff */
[----:B------:R-:W-:-:S07]  /*11220*/  IADD3.X R48, PT, PT, RZ, R48, RZ, P6, !PT ;  /* 0x00000030ff307210 */ /* 0x000fce00037fe4ff */
.L_x_2176:
[C---:B------:R-:W-:Y:S02]  /*11230*/  IADD3 R24, P2, PT, R32.reuse, R37, RZ ;  /* 0x0000002520187210 */ /* 0x040fe40007f5e0ff */
[----:B------:R-:W-:-:S03]  /*11240*/  IADD3 R28, P1, PT, R32, R35, RZ ;  /* 0x00000023201c7210 */ /* 0x000fc60007f3e0ff */
[C---:B------:R-:W-:Y:S01]  /*11250*/  IMAD.X R25, R17.reuse, 0x1, R36, P2 ;  /* 0x0000000111197824 */ /* 0x040fe200010e0624 */
[C---:B------:R-:W-:Y:S02]  /*11260*/  IADD3.X R29, PT, PT, R17.reuse, R40, RZ, P1, !PT ;  /* 0x00000028111d7210 */ /* 0x040fe40000ffe4ff */
[C---:B------:R-:W-:Y:S02]  /*11270*/  IADD3 R12, P2, PT, R32.reuse, R41, RZ ;  /* 0x00000029200c7210 */ /* 0x040fe40007f5e0ff */
[C---:B------:R-:W-:Y:S01]  /*11280*/  IADD3 R10, P1, PT, R32.reuse, R39, RZ ;  /* 0x00000027200a7210 */ /* 0x040fe20007f3e0ff */
[----:B------:R0:W2:Y:S02]  /*11290*/  LDG.E.U16 R50, desc[UR8][R28.64] ;  /* 0x000000081c327981 */ /* 0x0000a4000c1e1500 */
[C---:B------:R-:W-:Y:S01]  /*112a0*/  IMAD.X R13, R17.reuse, 0x1, R42, P2 ;  /* 0x00000001110d7824 */ /* 0x040fe200010e062a */
[----:B------:R-:W-:Y:S01]  /*112b0*/  IADD3.X R11, PT, PT, R17, R30, RZ, P1, !PT ;  /* 0x0000001e110b7210 */ /* 0x000fe20000ffe4ff */
[----:B------:R-:W2:Y:S01]  /*112c0*/  LDG.E.U16 R24, desc[UR8][R24.64] ;  /* 0x0000000818187981 */ /* 0x000ea2000c1e1500 */
[----:B------:R-:W-:-:S02]  /*112d0*/  IADD3 R8, P1, PT, R32, R47, RZ ;  /* 0x0000002f20087210 */ /* 0x000fc40007f3e0ff */
[C---:B------:R-:W-:Y:S01]  /*112e0*/  IADD3 R20, P2, PT, R32.reuse, R45, RZ ;  /* 0x0000002d20147210 */ /* 0x040fe20007f5e0ff */
[----:B------:R-:W3:Y:S01]  /*112f0*/  LDG.E.U16 R10, desc[UR8][R10.64] ;  /* 0x000000080a0a7981 */ /* 0x000ee2000c1e1500 */
[C---:B------:R-:W-:Y:S02]  /*11300*/  IADD3.X R9, PT, PT, R17.reuse, R34, RZ, P1, !PT ;  /* 0x0000002211097210 */ /* 0x040fe40000ffe4ff */
[C---:B0-----:R-:W-:Y:S01]  /*11310*/  IADD3 R28, P3, PT, R32.reuse, R49, RZ ;  /* 0x00000031201c7210 */ /* 0x041fe20007f7e0ff */
[C---:B------:R-:W-:Y:S01]  /*11320*/  IMAD.X R21, R17.reuse, 0x1, R44, P2 ;  /* 0x0000000111157824 */ /* 0x040fe200010e062c */
[----:B------:R-:W-:Y:S01]  /*11330*/  IADD3 R26, P1, PT, R32, R43, RZ ;  /* 0x0000002b201a7210 */ /* 0x000fe20007f3e0ff */
[----:B------:R-:W3:Y:S02]  /*11340*/  LDG.E.U16 R12, desc[UR8][R12.64] ;  /* 0x000000080c0c7981 */ /* 0x000ee4000c1e1500 */
[C---:B------:R-:W-:Y:S01]  /*11350*/  IMAD.X R29, R17.reuse, 0x1, R46, P3 ;  /* 0x00000001111d7824 */ /* 0x040fe200018e062e */
[----:B------:R-:W-:Y:S01]  /*11360*/  IADD3.X R27, PT, PT, R17, R48, RZ, P1, !PT ;  /* 0x00000030111b7210 */ /* 0x000fe20000ffe4ff */
        /* <DEDUP_REMOVED lines=15> */
[----:B------:R-:W-:Y:S01]  /*11460*/  IADD3 R5, PT, PT, R28, R5, R26 ;  /* 0x000000051c057210 */ /* 0x000fe20007ffe01a */
[----:B------:R-:W-:Y:S06]  /*11470*/  @P1 BRA `(.L_x_2176) ;  /* 0xfffffffc006c1947 */ /* 0x000fec000383ffff */
.L_x_2175:
[----:B------:R-:W-:Y:S05]  /*11480*/  BSYNC.RECONVERGENT B2 ;  /* 0x0000000000027941 */ /* 0x000fea0003800200 */
.L_x_2174:
        /* <DEDUP_REMOVED lines=25> */
[----:B-1----:R-:W-:-:S04]  /*11620*/  IMAD.WIDE.U32 R12, R15, UR6, R12 ;  /* 0x000000060f0c7c25 */ /* 0x002fc8000f8e000c */
[C---:B------:R-:W-:Y:S01]  /*11630*/  IMAD R21, R15.reuse, UR13, R20 ;  /* 0x0000000d0f157c24 */ /* 0x040fe2000f8e0214 */
[----:B------:R-:W-:Y:S01]  /*11640*/  IADD3 R33, P4, PT, R18, -R12, RZ ;  /* 0x8000000c12217210 */ /* 0x000fe20007f9e0ff */
[----:B------:R-:W-:Y:S01]  /*11650*/  IMAD R25, R15, UR7, R24 ;  /* 0x000000070f197c24 */ /* 0x000fe2000f8e0218 */
[----:B------:R-:W-:Y:S01]  /*11660*/  IADD3 R7, P3, PT, R12, UR6, RZ ;  /* 0x000000060c077c10 */ /* 0x000fe2000ff7e0ff */
[----:B------:R-:W-:Y:S01]  /*11670*/  IMAD.IADD R21, R9, 0x1, R21 ;  /* 0x0000000109157824 */ /* 0x000fe200078e0215 */
[----:B------:R-:W-:Y:S01]  /*11680*/  IADD3 R12, P5, PT, R8, UR12, RZ ;  /* 0x0000000c080c7c10 */ /* 0x000fe2000ffbe0ff */
[----:B---3--:R-:W-:Y:S01]  /*11690*/  IMAD R11, R11, UR14, RZ ;  /* 0x0000000e0b0b7c24 */ /* 0x008fe2000f8e02ff */
[----:B------:R-:W-:Y:S01]  /*116a0*/  IADD3 R25, PT, PT, R13, R25, RZ ;  /* 0x000000190d197210 */ /* 0x000fe20007ffe0ff */
[----:B------:R-:W-:Y:S01]  /*116b0*/  IMAD.MOV.U32 R20, RZ, RZ, R8 ;  /* 0x000000ffff147224 */ /* 0x000fe200078e0008 */
[----:B------:R-:W-:Y:S01]  /*116c0*/  IADD3 R27, P2, PT, R18, -R7, RZ ;  /* 0x80000007121b7210 */ /* 0x000fe20007f5e0ff */
[C---:B------:R-:W-:Y:S01]  /*116d0*/  IMAD R31, R10.reuse, UR15, R11 ;  /* 0x0000000f0a1f7c24 */ /* 0x040fe2000f8e020b */
[----:B------:R-:W-:Y:S01]  /*116e0*/  IADD3.X R29, PT, PT, R25, UR7, RZ, P3, !PT ;  /* 0x00000007191d7c10 */ /* 0x000fe20009ffe4ff */
[----:B------:R-:W-:Y:S01]  /*116f0*/  IMAD.WIDE.U32 R8, R10, UR14, R20 ;  /* 0x0000000e0a087c25 */ /* 0x000fe2000f8e0014 */
[----:B------:R-:W-:-:S02]  /*11700*/  IADD3.X R10, PT, PT, R19, ~R25, RZ, P4, !PT ;  /* 0x80000019130a7210 */ /* 0x000fc400027fe4ff */
[----:B------:R-:W-:Y:S02]  /*11710*/  IADD3 R24, P1, PT, R12, UR12, RZ ;  /* 0x0000000c0c187c10 */ /* 0x000fe4000ff3e0ff */
[----:B------:R-:W-:Y:S01]  /*11720*/  IADD3.X R13, PT, PT, R21, UR13, RZ, P5, !PT ;  /* 0x0000000d150d7c10 */ /* 0x000fe2000affe4ff */
[----:B------:R-:W-:Y:S01]  /*11730*/  IMAD R10, R10, UR14, RZ ;  /* 0x0000000e0a0a7c24 */ /* 0x000fe2000f8e02ff */
[----:B------:R-:W-:Y:S01]  /*11740*/  IADD3 R7, P3, P4, R18, -UR6, -R7 ;  /* 0x8000000612077c10 */ /* 0x000fe2000fc7e807 */
[----:B------:R-:W-:Y:S01]  /*11750*/  IMAD.X R21, R19, 0x1, ~R29, P2 ;  /* 0x0000000113157824 */ /* 0x000fe200010e0e1d */
[----:B------:R-:W-:Y:S01]  /*11760*/  IADD3 R20, P5, PT, R24, UR12, RZ ;  /* 0x0000000c18147c10 */ /* 0x000fe2000ffbe0ff */
[----:B------:R-:W-:Y:S01]  /*11770*/  IMAD R35, R33, UR15, R10 ;  /* 0x0000000f21237c24 */ /* 0x000fe2000f8e020a */
[----:B------:R-:W-:Y:S01]  /*11780*/  IADD3.X R25, PT, PT, R13, UR13, RZ, P1, !PT ;  /* 0x0000000d0d197c10 */ /* 0x000fe20008ffe4ff */
[----:B------:R-:W-:Y:S01]  /*11790*/  IMAD.WIDE.U32 R10, R33, UR14, R12 ;  /* 0x0000000e210a7c25 */ /* 0x000fe2000f8e000c */
[----:B------:R-:W-:-:S02]  /*117a0*/  IADD3.X R26, PT, PT, R19, ~UR7, ~R29, P3, P4 ;  /* 0x80000007131a7c10 */ /* 0x000fc40009fe8c1d */
[----:B------:R-:W-:Y:S01]  /*117b0*/  IADD3 R9, PT, PT, R31, R9, RZ ;  /* 0x000000091f097210 */ /* 0x000fe20007ffe0ff */
[----:B------:R-:W-:Y:S01]  /*117c0*/  IMAD R12, R21, UR14, RZ ;  /* 0x0000000e150c7c24 */ /* 0x000fe2000f8e02ff */
[----:B------:R-:W-:Y:S01]  /*117d0*/  IADD3.X R21, PT, PT, R25, UR13, RZ, P5, !PT ;  /* 0x0000000d19157c10 */ /* 0x000fe2000affe4ff */
[----:B------:R-:W-:Y:S02]  /*117e0*/  IMAD R26, R26, UR14, RZ ;  /* 0x0000000e1a1a7c24 */ /* 0x000fe4000f8e02ff */
[----:B------:R-:W-:Y:S02]  /*117f0*/  IMAD R29, R27, UR15, R12 ;  /* 0x0000000f1b1d7c24 */ /* 0x000fe4000f8e020c */
[C---:B------:R-:W-:Y:S01]  /*11800*/  IMAD R31, R7.reuse, UR15, R26 ;  /* 0x0000000f071f7c24 */ /* 0x040fe2000f8e021a */
[----:B------:R-:W-:Y:S01]  /*11810*/  LEA R26, P2, R10, R14, 0x1 ;  /* 0x0000000e0a1a7211 */ /* 0x000fe200078408ff */
[----:B------:R-:W-:-:S04]  /*11820*/  IMAD.WIDE.U32 R20, R7, UR14, R20 ;  /* 0x0000000e07147c25 */ /* 0x000fc8000f8e0014 */
[----:B------:R-:W-:Y:S02]  /*11830*/  IMAD.IADD R7, R35, 0x1, R11 ;  /* 0x0000000123077824 */ /* 0x000fe400078e020b */
[----:B------:R-:W-:Y:S01]  /*11840*/  IMAD.WIDE.U32 R12, R27, UR14, R24 ;  /* 0x0000000e1b0c7c25 */ /* 0x000fe2000f8e0018 */
[-C--:B------:R-:W-:Y:S02]  /*11850*/  LEA R24, P1, R8, R14.reuse, 0x1 ;  /* 0x0000000e08187211 */ /* 0x080fe400078208ff */
[-C--:B------:R-:W-:Y:S01]  /*11860*/  LEA.HI.X R27, R10, R3.reuse, R7, 0x1, P2 ;  /* 0x000000030a1b7211 */ /* 0x080fe200010f0c07 */
[----:B------:R-:W-:Y:S01]  /*11870*/  IMAD.IADD R7, R21, 0x1, R31 ;  /* 0x0000000115077824 */ /* 0x000fe200078e021f */
[----:B------:R-:W-:Y:S02]  /*11880*/  LEA.HI.X R25, R8, R3, R9, 0x1, P1 ;  /* 0x0000000308197211 */ /* 0x000fe400008f0c09 */
[----:B------:R-:W-:Y:S01]  /*11890*/  IADD3 R9, PT, PT, R13, R29, RZ ;  /* 0x0000001d0d097210 */ /* 0x000fe20007ffe0ff */
[----:B------:R-:W2:Y:S01]  /*118a0*/  LDG.E.U16 R26, desc[UR8][R26.64] ;  /* 0x000000081a1a7981 */ /* 0x000ea2000c1e1500 */
[----:B------:R-:W-:-:S02]  /*118b0*/  LEA R8, P1, R12, R14, 0x1 ;  /* 0x0000000e0c087211 */ /* 0x000fc400078208ff */
[----:B------:R-:W-:Y:S01]  /*118c0*/  LEA R10, P2, R20, R14, 0x1 ;  /* 0x0000000e140a7211 */ /* 0x000fe200078408ff */
[----:B------:R-:W2:Y:S01]  /*118d0*/  LDG.E.U16 R24, desc[UR8][R24.64] ;  /* 0x0000000818187981 */ /* 0x000ea2000c1e1500 */
[-C--:B------:R-:W-:Y:S02]  /*118e0*/  LEA.HI.X R9, R12, R3.reuse, R9, 0x1, P1 ;  /* 0x000000030c097211 */ /* 0x080fe400008f0c09 */
[----:B------:R-:W-:-:S03]  /*118f0*/  LEA.HI.X R11, R20, R3, R7, 0x1, P2 ;  /* 0x00000003140b7211 */ /* 0x000fc600010f0c07 */
[----:B------:R-:W3:Y:S04]  /*11900*/  LDG.E.U16 R8, desc[UR8][R8.64] ;  /* 0x0000000808087981 */ /* 0x000ee8000c1e1500 */
[----:B------:R-:W3:Y:S01]  /*11910*/  LDG.E.U16 R10, desc[UR8][R10.64] ;  /* 0x000000080a0a7981 */ /* 0x000ee2000c1e1500 */
[----:B------:R-:W-:-:S04]  /*11920*/  IADD3 R15, P1, PT, R15, 0x4, RZ ;  /* 0x000000040f0f7810 */ /* 0x000fc80007f3e0ff */
[----:B------:R-:W-:Y:S02]  /*11930*/  IADD3.X R16, PT, PT, RZ, R16, RZ, P1, !PT ;  /* 0x00000010ff107210 */ /* 0x000fe40000ffe4ff */
[----:B--2--5:R-:W-:-:S04]  /*11940*/  IADD3 R5, PT, PT, R26, R5, R24 ;  /* 0x000000051a057210 */ /* 0x024fc80007ffe018 */
[----:B---3--:R-:W-:-:S07]  /*11950*/  IADD3 R5, PT, PT, R10, R5, R8 ;  /* 0x000000050a057210 */ /* 0x008fce0007ffe008 */
.L_x_2180:
[----:B------:R-:W-:Y:S05]  /*11960*/  BSYNC.RECONVERGENT B3 ;  /* 0x0000000000037941 */ /* 0x000fea0003800200 */
.L_x_2179:
        /* <DEDUP_REMOVED lines=30> */
[----:B---3--:R-:W-:Y:S02]  /*11b50*/  IMAD R17, R17, UR14, RZ ;  /* 0x0000000e11117c24 */ /* 0x008fe4000f8e02ff */
[----:B------:R-:W-:Y:S02]  /*11b60*/  IMAD R12, R25, UR14, RZ ;  /* 0x0000000e190c7c24 */ /* 0x000fe4000f8e02ff */
[----:B------:R-:W-:-:S04]  /*11b70*/  IMAD.WIDE.U32 R10, R13, UR14, R10 ;  /* 0x0000000e0d0a7c25 */ /* 0x000fc8000f8e000a */
[----:B------:R-:W-:-:S04]  /*11b80*/  IMAD.WIDE.U32 R6, R8, UR14, R6 ;  /* 0x0000000e08067c25 */ /* 0x000fc8000f8e0006 */
[----:B------:R-:W-:Y:S01]  /*11b90*/  IMAD R17, R8, UR15, R17 ;  /* 0x0000000f08117c24 */ /* 0x000fe2000f8e0211 */
[-C--:B------:R-:W-:Y:S01]  /*11ba0*/  LEA R8, P1, R6, R14.reuse, 0x1 ;  /* 0x0000000e06087211 */ /* 0x080fe200078208ff */
[----:B------:R-:W-:Y:S01]  /*11bb0*/  IMAD R13, R13, UR15, R12 ;  /* 0x0000000f0d0d7c24 */ /* 0x000fe2000f8e020c */
[----:B------:R-:W-:Y:S02]  /*11bc0*/  LEA R12, P2, R10, R14, 0x1 ;  /* 0x0000000e0a0c7211 */ /* 0x000fe400078408ff */
[----:B------:R-:W-:Y:S01]  /*11bd0*/  IADD3 R17, PT, PT, R17, R7, RZ ;  /* 0x0000000711117210 */ /* 0x000fe20007ffe0ff */
[----:B------:R-:W-:-:S03]  /*11be0*/  IMAD.IADD R13, R13, 0x1, R11 ;  /* 0x000000010d0d7824 */ /* 0x000fc600078e020b */
[-C--:B------:R-:W-:Y:S02]  /*11bf0*/  LEA.HI.X R9, R6, R3.reuse, R17, 0x1, P1 ;  /* 0x0000000306097211 */ /* 0x080fe400008f0c11 */
[----:B------:R-:W-:-:S03]  /*11c00*/  LEA.HI.X R13, R10, R3, R13, 0x1, P2 ;  /* 0x000000030a0d7211 */ /* 0x000fc600010f0c0d */
[----:B------:R-:W2:Y:S04]  /*11c10*/  LDG.E.U16 R8, desc[UR8][R8.64] ;  /* 0x0000000808087981 */ /* 0x000ea8000c1e1500 */
[----:B------:R-:W2:Y:S01]  /*11c20*/  LDG.E.U16 R12, desc[UR8][R12.64] ;  /* 0x000000080c0c7981 */ /* 0x000ea2000c1e1500 */
[----:B------:R-:W-:-:S04]  /*11c30*/  IADD3 R15, P1, PT, R15, 0x2, RZ ;  /* 0x000000020f0f7810 */ /* 0x000fc80007f3e0ff */
[----:B------:R-:W-:Y:S02]  /*11c40*/  IADD3.X R16, PT, PT, RZ, R16, RZ, P1, !PT ;  /* 0x00000010ff107210 */ /* 0x000fe40000ffe4ff */
[----:B--2--5:R-:W-:-:S07]  /*11c50*/  IADD3 R5, PT, PT, R12, R5, R8 ;  /* 0x000000050c057210 */ /* 0x024fce0007ffe008 */
.L_x_2182:
[----:B------:R-:W-:Y:S05]  /*11c60*/  BSYNC.RECONVERGENT B3 ;  /* 0x0000000000037941 */ /* 0x000fea0003800200 */
.L_x_2181:
        /* <DEDUP_REMOVED lines=20> */
[----:B------:R-:W2:Y:S02]  /*11db0*/  LDG.E.U16 R14, desc[UR8][R14.64] ;  /* 0x000000080e0e7981 */ /* 0x000ea4000c1e1500 */
[----:B--2--5:R-:W-:-:S07]  /*11dc0*/  IMAD.IADD R5, R5, 0x1, R14 ;  /* 0x0000000105057824 */ /* 0x024fce00078e020e */
.L_x_2178:
[----:B------:R-:W-:Y:S05]  /*11dd0*/  BSYNC.RECONVERGENT B2 ;  /* 0x0000000000027941 */ /* 0x000fea0003800200 */
.L_x_2177:
[----:B-----5:R0:W-:Y:S02]  /*11de0*/  STG.E.U16 desc[UR8][R22.64], R5 ;  /* 0x0000000516007986 */ /* 0x0201e4000c101508 */
.L_x_2173:
[----:B------:R-:W-:Y:S05]  /*11df0*/  BSYNC.RECONVERGENT B1 ;  /* 0x0000000000017941 */ /* 0x000fea0003800200 */
.L_x_2172:
[----:B------:R-:W-:-:S07]  /*11e00*/  IADD3 R4, PT, PT, R4, 0x80, RZ ;  /* 0x0000008004047810 */ /* 0x000fce0007ffe0ff */
.L_x_2164:
[----:B------:R-:W-:Y:S05]  /*11e10*/  BSYNC.RECONVERGENT B0 ;  /* 0x0000000000007941 */ /* 0x000fea0003800200 */
.L_x_2163:
        /* <DEDUP_REMOVED lines=352> */
.L_x_2185:
        /* <DEDUP_REMOVED lines=37> */
.L_x_2188:
[----:B------:R-:W-:-:S07]  /*13670*/  MOV R5, 0x13690 ;  /* 0x0001369000057802 */ /* 0x000fce0000000f00 */
[----:B------:R-:W-:Y:S05]  /*13680*/  CALL.REL.NOINC `($__internal_7_$__cuda_sm20_div_s64) ;  /* 0x0000015400947944 */ /* 0x000fea0003c00000 */
.L_x_2187:
[----:B------:R-:W-:Y:S05]  /*13690*/  BSYNC.RECONVERGENT B1 ;  /* 0x0000000000017941 */ /* 0x000fea0003800200 */
.L_x_2186:
        /* <DEDUP_REMOVED lines=39> */
.L_x_2190:
[----:B------:R-:W-:Y:S01]  /*13910*/  IMAD.MOV.U32 R10, RZ, RZ, R18 ;  /* 0x000000ffff0a7224 */ /* 0x000fe200078e0012 */
[----:B------:R-:W-:Y:S02]  /*13920*/  MOV R3, R19 ;  /* 0x0000001300037202 */ /* 0x000fe40000000f00 */
[----:B------:R-:W-:-:S07]  /*13930*/  MOV R5, 0x13950 ;  /* 0x0001395000057802 */ /* 0x000fce0000000f00 */
[----:B------:R-:W-:Y:S05]  /*13940*/  CALL.REL.NOINC `($__internal_7_$__cuda_sm20_div_s64) ;  /* 0x0000015000e47944 */ /* 0x000fea0003c00000 */
.L_x_2191:
[----:B------:R-:W-:Y:S05]  /*13950*/  BSYNC.RECONVERGENT B1 ;  /* 0x0000000000017941 */ /* 0x000fea0003800200 */
.L_x_2189:
        /* <DEDUP_REMOVED lines=66> */
[----:B------:R-:W-:Y:S02]  /*13d80*/  IMAD R30, R30, UR12, RZ ;  /* 0x0000000c1e1e7c24 */ /* 0x000fe4000f8e02ff */
[----:B------:R-:W-:Y:S01]  /*13d90*/  IMAD R35, R20, R25, R32 ;  /* 0x0000001914237224 */ /* 0x000fe200078e0220 */
        /* <DEDUP_REMOVED lines=18> */
[----:B------:R-:W-:Y:S01]  /*13ec0*/  IMAD R50, R15, UR13, R50 ;  /* 0x0000000d0f327c24 */ /* 0x000fe2000f8e0232 */
[----:B------:R-:W-:Y:S01]  /*13ed0*/  IADD3 R31, P4, PT, RZ, -R38, RZ ;  /* 0x80000026ff1f7210 */ /* 0x000fe20007f9e0ff */
[----:B------:R-:W-:-:S02]  /*13ee0*/  IMAD R26, R27, UR12, RZ ;  /* 0x0000000c1b1a7c24 */ /* 0x000fc4000f8e02ff */
[C---:B------:R-:W-:Y:S01]  /*13ef0*/  IMAD R27, R42.reuse, R25, R29 ;  /* 0x000000192a1b7224 */ /* 0x040fe200078e021d */
[----:B------:R-:W-:Y:S01]  /*13f00*/  IADD3 R29, P3, PT, RZ, -R35, RZ ;  /* 0x80000023ff1d7210 */ /* 0x000fe20007f7e0ff */
[----:B------:R-:W-:Y:S01]  /*13f10*/  IMAD.WIDE.U32 R42, R42, R24, RZ ;  /* 0x000000182a2a7225 */ /* 0x000fe200078e00ff */
[----:B------:R-:W-:-:S03]  /*13f20*/  IADD3.X R30, PT, PT, RZ, ~R40, RZ, P4, !PT ;  /* 0x80000028ff1e7210 */ /* 0x000fc600027fe4ff */
[----:B------:R-:W-:Y:S01]  /*13f30*/  IMAD R33, R47, UR13, R26 ;  /* 0x0000000d2f217c24 */ /* 0x000fe2000f8e021a */
[----:B------:R-:W-:Y:S01]  /*13f40*/  IADD3 R27, PT, PT, R43, R27, RZ ;  /* 0x0000001b2b1b7210 */ /* 0x000fe20007ffe0ff */
[----:B------:R-:W-:Y:S01]  /*13f50*/  IMAD.WIDE.U32 R46, R47, UR12, R18 ;  /* 0x0000000c2f2e7c25 */ /* 0x000fe2000f8e0012 */
[C---:B------:R-:W-:Y:S02]  /*13f60*/  SHF.L.U32 R41, R42.reuse, 0x1, RZ ;  /* 0x000000012a297819 */ /* 0x040fe400000006ff */
[----:B------:R-:W-:Y:S01]  /*13f70*/  SHF.L.U64.HI R42, R42, 0x1, R27 ;  /* 0x000000012a2a7819 */ /* 0x000fe2000001021b */
[----:B------:R-:W-:Y:S01]  /*13f80*/  IMAD.X R28, RZ, RZ, ~R39, P3 ;  /* 0x000000ffff1c7224 */ /* 0x000fe200018e0e27 */
[----:B------:R-:W0:Y:S01]  /*13f90*/  LDC.64 R26, c[0x0][0x608] ;  /* 0x00018200ff1a7b82 */ /* 0x000e220000000a00 */
[----:B------:R-:W-:Y:S01]  /*13fa0*/  IMAD.IADD R33, R47, 0x1, R33 ;  /* 0x000000012f217824 */ /* 0x000fe200078e0221 */
[----:B------:R-:W-:Y:S01]  /*13fb0*/  IADD3 R43, P3, PT, R15, 0x7, RZ ;  /* 0x000000070f2b7810 */ /* 0x000fe20007f7e0ff */
[----:B------:R-:W-:-:S02]  /*13fc0*/  IMAD R28, R28, UR12, RZ ;  /* 0x0000000c1c1c7c24 */ /* 0x000fc4000f8e02ff */
[----:B------:R-:W-:Y:S02]  /*13fd0*/  IMAD R45, R33, R24, RZ ;  /* 0x00000018212d7224 */ /* 0x000fe400078e02ff */
[----:B------:R-:W-:Y:S02]  /*13fe0*/  IMAD R30, R30, UR12, RZ ;  /* 0x0000000c1e1e7c24 */ /* 0x000fe4000f8e02ff */
[C---:B------:R-:W-:Y:S02]  /*13ff0*/  IMAD R33, R29.reuse, UR13, R28 ;  /* 0x0000000d1d217c24 */ /* 0x040fe4000f8e021c */
[----:B------:R-:W-:-:S04]  /*14000*/  IMAD.WIDE.U32 R28, R29, UR12, R18 ;  /* 0x0000000c1d1c7c25 */ /* 0x000fc8000f8e0012 */
[C---:B------:R-:W-:Y:S01]  /*14010*/  IMAD R45, R46.reuse, R25, R45 ;  /* 0x000000192e2d7224 */ /* 0x040fe200078e022d */
[----:B------:R-:W-:Y:S01]  /*14020*/  IADD3 R33, PT, PT, R29, R33, RZ ;  /* 0x000000211d217210 */ /* 0x000fe20007ffe0ff */
[----:B------:R-:W-:-:S04]  /*14030*/  IMAD.WIDE.U32 R46, R46, R24, RZ ;  /* 0x000000182e2e7225 */ /* 0x000fc800078e00ff */
[----:B------:R-:W-:Y:S01]  /*14040*/  IMAD.X R44, RZ, RZ, R16, P3 ;  /* 0x000000ffff2c7224 */ /* 0x000fe200018e0610 */
[----:B------:R-:W-:Y:S01]  /*14050*/  IADD3 R32, P3, PT, RZ, -R43, RZ ;  /* 0x8000002bff207210 */ /* 0x000fe20007f7e0ff */
[C---:B------:R-:W-:Y:S02]  /*14060*/  IMAD R51, R31.reuse, UR13, R30 ;  /* 0x0000000d1f337c24 */ /* 0x040fe4000f8e021e */
[----:B------:R-:W-:-:S04]  /*14070*/  IMAD.WIDE.U32 R30, R31, UR12, R18 ;  /* 0x0000000c1f1e7c25 */ /* 0x000fc8000f8e0012 */
[----:B------:R-:W-:Y:S01]  /*14080*/  IMAD.IADD R29, R47, 0x1, R45 ;  /* 0x000000012f1d7824 */ /* 0x000fe200078e022d */
[----:B------:R-:W-:Y:S01]  /*14090*/  IADD3.X R47, PT, PT, RZ, ~R44, RZ, P3, !PT ;  /* 0x8000002cff2f7210 */ /* 0x000fe20001ffe4ff */
[----:B------:R-:W-:Y:S01]  /*140a0*/  IMAD R52, R33, R24, RZ ;  /* 0x0000001821347224 */ /* 0x000fe200078e02ff */
[----:B------:R-:W-:Y:S01]  /*140b0*/  IADD3 R51, PT, PT, R31, R51, RZ ;  /* 0x000000331f337210 */ /* 0x000fe20007ffe0ff */
[----:B0-----:R-:W-:-:S04]  /*140c0*/  IMAD.WIDE.U32 R26, R15, UR12, R26 ;  /* 0x0000000c0f1a7c25 */ /* 0x001fc8000f8e001a */
[----:B------:R-:W-:Y:S01]  /*140d0*/  IMAD R47, R47, UR12, RZ ;  /* 0x0000000c2f2f7c24 */ /* 0x000fe2000f8e02ff */
[----:B------:R-:W-:Y:S01]  /*140e0*/  IADD3 R26, P3, PT, R18, -R26, RZ ;  /* 0x8000001a121a7210 */ /* 0x000fe20007f7e0ff */
[----:B------:R-:W-:Y:S01]  /*140f0*/  IMAD R51, R51, R24, RZ ;  /* 0x0000001833337224 */ /* 0x000fe200078e02ff */
[----:B------:R-:W-:Y:S01]  /*14100*/  IADD3 R50, PT, PT, R27, R50, RZ ;  /* 0x000000321b327210 */ /* 0x000fe20007ffe0ff */
[C---:B------:R-:W-:Y:S02]  /*14110*/  IMAD R47, R32.reuse, UR13, R47 ;  /* 0x0000000d202f7c24 */ /* 0x040fe4000f8e022f */
[----:B------:R-:W-:Y:S01]  /*14120*/  IMAD.WIDE.U32 R32, R32, UR12, R18 ;  /* 0x0000000c20207c25 */ /* 0x000fe2000f8e0012 */
[----:B------:R-:W0:Y:S03]  /*14130*/  LDCU.64 UR12, c[0x0][0x5f0] ;  /* 0x0000be00ff0c77ac */ /* 0x000e260008000a00 */
[C---:B------:R-:W-:Y:S01]  /*14140*/  IMAD.SHL.U32 R45, R46.reuse, 0x2, RZ ;  /* 0x000000022e2d7824 */ /* 0x040fe200078e00ff */
[----:B------:R-:W-:Y:S01]  /*14150*/  SHF.L.U64.HI R46, R46, 0x1, R29 ;  /* 0x000000012e2e7819 */ /* 0x000fe2000001021d */
[----:B------:R-:W-:Y:S01]  /*14160*/  IMAD R51, R30, R25, R51 ;  /* 0x000000191e337224 */ /* 0x000fe200078e0233 */
[----:B------:R-:W-:Y:S01]  /*14170*/  IADD3 R33, PT, PT, R33, R47, RZ ;  /* 0x0000002f21217210 */ /* 0x000fe20007ffe0ff */
[----:B------:R-:W-:-:S02]  /*14180*/  IMAD R52, R28, R25, R52 ;  /* 0x000000191c347224 */ /* 0x000fc400078e0234 */
[----:B------:R-:W-:-:S04]  /*14190*/  IMAD.WIDE.U32 R30, R30, R24, RZ ;  /* 0x000000181e1e7225 */ /* 0x000fc800078e00ff */
[----:B------:R-:W-:-:S04]  /*141a0*/  IMAD.WIDE.U32 R28, R28, R24, RZ ;  /* 0x000000181c1c7225 */ /* 0x000fc800078e00ff */
[----:B------:R-:W-:Y:S02]  /*141b0*/  IMAD.IADD R31, R31, 0x1, R51 ;  /* 0x000000011f1f7824 */ /* 0x000fe400078e0233 */
[----:B------:R-:W-:Y:S01]  /*141c0*/  IMAD.IADD R52, R29, 0x1, R52 ;  /* 0x000000011d347824 */ /* 0x000fe200078e0234 */
[----:B------:R-:W-:Y:S01]  /*141d0*/  SHF.L.U32 R29, R28, 0x1, RZ ;  /* 0x000000011c1d7819 */ /* 0x000fe200000006ff */
[----:B------:R-:W-:Y:S01]  /*141e0*/  IMAD R49, R49, UR6, RZ ;  /* 0x0000000631317c24 */ /* 0x000fe2000f8e02ff */
[----:B------:R-:W-:Y:S01]  /*141f0*/  SHF.L.U64.HI R31, R30, 0x1, R31 ;  /* 0x000000011e1f7819 */ /* 0x000fe2000001021f */
[----:B------:R-:W-:Y:S01]  /*14200*/  IMAD R27, R48, UR6, RZ ;  /* 0x00000006301b7c24 */ /* 0x000fe2000f8e02ff */
[----:B------:R-:W-:Y:S01]  /*14210*/  SHF.L.U64.HI R28, R28, 0x1, R52 ;  /* 0x000000011c1c7819 */ /* 0x000fe20000010234 */
[----:B------:R-:W-:Y:S02]  /*14220*/  IMAD R33, R33, R24, RZ ;  /* 0x0000001821217224 */ /* 0x000fe400078e02ff */
[----:B------:R-:W-:-:S02]  /*14230*/  IMAD.X R50, R19, 0x1, ~R50, P3 ;  /* 0x0000000113327824 */ /* 0x000fc400018e0e32 */
[----:B------:R-:W-:Y:S02]  /*14240*/  IMAD.SHL.U32 R47, R30, 0x2, RZ ;  /* 0x000000021e2f7824 */ /* 0x000fe400078e00ff */
[C---:B------:R-:W-:Y:S02]  /*14250*/  IMAD R30, R9.reuse, UR7, R49 ;  /* 0x00000007091e7c24 */ /* 0x040fe4000f8e0231 */
[----:B------:R-:W-:-:S04]  /*14260*/  IMAD.WIDE.U32 R48, R9, UR6, RZ ;  /* 0x0000000609307c25 */ /* 0x000fc8000f8e00ff */
[----:B------:R-:W-:Y:S01]  /*14270*/  IMAD R34, R34, UR6, RZ ;  /* 0x0000000622227c24 */ /* 0x000fe2000f8e02ff */
[----:B------:R-:W-:Y:S01]  /*14280*/  LEA R36, P3, R48, R36, 0x1 ;  /* 0x0000002430247211 */ /* 0x000fe200078608ff */
[C---:B------:R-:W-:Y:S02]  /*14290*/  IMAD R27, R12.reuse, UR7, R27 ;  /* 0x000000070c1b7c24 */ /* 0x040fe4000f8e021b */
[----:B------:R-:W-:-:S04]  /*142a0*/  IMAD.WIDE.U32 R52, R12, UR6, RZ ;  /* 0x000000060c347c25 */ /* 0x000fc8000f8e00ff */
[----:B------:R-:W-:Y:S01]  /*142b0*/  IMAD R51, R32, R25, R33 ;  /* 0x0000001920337224 */ /* 0x000fe200078e0221 */
[----:B------:R-:W-:Y:S01]  /*142c0*/  IADD3 R27, PT, PT, R53, R27, RZ ;  /* 0x0000001b351b7210 */ /* 0x000fe20007ffe0ff */
[-C--:B------:R-:W-:Y:S01]  /*142d0*/  IMAD R50, R50, R24.reuse, RZ ;  /* 0x0000001832327224 */ /* 0x080fe200078e02ff */
[----:B------:R-:W-:Y:S01]  /*142e0*/  LEA R41, P4, R52, R41, 0x1 ;  /* 0x0000002934297211 */ /* 0x000fe200078808ff */
[----:B------:R-:W-:-:S03]  /*142f0*/  IMAD.WIDE.U32 R32, R32, R24, RZ ;  /* 0x0000001820207225 */ /* 0x000fc600078e00ff */
[----:B------:R-:W-:Y:S01]  /*14300*/  LEA.HI.X R42, R52, R42, R27, 0x1, P4 ;  /* 0x0000002a342a7211 */ /* 0x000fe200020f0c1b */
[C---:B------:R-:W-:Y:S01]  /*14310*/  IMAD R34, R17.reuse, UR7, R34 ;  /* 0x0000000711227c24 */ /* 0x040fe2000f8e0222 */
[----:B------:R-:W-:Y:S01]  /*14320*/  SHF.L.U32 R9, R32, 0x1, RZ ;  /* 0x0000000120097819 */ /* 0x000fe200000006ff */
[----:B------:R-:W-:-:S04]  /*14330*/  IMAD.WIDE.U32 R54, R17, UR6, RZ ;  /* 0x0000000611367c25 */ /* 0x000fc8000f8e00ff */
[----:B------:R-:W-:Y:S01]  /*14340*/  IMAD.IADD R30, R49, 0x1, R30 ;  /* 0x00000001311e7824 */ /* 0x000fe200078e021e */
[----:B------:R-:W-:Y:S01]  /*14350*/  IADD3 R34, PT, PT, R55, R34, RZ ;  /* 0x0000002237227210 */ /* 0x000fe20007ffe0ff */
[----:B------:R-:W-:Y:S01]  /*14360*/  IMAD R17, R26, R25, R50 ;  /* 0x000000191a117224 */ /* 0x000fe200078e0232 */
[----:B------:R-:W-:Y:S01]  /*14370*/  LEA R45, P5, R54, R45, 0x1 ;  /* 0x0000002d362d7211 */ /* 0x000fe200078a08ff */
[----:B------:R-:W-:Y:S01]  /*14380*/  IMAD.IADD R51, R33, 0x1, R51 ;  /* 0x0000000121337824 */ /* 0x000fe200078e0233 */
[----:B------:R-:W-:Y:S01]  /*14390*/  LEA.HI.X R30, R48, R37, R30, 0x1, P3 ;  /* 0x00000025301e7211 */ /* 0x000fe200018f0c1e */
[----:B------:R-:W-:Y:S01]  /*143a0*/  IMAD R12, R39, UR6, RZ ;  /* 0x00000006270c7c24 */ /* 0x000fe2000f8e02ff */
[----:B------:R-:W-:Y:S01]  /*143b0*/  LEA.HI.X R34, R54, R46, R34, 0x1, P5 ;  /* 0x0000002e36227211 */ /* 0x000fe200028f0c22 */
[----:B------:R-:W-:Y:S01]  /*143c0*/  IMAD.WIDE.U32 R24, R26, R24, RZ ;  /* 0x000000181a187225 */ /* 0x000fe200078e00ff */
[----:B------:R-:W-:-:S03]  /*143d0*/  SHF.L.U64.HI R51, R32, 0x1, R51 ;  /* 0x0000000120337819 */ /* 0x000fc60000010233 */
[----:B------:R-:W-:Y:S02]  /*143e0*/  IMAD R33, R40, UR6, RZ ;  /* 0x0000000628217c24 */ /* 0x000fe4000f8e02ff */
[C---:B------:R-:W-:Y:S01]  /*143f0*/  IMAD R37, R35.reuse, UR7, R12 ;  /* 0x0000000723257c24 */ /* 0x040fe2000f8e020c */
[----:B------:R-:W-:Y:S01]  /*14400*/  SHF.L.U32 R12, R24, 0x1, RZ ;  /* 0x00000001180c7819 */ /* 0x000fe200000006ff */
[----:B------:R-:W-:-:S04]  /*14410*/  IMAD.WIDE.U32 R26, R35, UR6, RZ ;  /* 0x00000006231a7c25 */ /* 0x000fc8000f8e00ff */
[----:B------:R-:W-:Y:S01]  /*14420*/  IMAD.IADD R17, R25, 0x1, R17 ;  /* 0x0000000119117824 */ /* 0x000fe200078e0211 */
[----:B------:R-:W-:Y:S01]  /*14430*/  LEA R29, P3, R26, R29, 0x1 ;  /* 0x0000001d1a1d7211 */ /* 0x000fe200078608ff */
[----:B------:R-:W-:Y:S02]  /*14440*/  IMAD R35, R38, UR7, R33 ;  /* 0x0000000726237c24 */ /* 0x000fe4000f8e0221 */
[----:B------:R-:W-:Y:S01]  /*14450*/  IMAD R44, R44, UR6, RZ ;  /* 0x000000062c2c7c24 */ /* 0x000fe2000f8e02ff */
[----:B------:R-:W-:Y:S01]  /*14460*/  SHF.L.U64.HI R24, R24, 0x1, R17 ;  /* 0x0000000118187819 */ /* 0x000fe20000010211 */
        /* <DEDUP_REMOVED lines=12> */
[----:B------:R-:W-:Y:S02]  /*14530*/  IADD3.X R38, PT, PT, ~R13, UR6, RZ, P2, !PT ;  /* 0x000000060d267c10 */ /* 0x000fe400097fe5ff */
[----:B------:R-:W-:Y:S02]  /*14540*/  LEA R9, P5, R32, R9, 0x1 ;  /* 0x0000000920097211 */ /* 0x000fe400078a08ff */
[----:B------:R-:W-:Y:S01]  /*14550*/  IADD3 R39, P2, PT, R14, R36, RZ ;  /* 0x000000240e277210 */ /* 0x000fe20007f5e0ff */
[----:B------:R-:W-:Y:S01]  /*14560*/  IMAD.X R36, RZ, RZ, R24, P6 ;  /* 0x000000ffff247224 */ /* 0x000fe200030e0618 */
[----:B------:R-:W-:Y:S01]  /*14570*/  LEA.HI.X R28, R26, R28, R17, 0x1, P3 ;  /* 0x0000001c1a1c7211 */ /* 0x000fe200018f0c11 */
[----:B0-----:R-:W-:Y:S01]  /*14580*/  IMAD.U32 R17, RZ, RZ, UR13 ;  /* 0x0000000dff117e24 */ /* 0x001fe2000f8e00ff */
[----:B------:R-:W-:-:S02]  /*14590*/  LEA.HI.X R46, R32, R51, R46, 0x1, P5 ;  /* 0x00000033202e7211 */ /* 0x000fc400028f0c2e */
        /* <DEDUP_REMOVED lines=16> */
.L_x_2196:
[C---:B------:R-:W-:Y:S02]  /*146a0*/  IADD3 R28, P1, PT, R32.reuse, R35, RZ ;  /* 0x00000023201c7210 */ /* 0x040fe40007f3e0ff */
[----:B------:R-:W-:-:S03]  /*146b0*/  IADD3 R24, P2, PT, R32, R37, RZ ;  /* 0x0000002520187210 */ /* 0x000fc60007f5e0ff */
[C---:B------:R-:W-:Y:S01]  /*146c0*/  IMAD.X R29, R17.reuse, 0x1, R40, P1 ;  /* 0x00000001111d7824 */ /* 0x040fe200008e0628 */
[C---:B------:R-:W-:Y:S02]  /*146d0*/  IADD3 R10, P1, PT, R32.reuse, R39, RZ ;  /* 0x00000027200a7210 */ /* 0x040fe40007f3e0ff */
[C---:B------:R-:W-:Y:S02]  /*146e0*/  IADD3.X R25, PT, PT, R17.reuse, R36, RZ, P2, !PT ;  /* 0x0000002411197210 */ /* 0x040fe400017fe4ff */
[C---:B------:R-:W-:Y:S01]  /*146f0*/  IADD3 R12, P2, PT, R32.reuse, R41, RZ ;  /* 0x00000029200c7210 */ /* 0x040fe20007f5e0ff */
[C---:B------:R-:W-:Y:S01]  /*14700*/  IMAD.X R11, R17.reuse, 0x1, R30, P1 ;  /* 0x00000001110b7824 */ /* 0x040fe200008e061e */
[C---:B------:R-:W-:Y:S01]  /*14710*/  IADD3 R8, P1, PT, R32.reuse, R47, RZ ;  /* 0x0000002f20087210 */ /* 0x040fe20007f3e0ff */
[----:B------:R0:W2:Y:S01]  /*14720*/  LDG.E.U16 R50, desc[UR8][R28.64] ;  /* 0x000000081c327981 */ /* 0x0000a2000c1e1500 */
[C---:B------:R-:W-:Y:S02]  /*14730*/  IADD3.X R13, PT, PT, R17.reuse, R42, RZ, P2, !PT ;  /* 0x0000002a110d7210 */ /* 0x040fe400017fe4ff */
[C---:B------:R-:W-:Y:S01]  /*14740*/  IADD3 R20, P2, PT, R32.reuse, R45, RZ ;  /* 0x0000002d20147210 */ /* 0x040fe20007f5e0ff */
[----:B------:R-:W2:Y:S01]  /*14750*/  LDG.E.U16 R24, desc[UR8][R24.64] ;  /* 0x0000000818187981 */ /* 0x000ea2000c1e1500 */
[----:B------:R-:W-:Y:S01]  /*14760*/  IMAD.X R9, R17, 0x1, R34, P1 ;  /* 0x0000000111097824 */ /* 0x000fe200008e0622 */
[----:B------:R-:W-:-:S02]  /*14770*/  IADD3 R26, P1, PT, R32, R43, RZ ;  /* 0x0000002b201a7210 */ /* 0x000fc40007f3e0ff */
[----:B------:R-:W-:Y:S01]  /*14780*/  IADD3.X R21, PT, PT, R17, R44, RZ, P2, !PT ;  /* 0x0000002c11157210 */ /* 0x000fe200017fe4ff */
[----:B------:R-:W3:Y:S01]  /*14790*/  LDG.E.U16 R10, desc[UR8][R10.64] ;  /* 0x000000080a0a7981 */ /* 0x000ee2000c1e1500 */
[----:B0-----:R-:W-:-:S03]  /*147a0*/  IADD3 R28, P3, PT, R32, R49, RZ ;  /* 0x00000031201c7210 */ /* 0x001fc60007f7e0ff */
[----:B------:R-:W3:Y:S01]  /*147b0*/  LDG.E.U16 R12, desc[UR8][R12.64] ;  /* 0x000000080c0c7981 */ /* 0x000ee2000c1e1500 */
[C---:B------:R-:W-:Y:S01]  /*147c0*/  IMAD.X R27, R17.reuse, 0x1, R48, P1 ;  /* 0x00000001111b7824 */ /* 0x040fe200008e0630 */
[----:B------:R-:W-:Y:S02]  /*147d0*/  IADD3.X R29, PT, PT, R17, R46, RZ, P3, !PT ;  /* 0x0000002e111d7210 */ /* 0x000fe40001ffe4ff */
        /* <DEDUP_REMOVED lines=15> */
[----:B------:R-:W-:Y:S01]  /*148d0*/  IADD3 R5, PT, PT, R28, R5, R26 ;  /* 0x000000051c057210 */ /* 0x000fe20007ffe01a */
[----:B------:R-:W-:Y:S06]  /*148e0*/  @P1 BRA `(.L_x_2196) ;  /* 0xfffffffc006c1947 */ /* 0x000fec000383ffff */
.L_x_2195:
[----:B------:R-:W-:Y:S05]  /*148f0*/  BSYNC.RECONVERGENT B2 ;  /* 0x0000000000027941 */ /* 0x000fea0003800200 */
.L_x_2194:
        /* <DEDUP_REMOVED lines=24> */
[C---:B------:R-:W-:Y:S01]  /*14a80*/  IMAD R21, R15.reuse, UR13, R20 ;  /* 0x0000000d0f157c24 */ /* 0x040fe2000f8e0214 */
[----:B------:R-:W-:Y:S01]  /*14a90*/  MOV R20, R8 ;  /* 0x0000000800147202 */ /* 0x000fe20000000f00 */
[----:B-1----:R-:W-:-:S03]  /*14aa0*/  IMAD.WIDE.U32 R12, R15, UR6, R12 ;  /* 0x000000060f0c7c25 */ /* 0x002fc6000f8e000c */
[----:B------:R-:W-:Y:S01]  /*14ab0*/  IADD3 R21, PT, PT, R9, R21, RZ ;  /* 0x0000001509157210 */ /* 0x000fe20007ffe0ff */
[----:B------:R-:W-:Y:S01]  /*14ac0*/  IMAD.IADD R11, R11, 0x1, R7 ;  /* 0x000000010b0b7824 */ /* 0x000fe200078e0207 */
[----:B------:R-:W-:Y:S01]  /*14ad0*/  IADD3 R33, P4, PT, R18, -R12, RZ ;  /* 0x8000000c12217210 */ /* 0x000fe20007f9e0ff */
[----:B------:R-:W-:Y:S01]  /*14ae0*/  IMAD R25, R15, UR7, R24 ;  /* 0x000000070f197c24 */ /* 0x000fe2000f8e0218 */
[----:B------:R-:W-:Y:S01]  /*14af0*/  IADD3 R7, P3, PT, R12, UR6, RZ ;  /* 0x000000060c077c10 */ /* 0x000fe2000ff7e0ff */
[----:B---3--:R-:W-:Y:S01]  /*14b00*/  IMAD R11, R11, UR14, RZ ;  /* 0x0000000e0b0b7c24 */ /* 0x008fe2000f8e02ff */
[----:B------:R-:W-:Y:S01]  /*14b10*/  IADD3 R12, P5, PT, R8, UR12, RZ ;  /* 0x0000000c080c7c10 */ /* 0x000fe2000ffbe0ff */
[----:B------:R-:W-:Y:S01]  /*14b20*/  IMAD.IADD R25, R13, 0x1, R25 ;  /* 0x000000010d197824 */ /* 0x000fe200078e0219 */
[----:B------:R-:W-:Y:S01]  /*14b30*/  IADD3 R27, P2, PT, R18, -R7, RZ ;  /* 0x80000007121b7210 */ /* 0x000fe20007f5e0ff */
[----:B------:R-:W-:Y:S01]  /*14b40*/  IMAD.WIDE.U32 R8, R10, UR14, R20 ;  /* 0x0000000e0a087c25 */ /* 0x000fe2000f8e0014 */
[----:B------:R-:W-:-:S02]  /*14b50*/  IADD3 R24, P1, PT, R12, UR12, RZ ;  /* 0x0000000c0c187c10 */ /* 0x000fc4000ff3e0ff */
[----:B------:R-:W-:Y:S01]  /*14b60*/  IADD3.X R29, PT, PT, R25, UR7, RZ, P3, !PT ;  /* 0x00000007191d7c10 */ /* 0x000fe20009ffe4ff */
[----:B------:R-:W-:Y:S01]  /*14b70*/  IMAD R31, R10, UR15, R11 ;  /* 0x0000000f0a1f7c24 */ /* 0x000fe2000f8e020b */
[----:B------:R-:W-:Y:S01]  /*14b80*/  IADD3.X R13, PT, PT, R21, UR13, RZ, P5, !PT ;  /* 0x0000000d150d7c10 */ /* 0x000fe2000affe4ff */
[----:B------:R-:W-:Y:S01]  /*14b90*/  IMAD.X R10, R19, 0x1, ~R25, P4 ;  /* 0x00000001130a7824 */ /* 0x000fe200020e0e19 */
[----:B------:R-:W-:Y:S01]  /*14ba0*/  IADD3 R7, P3, P4, R18, -UR6, -R7 ;  /* 0x8000000612077c10 */ /* 0x000fe2000fc7e807 */
[----:B------:R-:W-:Y:S01]  /*14bb0*/  IMAD.IADD R9, R31, 0x1, R9 ;  /* 0x000000011f097824 */ /* 0x000fe200078e0209 */
[----:B------:R-:W-:Y:S01]  /*14bc0*/  IADD3.X R21, PT, PT, R19, ~R29, RZ, P2, !PT ;  /* 0x8000001d13157210 */ /* 0x000fe200017fe4ff */
[----:B------:R-:W-:Y:S01]  /*14bd0*/  IMAD R10, R10, UR14, RZ ;  /* 0x0000000e0a0a7c24 */ /* 0x000fe2000f8e02ff */
[----:B------:R-:W-:Y:S02]  /*14be0*/  IADD3 R20, P5, PT, R24, UR12, RZ ;  /* 0x0000000c18147c10 */ /* 0x000fe4000ffbe0ff */
[----:B------:R-:W-:Y:S01]  /*14bf0*/  IADD3.X R25, PT, PT, R13, UR13, RZ, P1, !PT ;  /* 0x0000000d0d197c10 */ /* 0x000fe20008ffe4ff */
[----:B------:R-:W-:Y:S01]  /*14c00*/  IMAD R35, R33, UR15, R10 ;  /* 0x0000000f21237c24 */ /* 0x000fe2000f8e020a */
[----:B------:R-:W-:Y:S01]  /*14c10*/  IADD3.X R26, PT, PT, R19, ~UR7, ~R29, P3, P4 ;  /* 0x80000007131a7c10 */ /* 0x000fe20009fe8c1d */
[----:B------:R-:W-:-:S04]  /*14c20*/  IMAD.WIDE.U32 R10, R33, UR14, R12 ;  /* 0x0000000e210a7c25 */ /* 0x000fc8000f8e000c */
[----:B------:R-:W-:Y:S01]  /*14c30*/  IMAD R12, R21, UR14, RZ ;  /* 0x0000000e150c7c24 */ /* 0x000fe2000f8e02ff */
[----:B------:R-:W-:Y:S01]  /*14c40*/  IADD3.X R21, PT, PT, R25, UR13, RZ, P5, !PT ;  /* 0x0000000d19157c10 */ /* 0x000fe2000affe4ff */
[----:B------:R-:W-:Y:S02]  /*14c50*/  IMAD R26, R26, UR14, RZ ;  /* 0x0000000e1a1a7c24 */ /* 0x000fe4000f8e02ff */
[C---:B------:R-:W-:Y:S02]  /*14c60*/  IMAD R29, R27.reuse, UR15, R12 ;  /* 0x0000000f1b1d7c24 */ /* 0x040fe4000f8e020c */
[----:B------:R-:W-:Y:S01]  /*14c70*/  IMAD.WIDE.U32 R12, R27, UR14, R24 ;  /* 0x0000000e1b0c7c25 */ /* 0x000fe2000f8e0018 */
[----:B------:R-:W-:-:S03]  /*14c80*/  LEA R24, P1, R8, R14, 0x1 ;  /* 0x0000000e08187211 */ /* 0x000fc600078208ff */
[C---:B------:R-:W-:Y:S01]  /*14c90*/  IMAD R31, R7.reuse, UR15, R26 ;  /* 0x0000000f071f7c24 */ /* 0x040fe2000f8e021a */
[-C--:B------:R-:W-:Y:S01]  /*14ca0*/  LEA R26, P2, R10, R14.reuse, 0x1 ;  /* 0x0000000e0a1a7211 */ /* 0x080fe200078408ff */
[----:B------:R-:W-:Y:S01]  /*14cb0*/  IMAD.WIDE.U32 R20, R7, UR14, R20 ;  /* 0x0000000e07147c25 */ /* 0x000fe2000f8e0014 */
[----:B------:R-:W-:Y:S02]  /*14cc0*/  IADD3 R7, PT, PT, R35, R11, RZ ;  /* 0x0000000b23077210 */ /* 0x000fe40007ffe0ff */
[-C--:B------:R-:W-:Y:S01]  /*14cd0*/  LEA.HI.X R25, R8, R3.reuse, R9, 0x1, P1 ;  /* 0x0000000308197211 */ /* 0x080fe200008f0c09 */
[----:B------:R-:W-:Y:S01]  /*14ce0*/  IMAD.IADD R9, R13, 0x1, R29 ;  /* 0x000000010d097824 */ /* 0x000fe200078e021d */
[----:B------:R-:W-:Y:S02]  /*14cf0*/  LEA.HI.X R27, R10, R3, R7, 0x1, P2 ;  /* 0x000000030a1b7211 */ /* 0x000fe400010f0c07 */
[----:B------:R-:W-:Y:S01]  /*14d00*/  LEA R8, P1, R12, R14, 0x1 ;  /* 0x0000000e0c087211 */ /* 0x000fe200078208ff */
[----:B------:R-:W2:Y:S01]  /*14d10*/  LDG.E.U16 R24, desc[UR8][R24.64] ;  /* 0x0000000818187981 */ /* 0x000ea2000c1e1500 */
[----:B------:R-:W-:-:S02]  /*14d20*/  IADD3 R7, PT, PT, R21, R31, RZ ;  /* 0x0000001f15077210 */ /* 0x000fc40007ffe0ff */
[----:B------:R-:W-:Y:S01]  /*14d30*/  LEA R10, P2, R20, R14, 0x1 ;  /* 0x0000000e140a7211 */ /* 0x000fe200078408ff */
[----:B------:R-:W2:Y:S01]  /*14d40*/  LDG.E.U16 R26, desc[UR8][R26.64] ;  /* 0x000000081a1a7981 */ /* 0x000ea2000c1e1500 */
[-C--:B------:R-:W-:Y:S02]  /*14d50*/  LEA.HI.X R9, R12, R3.reuse, R9, 0x1, P1 ;  /* 0x000000030c097211 */ /* 0x080fe400008f0c09 */
[----:B------:R-:W-:-:S03]  /*14d60*/  LEA.HI.X R11, R20, R3, R7, 0x1, P2 ;  /* 0x00000003140b7211 */ /* 0x000fc600010f0c07 */
[----:B------:R-:W3:Y:S04]  /*14d70*/  LDG.E.U16 R8, desc[UR8][R8.64] ;  /* 0x0000000808087981 */ /* 0x000ee8000c1e1500 */
[----:B------:R-:W3:Y:S01]  /*14d80*/  LDG.E.U16 R10, desc[UR8][R10.64] ;  /* 0x000000080a0a7981 */ /* 0x000ee2000c1e1500 */
[----:B------:R-:W-:-:S05]  /*14d90*/  IADD3 R15, P1, PT, R15, 0x4, RZ ;  /* 0x000000040f0f7810 */ /* 0x000fca0007f3e0ff */
[----:B------:R-:W-:Y:S01]  /*14da0*/  IMAD.X R16, RZ, RZ, R16, P1 ;  /* 0x000000ffff107224 */ /* 0x000fe200008e0610 */
[----:B--2--5:R-:W-:-:S04]  /*14db0*/  IADD3 R5, PT, PT, R26, R5, R24 ;  /* 0x000000051a057210 */ /* 0x024fc80007ffe018 */
[----:B---3--:R-:W-:-:S07]  /*14dc0*/  IADD3 R5, PT, PT, R10, R5, R8 ;  /* 0x000000050a057210 */ /* 0x008fce0007ffe008 */
.L_x_2200:
[----:B------:R-:W-:Y:S05]  /*14dd0*/  BSYNC.RECONVERGENT B3 ;  /* 0x0000000000037941 */ /* 0x000fea0003800200 */
.L_x_2199:
        /* <DEDUP_REMOVED lines=29> */
[----:B---3--:R-:W-:Y:S01]  /*14fb0*/  IMAD R17, R17, UR14, RZ ;  /* 0x0000000e11117c24 */ /* 0x008fe2000f8e02ff */
[----:B------:R-:W-:Y:S01]  /*14fc0*/  IADD3.X R11, PT, PT, R7, UR13, RZ, P2, !PT ;  /* 0x0000000d070b7c10 */ /* 0x000fe200097fe4ff */
[----:B------:R-:W-:-:S04]  /*14fd0*/  IMAD.WIDE.U32 R6, R8, UR14, R6 ;  /* 0x0000000e08067c25 */ /* 0x000fc8000f8e0006 */
[----:B------:R-:W-:Y:S02]  /*14fe0*/  IMAD R12, R25, UR14, RZ ;  /* 0x0000000e190c7c24 */ /* 0x000fe4000f8e02ff */
[----:B------:R-:W-:-:S04]  /*14ff0*/  IMAD.WIDE.U32 R10, R13, UR14, R10 ;  /* 0x0000000e0d0a7c25 */ /* 0x000fc8000f8e000a */
[----:B------:R-:W-:Y:S01]  /*15000*/  IMAD R17, R8, UR15, R17 ;  /* 0x0000000f08117c24 */ /* 0x000fe2000f8e0211 */
[-C--:B------:R-:W-:Y:S01]  /*15010*/  LEA R8, P1, R6, R14.reuse, 0x1 ;  /* 0x0000000e06087211 */ /* 0x080fe200078208ff */
[----:B------:R-:W-:Y:S01]  /*15020*/  IMAD R13, R13, UR15, R12 ;  /* 0x0000000f0d0d7c24 */ /* 0x000fe2000f8e020c */
[----:B------:R-:W-:Y:S01]  /*15030*/  LEA R12, P2, R10, R14, 0x1 ;  /* 0x0000000e0a0c7211 */ /* 0x000fe200078408ff */
[----:B------:R-:W-:-:S03]  /*15040*/  IMAD.IADD R17, R17, 0x1, R7 ;  /* 0x0000000111117824 */ /* 0x000fc600078e0207 */
[----:B------:R-:W-:Y:S02]  /*15050*/  IADD3 R13, PT, PT, R13, R11, RZ ;  /* 0x0000000b0d0d7210 */ /* 0x000fe40007ffe0ff */
[-C--:B------:R-:W-:Y:S02]  /*15060*/  LEA.HI.X R9, R6, R3.reuse, R17, 0x1, P1 ;  /* 0x0000000306097211 */ /* 0x080fe400008f0c11 */
[----:B------:R-:W-:-:S03]  /*15070*/  LEA.HI.X R13, R10, R3, R13, 0x1, P2 ;  /* 0x000000030a0d7211 */ /* 0x000fc600010f0c0d */
[----:B------:R-:W2:Y:S04]  /*15080*/  LDG.E.U16 R8, desc[UR8][R8.64] ;  /* 0x0000000808087981 */ /* 0x000ea8000c1e1500 */
[----:B------:R-:W2:Y:S01]  /*15090*/  LDG.E.U16 R12, desc[UR8][R12.64] ;  /* 0x000000080c0c7981 */ /* 0x000ea2000c1e1500 */
[----:B------:R-:W-:-:S05]  /*150a0*/  IADD3 R15, P1, PT, R15, 0x2, RZ ;  /* 0x000000020f0f7810 */ /* 0x000fca0007f3e0ff */
[----:B------:R-:W-:Y:S01]  /*150b0*/  IMAD.X R16, RZ, RZ, R16, P1 ;  /* 0x000000ffff107224 */ /* 0x000fe200008e0610 */
[----:B--2--5:R-:W-:-:S07]  /*150c0*/  IADD3 R5, PT, PT, R12, R5, R8 ;  /* 0x000000050c057210 */ /* 0x024fce0007ffe008 */
.L_x_2202:
[----:B------:R-:W-:Y:S05]  /*150d0*/  BSYNC.RECONVERGENT B3 ;  /* 0x0000000000037941 */ /* 0x000fea0003800200 */
.L_x_2201:
        /* <DEDUP_REMOVED lines=20> */
[----:B------:R-:W2:Y:S02]  /*15220*/  LDG.E.U16 R14, desc[UR8][R14.64] ;  /* 0x000000080e0e7981 */ /* 0x000ea4000c1e1500 */
[----:B--2--5:R-:W-:-:S07]  /*15230*/  IADD3 R5, PT, PT, R5, R14, RZ ;  /* 0x0000000e05057210 */ /* 0x024fce0007ffe0ff */
.L_x_2198:
[----:B------:R-:W-:Y:S05]  /*15240*/  BSYNC.RECONVERGENT B2 ;  /* 0x0000000000027941 */ /* 0x000fea0003800200 */
.L_x_2197:
[----:B-----5:R0:W-:Y:S02]  /*15250*/  STG.E.U16 desc[UR8][R22.64], R5 ;  /* 0x0000000516007986 */ /* 0x0201e4000c101508 */
.L_x_2193:
[----:B------:R-:W-:Y:S05]  /*15260*/  BSYNC.RECONVERGENT B1 ;  /* 0x0000000000017941 */ /* 0x000fea0003800200 */
.L_x_2192:
[----:B------:R-:W-:-:S07]  /*15270*/  VIADD R4, R4, 0x80 ;  /* 0x0000008004047836 */ /* 0x000fce0000000000 */
.L_x_2184:
[----:B------:R-:W-:Y:S05]  /*15280*/  BSYNC.RECONVERGENT B0 ;  /* 0x0000000000007941 */ /* 0x000fea0003800200 */
.L_x_2183:
        /* <DEDUP_REMOVED lines=352> */
.L_x_2205:
        /* <DEDUP_REMOVED lines=37> */
.L_x_2208:
[----:B------:R-:W-:-:S07]  /*16ae0*/  MOV R5, 0x16b00 ;  /* 0x00016b0000057802 */ /* 0x000fce0000000f00 */
[----:B------:R-:W-:Y:S05]  /*16af0*/  CALL.REL.NOINC `($__internal_7_$__cuda_sm20_div_s64) ;  /* 0x0000012000787944 */ /* 0x000fea0003c00000 */
.L_x_2207:
[----:B------:R-:W-:Y:S05]  /*16b00*/  BSYNC.RECONVERGENT B1 ;  /* 0x0000000000017941 */ /* 0x000fea0003800200 */
.L_x_2206:
        /* <DEDUP_REMOVED lines=39> */
.L_x_2210:
[----:B------:R-:W-:Y:S01]  /*16d80*/  MOV R10, R14 ;  /* 0x0000000e000a7202 */ /* 0x000fe20000000f00 */
[----:B------:R-:W-:Y:S01]  /*16d90*/  IMAD.MOV.U32 R3, RZ, RZ, R15 ;  /* 0x000000ffff037224 */ /* 0x000fe200078e000f */
[----:B------:R-:W-:-:S07]  /*16da0*/  MOV R5, 0x16dc0 ;  /* 0x00016dc000057802 */ /* 0x000fce0000000f00 */
[----:B------:R-:W-:Y:S05]  /*16db0*/  CALL.REL.NOINC `($__internal_7_$__cuda_sm20_div_s64) ;  /* 0x0000011c00c87944 */ /* 0x000fea0003c00000 */
.L_x_2211:
[----:B------:R-:W-:Y:S05]  /*16dc0*/  BSYNC.RECONVERGENT B1 ;  /* 0x0000000000017941 */ /* 0x000fea0003800200 */
.L_x_2209:
        /* <DEDUP_REMOVED lines=212> */
.L_x_2216:
        /* <DEDUP_REMOVED lines=37> */
.L_x_2215:
[----:B------:R-:W-:Y:S05]  /*17d60*/  BSYNC.RECONVERGENT B2 ;  /* 0x0000000000027941 */ /* 0x000fea0003800200 */
.L_x_2214:
        /* <DEDUP_REMOVED lines=77> */
.L_x_2220:
[----:B------:R-:W-:Y:S05]  /*18240*/  BSYNC.RECONVERGENT B3 ;  /* 0x0000000000037941 */ /* 0x000fea0003800200 */
.L_x_2219:
        /* <DEDUP_REMOVED lines=47> */
.L_x_2222:
[----:B------:R-:W-:Y:S05]  /*18540*/  BSYNC.RECONVERGENT B3 ;  /* 0x0000000000037941 */ /* 0x000fea0003800200 */
.L_x_2221:
        /* <DEDUP_REMOVED lines=22> */
.L_x_2218:
[----:B------:R-:W-:Y:S05]  /*186b0*/  BSYNC.RECONVERGENT B2 ;  /* 0x0000000000027941 */ /* 0x000fea0003800200 */
.L_x_2217:
[----:B-----5:R0:W-:Y:S02]  /*186c0*/  STG.E.U16 desc[UR8][R22.64], R5 ;  /* 0x0000000516007986 */ /* 0x0201e4000c101508 */
.L_x_2213:
[----:B------:R-:W-:Y:S05]  /*186d0*/  BSYNC.RECONVERGENT B1 ;  /* 0x0000000000017941 */ /* 0x000fea0003800200 */
.L_x_2212:
[----:B------:R-:W-:-:S07]  /*186e0*/  IADD3 R4, PT, PT, R4, 0x80, RZ ;  /* 0x0000008004047810 */ /* 0x000fce0007ffe0ff */
.L_x_2204:
[----:B------:R-:W-:Y:S05]  /*186f0*/  BSYNC.RECONVERGENT B0 ;  /* 0x0000000000007941 */ /* 0x000fea0003800200 */
.L_x_2203:
        /* <DEDUP_REMOVED lines=352> */
.L_x_2225:
        /* <DEDUP_REMOVED lines=37> */
.L_x_2228:
[----:B------:R-:W-:-:S07]  /*19f50*/  MOV R5, 0x19f70 ;  /* 0x00019f7000057802 */ /* 0x000fce0000000f00 */
[----:B------:R-:W-:Y:S05]  /*19f60*/  CALL.REL.NOINC `($__internal_7_$__cuda_sm20_div_s64) ;  /* 0x000000ec005c7944 */ /* 0x000fea0003c00000 */
.L_x_2227:
[----:B------:R-:W-:Y:S05]  /*19f70*/  BSYNC.RECONVERGENT B1 ;  /* 0x0000000000017941 */ /* 0x000fea0003800200 */
.L_x_2226:
        /* <DEDUP_REMOVED lines=39> */
.L_x_2230:
[----:B------:R-:W-:Y:S01]  /*1a1f0*/  IMAD.MOV.U32 R10, RZ, RZ, R14 ;  /* 0x000000ffff0a7224 */ /* 0x000fe200078e000e */
[----:B------:R-:W-:Y:S02]  /*1a200*/  MOV R3, R15 ;  /* 0x0000000f00037202 */ /* 0x000fe40000000f00 */
[----:B------:R-:W-:-:S07]  /*1a210*/  MOV R5, 0x1a230 ;  /* 0x0001a23000057802 */ /* 0x000fce0000000f00 */
[----:B------:R-:W-:Y:S05]  /*1a220*/  CALL.REL.NOINC `($__internal_7_$__cuda_sm20_div_s64) ;  /* 0x000000e800ac7944 */ /* 0x000fea0003c00000 */
.L_x_2231:
[----:B------:R-:W-:Y:S05]  /*1a230*/  BSYNC.RECONVERGENT B1 ;  /* 0x0000000000017941 */ /* 0x000fea0003800200 */
.L_x_2229:
        /* <DEDUP_REMOVED lines=212> */
.L_x_2236:
        /* <DEDUP_REMOVED lines=37> */
.L_x_2235:
[----:B------:R-:W-:Y:S05]  /*1b1d0*/  BSYNC.RECONVERGENT B2 ;  /* 0x0000000000027941 */ /* 0x000fea0003800200 */
.L_x_2234:
        /* <DEDUP_REMOVED lines=77> */
.L_x_2240:
[----:B------:R-:W-:Y:S05]  /*1b6b0*/  BSYNC.RECONVERGENT B3 ;  /* 0x0000000000037941 */ /* 0x000fea0003800200 */
.L_x_2239:
        /* <DEDUP_REMOVED lines=47> */
.L_x_2242:
[----:B------:R-:W-:Y:S05]  /*1b9b0*/  BSYNC.RECONVERGENT B3 ;  /* 0x0000000000037941 */ /* 0x000fea0003800200 */
.L_x_2241:
        /* <DEDUP_REMOVED lines=22> */
.L_x_2238:
[----:B------:R-:W-:Y:S05]  /*1bb20*/  BSYNC.RECONVERGENT B2 ;  /* 0x0000000000027941 */ /* 0x000fea0003800200 */
.L_x_2237:
[----:B-----5:R0:W-:Y:S02]  /*1bb30*/  STG.E.U16 desc[UR8][R22.64], R5 ;  /* 0x0000000516007986 */ /* 0x0201e4000c101508 */
.L_x_2233:
[----:B------:R-:W-:Y:S05]  /*1bb40*/  BSYNC.RECONVERGENT B1 ;  /* 0x0000000000017941 */ /* 0x000fea0003800200 */
.L_x_2232:
[----:B------:R-:W-:-:S07]  /*1bb50*/  VIADD R4, R4, 0x80 ;  /* 0x0000008004047836 */ /* 0x000fce0000000000 */
.L_x_2224:
[----:B------:R-:W-:Y:S05]  /*1bb60*/  BSYNC.RECONVERGENT B0 ;  /* 0x0000000000007941 */ /* 0x000fea0003800200 */
.L_x_2223:
        /* <DEDUP_REMOVED lines=352> */
.L_x_2245:
        /* <DEDUP_REMOVED lines=37> */
.L_x_2248:
[----:B------:R-:W-:-:S07]  /*1d3c0*/  MOV R5, 0x1d3e0 ;  /* 0x0001d3e000057802 */ /* 0x000fce0000000f00 */
[----:B------:R-:W-:Y:S05]  /*1d3d0*/  CALL.REL.NOINC `($__internal_7_$__cuda_sm20_div_s64) ;  /* 0x000000b800407944 */ /* 0x000fea0003c00000 */
.L_x_2247:
[----:B------:R-:W-:Y:S05]  /*1d3e0*/  BSYNC.RECONVERGENT B1 ;  /* 0x0000000000017941 */ /* 0x000fea0003800200 */
.L_x_2246:
        /* <DEDUP_REMOVED lines=39> */
.L_x_2250:
[----:B------:R-:W-:Y:S01]  /*1d660*/  MOV R10, R14 ;  /* 0x0000000e000a7202 */ /* 0x000fe20000000f00 */
[----:B------:R-:W-:Y:S01]  /*1d670*/  IMAD.MOV.U32 R3, RZ, RZ, R15 ;  /* 0x000000ffff037224 */ /* 0x000fe200078e000f */
[----:B------:R-:W-:-:S07]  /*1d680*/  MOV R5, 0x1d6a0 ;  /* 0x0001d6a000057802 */ /* 0x000fce0000000f00 */
[----:B------:R-:W-:Y:S05]  /*1d690*/  CALL.REL.NOINC `($__internal_7_$__cuda_sm20_div_s64) ;  /* 0x000000b400907944 */ /* 0x000fea0003c00000 */
.L_x_2251:
[----:B------:R-:W-:Y:S05]  /*1d6a0*/  BSYNC.RECONVERGENT B1 ;  /* 0x0000000000017941 */ /* 0x000fea0003800200 */
.L_x_2249:
        /* <DEDUP_REMOVED lines=212> */
.L_x_2256:
        /* <DEDUP_REMOVED lines=37> */
.L_x_2255:
[----:B------:R-:W-:Y:S05]  /*1e640*/  BSYNC.RECONVERGENT B2 ;  /* 0x0000000000027941 */ /* 0x000fea0003800200 */
.L_x_2254:
        /* <DEDUP_REMOVED lines=77> */
.L_x_2260:
[----:B------:R-:W-:Y:S05]  /*1eb20*/  BSYNC.RECONVERGENT B3 ;  /* 0x0000000000037941 */ /* 0x000fea0003800200 */
.L_x_2259:
        /* <DEDUP_REMOVED lines=47> */
.L_x_2262:
[----:B------:R-:W-:Y:S05]  /*1ee20*/  BSYNC.RECONVERGENT B3 ;  /* 0x0000000000037941 */ /* 0x000fea0003800200 */
.L_x_2261:
        /* <DEDUP_REMOVED lines=22> */
.L_x_2258:
[----:B------:R-:W-:Y:S05]  /*1ef90*/  BSYNC.RECONVERGENT B2 ;  /* 0x0000000000027941 */ /* 0x000fea0003800200 */
.L_x_2257:
[----:B-----5:R0:W-:Y:S02]  /*1efa0*/  STG.E.U16 desc[UR8][R22.64], R5 ;  /* 0x0000000516007986 */ /* 0x0201e4000c101508 */
.L_x_2253:
[----:B------:R-:W-:Y:S05]  /*1efb0*/  BSYNC.RECONVERGENT B1 ;  /* 0x0000000000017941 */ /* 0x000fea0003800200 */
.L_x_2252:
[----:B------:R-:W-:-:S07]  /*1efc0*/  IADD3 R4, PT, PT, R4, 0x80, RZ ;  /* 0x0000008004047810 */ /* 0x000fce0007ffe0ff */
.L_x_2244:
[----:B------:R-:W-:Y:S05]  /*1efd0*/  BSYNC.RECONVERGENT B0 ;  /* 0x0000000000007941 */ /* 0x000fea0003800200 */
.L_x_2243:
        /* <DEDUP_REMOVED lines=352> */
.L_x_2265:
        /* <DEDUP_REMOVED lines=37> */
.L_x_2268:
[----:B------:R-:W-:-:S07]  /*20830*/  MOV R5, 0x20850 ;  /* 0x0002085000057802 */ /* 0x000fce0000000f00 */
[----:B------:R-:W-:Y:S05]  /*20840*/  CALL.REL.NOINC `($__internal_7_$__cuda_sm20_div_s64) ;  /* 0x0000008400247944 */ /* 0x000fea0003c00000 */
.L_x_2267:
[----:B------:R-:W-:Y:S05]  /*20850*/  BSYNC.RECONVERGENT B1 ;  /* 0x0000000000017941 */ /* 0x000fea0003800200 */
.L_x_2266:
        /* <DEDUP_REMOVED lines=39> */
.L_x_2270:
[----:B------:R-:W-:Y:S01]  /*20ad0*/  IMAD.MOV.U32 R10, RZ, RZ, R14 ;  /* 0x000000ffff0a7224 */ /* 0x000fe200078e000e */
[----:B------:R-:W-:Y:S02]  /*20ae0*/  MOV R3, R15 ;  /* 0x0000000f00037202 */ /* 0x000fe40000000f00 */
[----:B------:R-:W-:-:S07]  /*20af0*/  MOV R5, 0x20b10 ;  /* 0x00020b1000057802 */ /* 0x000fce0000000f00 */
[----:B------:R-:W-:Y:S05]  /*20b00*/  CALL.REL.NOINC `($__internal_7_$__cuda_sm20_div_s64) ;  /* 0x0000008000747944 */ /* 0x000fea0003c00000 */
.L_x_2271:
[----:B------:R-:W-:Y:S05]  /*20b10*/  BSYNC.RECONVERGENT B1 ;  /* 0x0000000000017941 */ /* 0x000fea0003800200 */
.L_x_2269:
        /* <DEDUP_REMOVED lines=212> */
.L_x_2276:
[C---:B------:R-:W-:Y:S02]  /*21860*/  IADD3 R28, P1, PT, R32.reuse, R35, RZ ;  /* 0x00000023201c7210 */ /* 0x040fe40007f3e0ff */
[C---:B------:R-:W-:Y:S02]  /*21870*/  IADD3 R24, P2, PT, R32.reuse, R37, RZ ;  /* 0x0000002520187210 */ /* 0x040fe40007f5e0ff */
[C---:B------:R-:W-:Y:S02]  /*21880*/  IADD3.X R29, PT, PT, R19.reuse, R40, RZ, P1, !PT ;  /* 0x00000028131d7210 */ /* 0x040fe40000ffe4ff */
[C---:B------:R-:W-:Y:S01]  /*21890*/  IADD3 R10, P1, PT, R32.reuse, R39, RZ ;  /* 0x00000027200a7210 */ /* 0x040fe20007f3e0ff */
[C---:B------:R-:W-:Y:S01]  /*218a0*/  IMAD.X R25, R19.reuse, 0x1, R36, P2 ;  /* 0x0000000113197824 */ /* 0x040fe200010e0624 */
[----:B------:R-:W-:Y:S01]  /*218b0*/  IADD3 R12, P2, PT, R32, R41, RZ ;  /* 0x00000029200c7210 */ /* 0x000fe20007f5e0ff */
[----:B------:R0:W2:Y:S01]  /*218c0*/  LDG.E.U16 R50, desc[UR8][R28.64] ;  /* 0x000000081c327981 */ /* 0x0000a2000c1e1500 */
[----:B------:R-:W-:-:S02]  /*218d0*/  IADD3.X R11, PT, PT, R19, R30, RZ, P1, !PT ;  /* 0x0000001e130b7210 */ /* 0x000fc40000ffe4ff */
[C---:B------:R-:W-:Y:S01]  /*218e0*/  IADD3 R8, P1, PT, R32.reuse, R47, RZ ;  /* 0x0000002f20087210 */ /* 0x040fe20007f3e0ff */
[----:B------:R-:W2:Y:S01]  /*218f0*/  LDG.E.U16 R24, desc[UR8][R24.64] ;  /* 0x0000000818187981 */ /* 0x000ea2000c1e1500 */
[C---:B------:R-:W-:Y:S02]  /*21900*/  IADD3.X R13, PT, PT, R19.reuse, R42, RZ, P2, !PT ;  /* 0x0000002a130d7210 */ /* 0x040fe400017fe4ff */
[C---:B------:R-:W-:Y:S01]  /*21910*/  IADD3 R20, P2, PT, R32.reuse, R45, RZ ;  /* 0x0000002d20147210 */ /* 0x040fe20007f5e0ff */
[C---:B------:R-:W-:Y:S01]  /*21920*/  IMAD.X R9, R19.reuse, 0x1, R34, P1 ;  /* 0x0000000113097824 */ /* 0x040fe200008e0622 */
[C---:B------:R-:W-:Y:S01]  /*21930*/  IADD3 R26, P1, PT, R32.reuse, R43, RZ ;  /* 0x0000002b201a7210 */ /* 0x040fe20007f3e0ff */
[----:B------:R-:W3:Y:S01]  /*21940*/  LDG.E.U16 R10, desc[UR8][R10.64] ;  /* 0x000000080a0a7981 */ /* 0x000ee2000c1e1500 */
[----:B0-----:R-:W-:Y:S02]  /*21950*/  IADD3 R28, P3, PT, R32, R49, RZ ;  /* 0x00000031201c7210 */ /* 0x001fe40007f7e0ff */
[C---:B------:R-:W-:Y:S01]  /*21960*/  IADD3.X R21, PT, PT, R19.reuse, R44, RZ, P2, !PT ;  /* 0x0000002c13157210 */ /* 0x040fe200017fe4ff */
[----:B------:R-:W3:Y:S01]  /*21970*/  LDG.E.U16 R12, desc[UR8][R12.64] ;  /* 0x000000080c0c7981 */ /* 0x000ee2000c1e1500 */
[C---:B------:R-:W-:Y:S01]  /*21980*/  IADD3.X R27, PT, PT, R19.reuse, R48, RZ, P1, !PT ;  /* 0x00000030131b7210 */ /* 0x040fe20000ffe4ff */
[----:B------:R-:W-:-:S02]  /*21990*/  IMAD.X R29, R19, 0x1, R46, P3 ;  /* 0x00000001131d7824 */ /* 0x000fc400018e062e */
[----:B------:R-:W4:Y:S04]  /*219a0*/  LDG.E.U16 R8, desc[UR8][R8.64] ;  /* 0x0000000808087981 */ /* 0x000f28000c1e1500 */
[----:B------:R-:W4:Y:S04]  /*219b0*/  LDG.E.U16 R20, desc[UR8][R20.64] ;  /* 0x0000000814147981 */ /* 0x000f28000c1e1500 */
[----:B------:R-:W4:Y:S04]  /*219c0*/  LDG.E.U16 R26, desc[UR8][R26.64] ;  /* 0x000000081a1a7981 */ /* 0x000f28000c1e1500 */
[----:B------:R-:W4:Y:S01]  /*219d0*/  LDG.E.U16 R28, desc[UR8][R28.64] ;  /* 0x000000081c1c7981 */ /* 0x000f22000c1e1500 */
[----:B------:R-:W-:-:S02]  /*219e0*/  IADD3 R31, P1, PT, R31, -0x8, RZ ;  /* 0xfffffff81f1f7810 */ /* 0x000fc40007f3e0ff */
[----:B------:R-:W-:Y:S02]  /*219f0*/  IADD3 R17, P2, PT, R17, 0x8, RZ ;  /* 0x0000000811117810 */ /* 0x000fe40007f5e0ff */
[----:B------:R-:W-:Y:S02]  /*21a00*/  IADD3.X R33, PT, PT, R33, -0x1, RZ, P1, !PT ;  /* 0xffffffff21217810 */ /* 0x000fe40000ffe4ff */
[----:B------:R-:W-:Y:S02]  /*21a10*/  ISETP.NE.U32.AND P1, PT, R31, RZ, PT ;  /* 0x000000ff1f00720c */ /* 0x000fe40003f25070 */
[----:B------:R-:W-:Y:S02]  /*21a20*/  IADD3 R32, P3, PT, R32, R3, RZ ;  /* 0x0000000320207210 */ /* 0x000fe40007f7e0ff */
[----:B------:R-:W-:Y:S02]  /*21a30*/  ISETP.NE.AND.EX P1, PT, R33, RZ, PT, P1 ;  /* 0x000000ff2100720c */ /* 0x000fe40003f25310 */
[----:B------:R-:W-:-:S02]  /*21a40*/  IADD3.X R18, PT, PT, RZ, R18, RZ, P2, !PT ;  /* 0x00000012ff127210 */ /* 0x000fc400017fe4ff */
[----:B------:R-:W-:Y:S02]  /*21a50*/  IADD3.X R19, PT, PT, R19, R38, RZ, P3, !PT ;  /* 0x0000002613137210 */ /* 0x000fe40001ffe4ff */
[----:B--2--5:R-:W-:-:S04]  /*21a60*/  IADD3 R5, PT, PT, R24, R5, R50 ;  /* 0x0000000518057210 */ /* 0x024fc80007ffe032 */
[----:B---3--:R-:W-:-:S04]  /*21a70*/  IADD3 R5, PT, PT, R12, R5, R10 ;  /* 0x000000050c057210 */ /* 0x008fc80007ffe00a */
[----:B----4-:R-:W-:-:S04]  /*21a80*/  IADD3 R5, PT, PT, R20, R5, R8 ;  /* 0x0000000514057210 */ /* 0x010fc80007ffe008 */
[----:B------:R-:W-:Y:S01]  /*21a90*/  IADD3 R5, PT, PT, R28, R5, R26 ;  /* 0x000000051c057210 */ /* 0x000fe20007ffe01a */
[----:B------:R-:W-:Y:S06]  /*21aa0*/  @P1 BRA `(.L_x_2276) ;  /* 0xfffffffc006c1947 */ /* 0x000fec000383ffff */
.L_x_2275:
[----:B------:R-:W-:Y:S05]  /*21ab0*/  BSYNC.RECONVERGENT B2 ;  /* 0x0000000000027941 */ /* 0x000fea0003800200 */
.L_x_2274:
        /* <DEDUP_REMOVED lines=29> */
[----:B------:R-:W-:Y:S01]  /*21c90*/  MOV R20, R8 ;  /* 0x0000000800147202 */ /* 0x000fe20000000f00 */
[----:B---3--:R-:W-:Y:S01]  /*21ca0*/  IMAD R11, R11, UR14, RZ ;  /* 0x0000000e0b0b7c24 */ /* 0x008fe2000f8e02ff */
[----:B------:R-:W-:Y:S01]  /*21cb0*/  IADD3 R25, PT, PT, R13, R25, RZ ;  /* 0x000000190d197210 */ /* 0x000fe20007ffe0ff */
[----:B------:R-:W-:Y:S01]  /*21cc0*/  IMAD.IADD R21, R9, 0x1, R21 ;  /* 0x0000000109157824 */ /* 0x000fe200078e0215 */
[----:B------:R-:W-:Y:S01]  /*21cd0*/  IADD3 R7, P3, PT, R12, UR6, RZ ;  /* 0x000000060c077c10 */ /* 0x000fe2000ff7e0ff */
[----:B------:R-:W-:Y:S01]  /*21ce0*/  IMAD R31, R10, UR15, R11 ;  /* 0x0000000f0a1f7c24 */ /* 0x000fe2000f8e020b */
[----:B------:R-:W-:Y:S01]  /*21cf0*/  IADD3 R12, P5, PT, R8, UR12, RZ ;  /* 0x0000000c080c7c10 */ /* 0x000fe2000ffbe0ff */
[----:B------:R-:W-:Y:S01]  /*21d00*/  IMAD.WIDE.U32 R8, R10, UR14, R20 ;  /* 0x0000000e0a087c25 */ /* 0x000fe2000f8e0014 */
[----:B------:R-:W-:-:S02]  /*21d10*/  IADD3 R27, P2, PT, R14, -R7, RZ ;  /* 0x800000070e1b7210 */ /* 0x000fc40007f5e0ff */
[----:B------:R-:W-:Y:S01]  /*21d20*/  IADD3.X R29, PT, PT, R25, UR7, RZ, P3, !PT ;  /* 0x00000007191d7c10 */ /* 0x000fe20009ffe4ff */
[----:B------:R-:W-:Y:S01]  /*21d30*/  IMAD.X R10, R15, 0x1, ~R25, P4 ;  /* 0x000000010f0a7824 */ /* 0x000fe200020e0e19 */
[----:B------:R-:W-:Y:S02]  /*21d40*/  IADD3 R24, P1, PT, R12, UR12, RZ ;  /* 0x0000000c0c187c10 */ /* 0x000fe4000ff3e0ff */
[----:B------:R-:W-:Y:S01]  /*21d50*/  IADD3.X R13, PT, PT, R21, UR13, RZ, P5, !PT ;  /* 0x0000000d150d7c10 */ /* 0x000fe2000affe4ff */
[----:B------:R-:W-:Y:S01]  /*21d60*/  IMAD R10, R10, UR14, RZ ;  /* 0x0000000e0a0a7c24 */ /* 0x000fe2000f8e02ff */
[----:B------:R-:W-:Y:S02]  /*21d70*/  IADD3 R7, P3, P4, R14, -UR6, -R7 ;  /* 0x800000060e077c10 */ /* 0x000fe4000fc7e807 */
[----:B------:R-:W-:Y:S01]  /*21d80*/  IADD3.X R21, PT, PT, R15, ~R29, RZ, P2, !PT ;  /* 0x8000001d0f157210 */ /* 0x000fe200017fe4ff */
[C---:B------:R-:W-:Y:S01]  /*21d90*/  IMAD R35, R33.reuse, UR15, R10 ;  /* 0x0000000f21237c24 */ /* 0x040fe2000f8e020a */
[----:B------:R-:W-:Y:S01]  /*21da0*/  IADD3 R20, P5, PT, R24, UR12, RZ ;  /* 0x0000000c18147c10 */ /* 0x000fe2000ffbe0ff */
[----:B------:R-:W-:Y:S01]  /*21db0*/  IMAD.WIDE.U32 R10, R33, UR14, R12 ;  /* 0x0000000e210a7c25 */ /* 0x000fe2000f8e000c */
[----:B------:R-:W-:-:S02]  /*21dc0*/  IADD3.X R25, PT, PT, R13, UR13, RZ, P1, !PT ;  /* 0x0000000d0d197c10 */ /* 0x000fc40008ffe4ff */
[----:B------:R-:W-:Y:S01]  /*21dd0*/  IADD3.X R26, PT, PT, R15, ~UR7, ~R29, P3, P4 ;  /* 0x800000070f1a7c10 */ /* 0x000fe20009fe8c1d */
[----:B------:R-:W-:Y:S01]  /*21de0*/  IMAD R12, R21, UR14, RZ ;  /* 0x0000000e150c7c24 */ /* 0x000fe2000f8e02ff */
[----:B------:R-:W-:Y:S02]  /*21df0*/  IADD3.X R21, PT, PT, R25, UR13, RZ, P5, !PT ;  /* 0x0000000d19157c10 */ /* 0x000fe4000affe4ff */
[----:B------:R-:W-:Y:S01]  /*21e00*/  IADD3 R9, PT, PT, R31, R9, RZ ;  /* 0x000000091f097210 */ /* 0x000fe20007ffe0ff */
[----:B------:R-:W-:Y:S02]  /*21e10*/  IMAD R26, R26, UR14, RZ ;  /* 0x0000000e1a1a7c24 */ /* 0x000fe4000f8e02ff */
[----:B------:R-:W-:Y:S02]  /*21e20*/  IMAD R29, R27, UR15, R12 ;  /* 0x0000000f1b1d7c24 */ /* 0x000fe4000f8e020c */
[C---:B------:R-:W-:Y:S01]  /*21e30*/  IMAD R31, R7.reuse, UR15, R26 ;  /* 0x0000000f071f7c24 */ /* 0x040fe2000f8e021a */
[----:B------:R-:W-:Y:S01]  /*21e40*/  LEA R26, P2, R10, R16, 0x1 ;  /* 0x000000100a1a7211 */ /* 0x000fe200078408ff */
[----:B------:R-:W-:-:S04]  /*21e50*/  IMAD.WIDE.U32 R20, R7, UR14, R20 ;  /* 0x0000000e07147c25 */ /* 0x000fc8000f8e0014 */
[----:B------:R-:W-:Y:S01]  /*21e60*/  IMAD.WIDE.U32 R12, R27, UR14, R24 ;  /* 0x0000000e1b0c7c25 */ /* 0x000fe2000f8e0018 */
[----:B------:R-:W-:-:S03]  /*21e70*/  LEA R24, P1, R8, R16, 0x1 ;  /* 0x0000001008187211 */ /* 0x000fc600078208ff */
[----:B------:R-:W-:Y:S01]  /*21e80*/  IMAD.IADD R7, R35, 0x1, R11 ;  /* 0x0000000123077824 */ /* 0x000fe200078e020b */
[----:B------:R-:W-:Y:S02]  /*21e90*/  LEA.HI.X R25, R8, R3, R9, 0x1, P1 ;  /* 0x0000000308197211 */ /* 0x000fe400008f0c09 */
[----:B------:R-:W-:Y:S02]  /*21ea0*/  IADD3 R9, PT, PT, R13, R29, RZ ;  /* 0x0000001d0d097210 */ /* 0x000fe40007ffe0ff */
[----:B------:R-:W-:Y:S01]  /*21eb0*/  LEA.HI.X R27, R10, R3, R7, 0x1, P2 ;  /* 0x000000030a1b7211 */ /* 0x000fe200010f0c07 */
[----:B------:R-:W2:Y:S01]  /*21ec0*/  LDG.E.U16 R24, desc[UR8][R24.64] ;  /* 0x0000000818187981 */ /* 0x000ea2000c1e1500 */
[-C--:B------:R-:W-:Y:S02]  /*21ed0*/  LEA R8, P1, R12, R16.reuse, 0x1 ;  /* 0x000000100c087211 */ /* 0x080fe400078208ff */
[----:B------:R-:W-:Y:S01]  /*21ee0*/  IADD3 R7, PT, PT, R21, R31, RZ ;  /* 0x0000001f15077210 */ /* 0x000fe20007ffe0ff */
[----:B------:R-:W2:Y:S01]  /*21ef0*/  LDG.E.U16 R26, desc[UR8][R26.64] ;  /* 0x000000081a1a7981 */ /* 0x000ea2000c1e1500 */
[----:B------:R-:W-:-:S02]  /*21f00*/  LEA R10, P2, R20, R16, 0x1 ;  /* 0x00000010140a7211 */ /* 0x000fc400078408ff */
        /* <DEDUP_REMOVED lines=8> */
.L_x_2280:
[----:B------:R-:W-:Y:S05]  /*21f90*/  BSYNC.RECONVERGENT B3 ;  /* 0x0000000000037941 */ /* 0x000fea0003800200 */
.L_x_2279:
        /* <DEDUP_REMOVED lines=28> */
[----:B------:R-:W-:Y:S02]  /*22160*/  IADD3.X R25, PT, PT, R15, ~R25, RZ, P1, !PT ;  /* 0x800000190f197210 */ /* 0x000fe40000ffe4ff */
        /* <DEDUP_REMOVED lines=15> */
[----:B------:R-:W-:-:S04]  /*22260*/  IADD3 R17, P1, PT, R17, 0x2, RZ ;  /* 0x0000000211117810 */ /* 0x000fc80007f3e0ff */
[----:B------:R-:W-:Y:S02]  /*22270*/  IADD3.X R18, PT, PT, RZ, R18, RZ, P1, !PT ;  /* 0x00000012ff127210 */ /* 0x000fe40000ffe4ff */
[----:B--2--5:R-:W-:-:S07]  /*22280*/  IADD3 R5, PT, PT, R12, R5, R8 ;  /* 0x000000050c057210 */ /* 0x024fce0007ffe008 */
.L_x_2282:
[----:B------:R-:W-:Y:S05]  /*22290*/  BSYNC.RECONVERGENT B3 ;  /* 0x0000000000037941 */ /* 0x000fea0003800200 */
.L_x_2281:
        /* <DEDUP_REMOVED lines=22> */
.L_x_2278:
[----:B------:R-:W-:Y:S05]  /*22400*/  BSYNC.RECONVERGENT B2 ;  /* 0x0000000000027941 */ /* 0x000fea0003800200 */
.L_x_2277:
[----:B-----5:R0:W-:Y:S02]  /*22410*/  STG.E.U16 desc[UR8][R22.64], R5 ;  /* 0x0000000516007986 */ /* 0x0201e4000c101508 */
.L_x_2273:
[----:B------:R-:W-:Y:S05]  /*22420*/  BSYNC.RECONVERGENT B1 ;  /* 0x0000000000017941 */ /* 0x000fea0003800200 */
.L_x_2272:
[----:B------:R-:W-:-:S07]  /*22430*/  IADD3 R4, PT, PT, R4, 0x80, RZ ;  /* 0x0000008004047810 */ /* 0x000fce0007ffe0ff */
.L_x_2264:
[----:B------:R-:W-:Y:S05]  /*22440*/  BSYNC.RECONVERGENT B0 ;  /* 0x0000000000007941 */ /* 0x000fea0003800200 */
.L_x_2263:
        /* <DEDUP_REMOVED lines=352> */
.L_x_2285:
        /* <DEDUP_REMOVED lines=37> */
.L_x_2288:
[----:B------:R-:W-:-:S07]  /*23ca0*/  MOV R5, 0x23cc0 ;  /* 0x00023cc000057802 */ /* 0x000fce0000000f00 */
[----:B------:R-:W-:Y:S05]  /*23cb0*/  CALL.REL.NOINC `($__internal_7_$__cuda_sm20_div_s64) ;  /* 0x0000005000087944 */ /* 0x000fea0003c00000 */
.L_x_2287:
[----:B------:R-:W-:Y:S05]  /*23cc0*/  BSYNC.RECONVERGENT B1 ;  /* 0x0000000000017941 */ /* 0x000fea0003800200 */
.L_x_2286:
        /* <DEDUP_REMOVED lines=39> */
.L_x_2290:
[----:B------:R-:W-:Y:S01]  /*23f40*/  IMAD.MOV.U32 R10, RZ, RZ, R14 ;  /* 0x000000ffff0a7224 */ /* 0x000fe200078e000e */
[----:B------:R-:W-:Y:S02]  /*23f50*/  MOV R3, R15 ;  /* 0x0000000f00037202 */ /* 0x000fe40000000f00 */
[----:B------:R-:W-:-:S07]  /*23f60*/  MOV R5, 0x23f80 ;  /* 0x00023f8000057802 */ /* 0x000fce0000000f00 */
[----:B------:R-:W-:Y:S05]  /*23f70*/  CALL.REL.NOINC `($__internal_7_$__cuda_sm20_div_s64) ;  /* 0x0000004c00587944 */ /* 0x000fea0003c00000 */
.L_x_2291:
[----:B------:R-:W-:Y:S05]  /*23f80*/  BSYNC.RECONVERGENT B1 ;  /* 0x0000000000017941 */ /* 0x000fea0003800200 */
.L_x_2289:
        /* <DEDUP_REMOVED lines=212> */
.L_x_2296:
        /* <DEDUP_REMOVED lines=37> */
.L_x_2295:
[----:B------:R-:W-:Y:S05]  /*24f20*/  BSYNC.RECONVERGENT B2 ;  /* 0x0000000000027941 */ /* 0x000fea0003800200 */
.L_x_2294:
        /* <DEDUP_REMOVED lines=77> */
.L_x_2300:
[----:B------:R-:W-:Y:S05]  /*25400*/  BSYNC.RECONVERGENT B3 ;  /* 0x0000000000037941 */ /* 0x000fea0003800200 */
.L_x_2299:
        /* <DEDUP_REMOVED lines=47> */
.L_x_2302:
[----:B------:R-:W-:Y:S05]  /*25700*/  BSYNC.RECONVERGENT B3 ;  /* 0x0000000000037941 */ /* 0x000fea0003800200 */
.L_x_2301:
        /* <DEDUP_REMOVED lines=22> */
.L_x_2298:
[----:B------:R-:W-:Y:S05]  /*25870*/  BSYNC.RECONVERGENT B2 ;  /* 0x0000000000027941 */ /* 0x000fea0003800200 */
.L_x_2297:
[----:B-----5:R0:W-:Y:S02]  /*25880*/  STG.E.U16 desc[UR8][R22.64], R5 ;  /* 0x0000000516007986 */ /* 0x0201e4000c101508 */
.L_x_2293:
[----:B------:R-:W-:Y:S05]  /*25890*/  BSYNC.RECONVERGENT B1 ;  /* 0x0000000000017941 */ /* 0x000fea0003800200 */
.L_x_2292:
[----:B------:R-:W-:-:S07]  /*258a0*/  IADD3 R4, PT, PT, R4, 0x80, RZ ;  /* 0x0000008004047810 */ /* 0x000fce0007ffe0ff */
.L_x_2284:
[----:B------:R-:W-:Y:S05]  /*258b0*/  BSYNC.RECONVERGENT B0 ;  /* 0x0000000000007941 */ /* 0x000fea0003800200 */
.L_x_2283:
[----:B------:R-:W1:Y:S02]  /*258c0*/  LDCU UR6, c[0x0][0x380] ;  /* 0x00007000ff0677ac */ /* 0x000e640008000800 */
[----:B-1----:R-:W-:-:S13]  /*258d0*/  ISETP.GE.AND P0, PT, R4, UR6, PT ;  /* 0x0000000604007c0c */ /* 0x002fda000bf06270 */
[----:B------:R-:W-:Y:S05]  /*258e0*/  @P0 EXIT ;  /* 0x000000000000094d */ /* 0x000fea0003800000 */
        /* <DEDUP_REMOVED lines=348> */
.L_x_2303:
        /* <DEDUP_REMOVED lines=40> */
.L_x_2306:
[----:B------:R-:W-:-:S07]  /*27130*/  MOV R5, 0x27150 ;  /* 0x0002715000057802 */ /* 0x000fce0000000f00 */
[----:B------:R-:W-:Y:S05]  /*27140*/  CALL.REL.NOINC `($__internal_7_$__cuda_sm20_div_s64) ;  /* 0x0000001800e47944 */ /* 0x000fea0003c00000 */
.L_x_2305:
[----:B------:R-:W-:Y:S05]  /*27150*/  BSYNC.RECONVERGENT B0 ;  /* 0x0000000000007941 */ /* 0x000fea0003800200 */
.L_x_2304:
        /* <DEDUP_REMOVED lines=19> */
[----:B------:R-:W-:Y:S01]  /*27290*/  ISETP.NE.U32.AND P2, PT, RZ, UR14, PT ;  /* 0x0000000eff007c0c */ /* 0x000fe2000bf45070 */
[----:B------:R-:W-:-:S06]  /*272a0*/  HFMA2 R9, -RZ, RZ, 0, 0 ;  /* 0x00000000ff097431 */ /* 0x000fcc00000001ff */
        /* <DEDUP_REMOVED lines=17> */
.L_x_2308:
[----:B------:R-:W-:Y:S01]  /*273c0*/  MOV R10, R14 ;  /* 0x0000000e000a7202 */ /* 0x000fe20000000f00 */
[----:B------:R-:W-:Y:S01]  /*273d0*/  IMAD.MOV.U32 R3, RZ, RZ, R15 ;  /* 0x000000ffff037224 */ /* 0x000fe200078e000f */
[----:B------:R-:W-:-:S07]  /*273e0*/  MOV R5, 0x27400 ;  /* 0x0002740000057802 */ /* 0x000fce0000000f00 */
[----:B------:R-:W-:Y:S05]  /*273f0*/  CALL.REL.NOINC `($__internal_7_$__cuda_sm20_div_s64) ;  /* 0x0000001800387944 */ /* 0x000fea0003c00000 */
.L_x_2309:
[----:B------:R-:W-:Y:S05]  /*27400*/  BSYNC.RECONVERGENT B0 ;  /* 0x0000000000007941 */ /* 0x000fea0003800200 */
.L_x_2307:
        /* <DEDUP_REMOVED lines=38> */
[----:B------:R-:W-:Y:S02]  /*27670*/  IMAD R33, R29, UR6, R20 ;  /* 0x000000061d217c24 */ /* 0x000fe4000f8e0214 */
[----:B------:R-:W-:Y:S01]  /*27680*/  IMAD R53, R0, UR6, RZ ;  /* 0x0000000600357c24 */ /* 0x000fe2000f8e02ff */
[----:B------:R-:W-:Y:S01]  /*27690*/  SHF.L.U64.HI R23, R12, 0x1, R9 ;  /* 0x000000010c177819 */ /* 0x000fe20000010209 */
[----:B------:R-:W-:Y:S01]  /*276a0*/  IMAD R3, R3, UR6, RZ ;  /* 0x0000000603037c24 */ /* 0x000fe2000f8e02ff */
[----:B------:R-:W-:Y:S01]  /*276b0*/  IADD3.X R12, PT, PT, RZ, ~R0, RZ, P3, !PT ;  /* 0x80000000ff0c7210 */ /* 0x000fe20001ffe4ff */
[C---:B------:R-:W-:Y:S01]  /*276c0*/  IMAD R53, R4.reuse, UR7, R53 ;  /* 0x0000000704357c24 */ /* 0x040fe2000f8e0235 */
[----:B------:R-:W-:Y:S01]  /*276d0*/  IADD3 R11, P3, PT, R4, 0x3, RZ ;  /* 0x00000003040b7810 */ /* 0x000fe20007f7e0ff */
[----:B------:R-:W-:-:S02]  /*276e0*/  IMAD R31, R24, UR7, R3 ;  /* 0x00000007181f7c24 */ /* 0x000fc4000f8e0203 */
[----:B------:R-:W-:Y:S01]  /*276f0*/  IMAD R12, R12, UR6, RZ ;  /* 0x000000060c0c7c24 */ /* 0x000fe2000f8e02ff */
[----:B------:R-:W-:Y:S01]  /*27700*/  IADD3.X R44, PT, PT, RZ, R0, RZ, P3, !PT ;  /* 0x00000000ff2c7210 */ /* 0x000fe20001ffe4ff */
[----:B------:R-:W-:Y:S01]  /*27710*/  IMAD.WIDE.U32 R24, R24, UR6, R14 ;  /* 0x0000000618187c25 */ /* 0x000fe2000f8e000e */
[----:B------:R-:W-:-:S03]  /*27720*/  IADD3 R38, P2, PT, RZ, -R11, RZ ;  /* 0x8000000bff267210 */ /* 0x000fc60007f5e0ff */
[C---:B------:R-:W-:Y:S02]  /*27730*/  IMAD R21, R19.reuse, UR7, R12 ;  /* 0x0000000713157c24 */ /* 0x040fe4000f8e020c */
[----:B------:R-:W-:-:S04]  /*27740*/  IMAD.WIDE.U32 R18, R19, UR6, R14 ;  /* 0x0000000613127c25 */ /* 0x000fc8000f8e000e */
[----:B------:R-:W-:Y:S02]  /*27750*/  IMAD.IADD R19, R19, 0x1, R21 ;  /* 0x0000000113137824 */ /* 0x000fe400078e0215 */
[----:B------:R-:W-:-:S04]  /*27760*/  IMAD.WIDE.U32 R12, R28, UR6, RZ ;  /* 0x000000061c0c7c25 */ /* 0x000fc8000f8e00ff */
[----:B------:R-:W-:Y:S01]  /*27770*/  IMAD R22, R19, R28, RZ ;  /* 0x0000001c13167224 */ /* 0x000fe200078e02ff */
[----:B------:R-:W-:Y:S01]  /*27780*/  IADD3 R33, PT, PT, R13, R33, RZ ;  /* 0x000000210d217210 */ /* 0x000fe20007ffe0ff */
[----:B------:R-:W-:Y:S01]  /*27790*/  IMAD.IADD R19, R25, 0x1, R31 ;  /* 0x0000000119137824 */ /* 0x000fe200078e021f */
[----:B------:R-:W-:Y:S01]  /*277a0*/  IADD3.X R13, PT, PT, RZ, ~R44, RZ, P2, !PT ;  /* 0x8000002cff0d7210 */ /* 0x000fe200017fe4ff */
[-C--:B------:R-:W-:Y:S01]  /*277b0*/  IMAD.WIDE.U32 R20, R18, R28.reuse, RZ ;  /* 0x0000001c12147225 */ /* 0x080fe200078e00ff */
[C---:B------:R-:W-:Y:S02]  /*277c0*/  LEA R3, P2, -R12.reuse, UR10, 0x4 ;  /* 0x0000000a0c037c11 */ /* 0x040fe4000f8421ff */
[----:B------:R-:W-:Y:S01]  /*277d0*/  SHF.L.U64.HI R12, R12, 0x4, R33 ;  /* 0x000000040c0c7819 */ /* 0x000fe20000010221 */
[----:B------:R-:W-:Y:S01]  /*277e0*/  IMAD R31, R18, R29, R22 ;  /* 0x0000001d121f7224 */ /* 0x000fe200078e0216 */
[----:B------:R-:W-:Y:S01]  /*277f0*/  LEA R18, P4, R20, R27, 0x1 ;  /* 0x0000001b14127211 */ /* 0x000fe200078808ff */
[----:B------:R-:W-:Y:S01]  /*27800*/  IMAD R25, R13, UR6, RZ ;  /* 0x000000060d197c24 */ /* 0x000fe2000f8e02ff */
[----:B------:R-:W-:Y:S01]  /*27810*/  IADD3 R13, P3, PT, R4, 0x4, RZ ;  /* 0x00000004040d7810 */ /* 0x000fe20007f7e0ff */
[----:B------:R-:W-:Y:S01]  /*27820*/  IMAD R22, R19, R28, RZ ;  /* 0x0000001c13167224 */ /* 0x000fe200078e02ff */
[----:B------:R-:W-:Y:S01]  /*27830*/  IADD3 R19, PT, PT, R21, R31, RZ ;  /* 0x0000001f15137210 */ /* 0x000fe20007ffe0ff */
[----:B------:R-:W-:-:S02]  /*27840*/  IMAD R27, R38, UR7, R25 ;  /* 0x00000007261b7c24 */ /* 0x000fc4000f8e0219 */
[----:B------:R-:W-:Y:S01]  /*27850*/  IMAD R21, R24, R29, R22 ;  /* 0x0000001d18157224 */ /* 0x000fe200078e0216 */
[----:B------:R-:W-:Y:S01]  /*27860*/  LEA.HI.X R19, R20, R23, R19, 0x1, P4 ;  /* 0x0000001714137211 */ /* 0x000fe200020f0c13 */
[----:B------:R-:W-:Y:S01]  /*27870*/  IMAD.WIDE.U32 R24, R24, R28, RZ ;  /* 0x0000001c18187225 */ /* 0x000fe200078e00ff */
[----:B------:R-:W-:Y:S02]  /*27880*/  IADD3.X R20, PT, PT, RZ, R0, RZ, P3, !PT ;  /* 0x00000000ff147210 */ /* 0x000fe40001ffe4ff */
[----:B------:R-:W-:Y:S01]  /*27890*/  IADD3 R33, P3, PT, RZ, -R13, RZ ;  /* 0x8000000dff217210 */ /* 0x000fe20007f7e0ff */
[----:B------:R-:W-:Y:S01]  /*278a0*/  IMAD.WIDE.U32 R38, R38, UR6, R14 ;  /* 0x0000000626267c25 */ /* 0x000fe2000f8e000e */
[----:B------:R-:W-:Y:S02]  /*278b0*/  IADD3 R23, PT, PT, R25, R21, RZ ;  /* 0x0000001519177210 */ /* 0x000fe40007ffe0ff */
[----:B------:R-:W-:Y:S01]  /*278c0*/  IADD3.X R25, PT, PT, RZ, ~R20, RZ, P3, !PT ;  /* 0x80000014ff197210 */ /* 0x000fe20001ffe4ff */
[----:B------:R-:W-:Y:S01]  /*278d0*/  IMAD.IADD R27, R39, 0x1, R27 ;  /* 0x00000001271b7824 */ /* 0x000fe200078e021b */
[C---:B------:R-:W-:Y:S01]  /*278e0*/  SHF.L.U64.HI R23, R24.reuse, 0x1, R23 ;  /* 0x0000000118177819 */ /* 0x040fe20000010217 */
[----:B------:R-:W-:Y:S01]  /*278f0*/  IMAD.SHL.U32 R22, R24, 0x2, RZ ;  /* 0x0000000218167824 */ /* 0x000fe200078e00ff */
[----:B------:R-:W-:Y:S01]  /*27900*/  IADD3 R21, P4, PT, R4, 0x5, RZ ;  /* 0x0000000504157810 */ /* 0x000fe20007f9e0ff */
[----:B------:R-:W-:-:S02]  /*27910*/  IMAD R24, R25, UR6, RZ ;  /* 0x0000000619187c24 */ /* 0x000fc4000f8e02ff */
[----:B------:R-:W-:Y:S01]  /*27920*/  IMAD R27, R27, R28, RZ ;  /* 0x0000001c1b1b7224 */ /* 0x000fe200078e02ff */
[----:B------:R-:W-:Y:S01]  /*27930*/  IADD3.X R35, PT, PT, RZ, R0, RZ, P4, !PT ;  /* 0x00000000ff237210 */ /* 0x000fe200027fe4ff */
[C---:B------:R-:W-:Y:S01]  /*27940*/  IMAD R41, R33.reuse, UR7, R24 ;  /* 0x0000000721297c24 */ /* 0x040fe2000f8e0218 */
[----:B------:R-:W-:Y:S01]  /*27950*/  IADD3 R31, P3, PT, RZ, -R21, RZ ;  /* 0x80000015ff1f7210 */ /* 0x000fe20007f7e0ff */
[----:B------:R-:W-:-:S03]  /*27960*/  IMAD.WIDE.U32 R32, R33, UR6, R14 ;  /* 0x0000000621207c25 */ /* 0x000fc6000f8e000e */
[----:B------:R-:W-:Y:S01]  /*27970*/  IADD3.X R26, PT, PT, RZ, ~R35, RZ, P3, !PT ;  /* 0x80000023ff1a7210 */ /* 0x000fe20001ffe4ff */
[C---:B------:R-:W-:Y:S01]  /*27980*/  IMAD R25, R38.reuse, R29, R27 ;  /* 0x0000001d26197224 */ /* 0x040fe200078e021b */
[----:B------:R-:W-:Y:S01]  /*27990*/  IADD3 R27, P4, PT, RZ, -R34, RZ ;  /* 0x80000022ff1b7210 */ /* 0x000fe20007f9e0ff */
[----:B------:R-:W-:Y:S02]  /*279a0*/  IMAD.IADD R33, R33, 0x1, R41 ;  /* 0x0000000121217824 */ /* 0x000fe400078e0229 */
[----:B------:R-:W-:Y:S01]  /*279b0*/  IMAD.WIDE.U32 R38, R38, R28, RZ ;  /* 0x0000001c26267225 */ /* 0x000fe200078e00ff */
[----:B------:R-:W-:-:S03]  /*279c0*/  IADD3.X R40, PT, PT, RZ, ~R36, RZ, P4, !PT ;  /* 0x80000024ff287210 */ /* 0x000fc600027fe4ff */
[-C--:B------:R-:W-:Y:S01]  /*279d0*/  IMAD R33, R33, R28.reuse, RZ ;  /* 0x0000001c21217224 */ /* 0x080fe200078e02ff */
[----:B------:R-:W-:Y:S01]  /*279e0*/  SHF.L.U32 R37, R38, 0x1, RZ ;  /* 0x0000000126257819 */ /* 0x000fe200000006ff */
[----:B------:R-:W-:Y:S02]  /*279f0*/  IMAD R26, R26, UR6, RZ ;  /* 0x000000061a1a7c24 */ /* 0x000fe4000f8e02ff */
[----:B------:R-:W-:Y:S01]  /*27a00*/  IMAD.IADD R25, R39, 0x1, R25 ;  /* 0x0000000127197824 */ /* 0x000fe200078e0219 */
[----:B------:R-:W-:Y:S01]  /*27a10*/  IADD3 R39, P3, PT, R4, 0x7, RZ ;  /* 0x0000000704277810 */ /* 0x000fe20007f7e0ff */
[----:B------:R-:W-:Y:S02]  /*27a20*/  IMAD R40, R40, UR6, RZ ;  /* 0x0000000628287c24 */ /* 0x000fe4000f8e02ff */
[----:B------:R-:W-:Y:S01]  /*27a30*/  IMAD R43, R32, R29, R33 ;  /* 0x0000001d202b7224 */ /* 0x000fe200078e0221 */
[----:B------:R-:W-:Y:S01]  /*27a40*/  SHF.L.U64.HI R38, R38, 0x1, R25 ;  /* 0x0000000126267819 */ /* 0x000fe20000010219 */
[----:B------:R-:W-:Y:S01]  /*27a50*/  IMAD R41, R31, UR7, R26 ;  /* 0x000000071f297c24 */ /* 0x000fe2000f8e021a */
[----:B------:R-:W0:Y:S01]  /*27a60*/  LDC.64 R24, c[0x0][0x608] ;  /* 0x00018200ff187b82 */ /* 0x000e220000000a00 */
        /* <DEDUP_REMOVED lines=23> */
[----:B0-----:R-:W-:Y:S01]  /*27be0*/  IMAD.WIDE.U32 R24, R4, UR6, R24 ;  /* 0x0000000604187c25 */ /* 0x001fe2000f8e0018 */
[----:B------:R-:W-:Y:S01]  /*27bf0*/  IADD3 R27, PT, PT, R33, R47, RZ ;  /* 0x0000002f211b7210 */ /* 0x000fe20007ffe0ff */
[----:B------:R-:W0:Y:S01]  /*27c00*/  LDCU.64 UR6, c[0x0][0x5f0] ;  /* 0x0000be00ff0677ac */ /* 0x000e220008000a00 */
[----:B------:R-:W-:Y:S01]  /*27c10*/  SHF.L.U64.HI R47, R26, 0x1, R49 ;  /* 0x000000011a2f7819 */ /* 0x000fe20000010231 */
[----:B------:R-:W-:Y:S01]  /*27c20*/  IMAD R51, R45, UR4, RZ ;  /* 0x000000042d337c24 */ /* 0x000fe2000f8e02ff */
[----:B------:R-:W-:Y:S01]  /*27c30*/  IADD3 R48, P3, PT, R14, -R24, RZ ;  /* 0x800000180e307210 */ /* 0x000fe20007f7e0ff */
[----:B------:R-:W-:Y:S01]  /*27c40*/  IMAD R27, R27, R28, RZ ;  /* 0x0000001c1b1b7224 */ /* 0x000fe200078e02ff */
[----:B------:R-:W-:Y:S01]  /*27c50*/  IADD3 R49, PT, PT, R25, R53, RZ ;  /* 0x0000003519317210 */ /* 0x000fe20007ffe0ff */
[----:B------:R-:W-:Y:S02]  /*27c60*/  IMAD R44, R44, UR4, RZ ;  /* 0x000000042c2c7c24 */ /* 0x000fe4000f8e02ff */
[----:B------:R-:W-:-:S02]  /*27c70*/  IMAD R45, R32, R29, R27 ;  /* 0x0000001d202d7224 */ /* 0x000fc400078e021b */
[----:B------:R-:W-:-:S04]  /*27c80*/  IMAD.WIDE.U32 R32, R32, R28, RZ ;  /* 0x0000001c20207225 */ /* 0x000fc800078e00ff */
[----:B------:R-:W-:Y:S02]  /*27c90*/  IMAD R20, R20, UR4, RZ ;  /* 0x0000000414147c24 */ /* 0x000fe4000f8e02ff */
[C---:B------:R-:W-:Y:S01]  /*27ca0*/  IMAD.SHL.U32 R31, R30.reuse, 0x2, RZ ;  /* 0x000000021e1f7824 */ /* 0x040fe200078e00ff */
[----:B------:R-:W-:Y:S01]  /*27cb0*/  SHF.L.U64.HI R30, R30, 0x1, R55 ;  /* 0x000000011e1e7819 */ /* 0x000fe20000010237 */
[C---:B------:R-:W-:Y:S01]  /*27cc0*/  IMAD R51, R42.reuse, UR5, R51 ;  /* 0x000000052a337c24 */ /* 0x040fe2000f8e0233 */
[----:B------:R-:W-:Y:S01]  /*27cd0*/  IADD3 R55, PT, PT, R33, R45, RZ ;  /* 0x0000002d21377210 */ /* 0x000fe20007ffe0ff */
[----:B------:R-:W-:-:S04]  /*27ce0*/  IMAD.WIDE.U32 R24, R42, UR4, RZ ;  /* 0x000000042a187c25 */ /* 0x000fc8000f8e00ff */
[----:B------:R-:W-:Y:S01]  /*27cf0*/  IMAD.X R49, R15, 0x1, ~R49, P3 ;  /* 0x000000010f317824 */ /* 0x000fe200018e0e31 */
[----:B------:R-:W-:Y:S01]  /*27d00*/  IADD3 R51, PT, PT, R25, R51, RZ ;  /* 0x0000003319337210 */ /* 0x000fe20007ffe0ff */
[----:B------:R-:W-:Y:S02]  /*27d10*/  IMAD R53, R11, UR5, R44 ;  /* 0x000000050b357c24 */ /* 0x000fe4000f8e022c */
[C---:B------:R-:W-:Y:S02]  /*27d20*/  IMAD R33, R13.reuse, UR5, R20 ;  /* 0x000000050d217c24 */ /* 0x040fe4000f8e0214 */
[----:B------:R-:W-:Y:S01]  /*27d30*/  IMAD.WIDE.U32 R44, R13, UR4, RZ ;  /* 0x000000040d2c7c25 */ /* 0x000fe2000f8e00ff */
[----:B------:R-:W-:-:S03]  /*27d40*/  LEA R13, P3, R24, R22, 0x1 ;  /* 0x00000016180d7211 */ /* 0x000fc600078608ff */
[----:B------:R-:W-:Y:S01]  /*27d50*/  IMAD R49, R49, R28, RZ ;  /* 0x0000001c31317224 */ /* 0x000fe200078e02ff */
[----:B------:R-:W-:Y:S01]  /*27d60*/  IADD3 R33, PT, PT, R45, R33, RZ ;  /* 0x000000212d217210 */ /* 0x000fe20007ffe0ff */
[----:B------:R-:W-:Y:S01]  /*27d70*/  IMAD.SHL.U32 R46, R26, 0x2, RZ ;  /* 0x000000021a2e7824 */ /* 0x000fe200078e00ff */
[----:B------:R-:W-:Y:S01]  /*27d80*/  LEA.HI.X R24, R24, R23, R51, 0x1, P3 ;  /* 0x0000001718187211 */ /* 0x000fe200018f0c33 */
[----:B------:R-:W-:Y:S01]  /*27d90*/  IMAD R45, R48, R29, R49 ;  /* 0x0000001d302d7224 */ /* 0x000fe200078e0231 */
[----:B------:R-:W-:Y:S01]  /*27da0*/  LEA R41, P5, R44, R41, 0x1 ;  /* 0x000000292c297211 */ /* 0x000fe200078a08ff */
[----:B------:R-:W-:-:S03]  /*27db0*/  IMAD.WIDE.U32 R26, R11, UR4, RZ ;  /* 0x000000040b1a7c25 */ /* 0x000fc6000f8e00ff */
        /* <DEDUP_REMOVED lines=8> */
[----:B------:R-:W-:Y:S01]  /*27e40*/  IMAD R40, R40, UR4, RZ ;  /* 0x0000000428287c24 */ /* 0x000fe2000f8e02ff */
[----:B------:R-:W-:Y:S01]  /*27e50*/  IADD3.X R26, PT, PT, R9, UR5, RZ, P1, !PT ;  /* 0x00000005091a7c10 */ /* 0x000fe20008ffe4ff */
[----:B------:R-:W-:Y:S01]  /*27e60*/  IMAD R25, R34, UR5, R23 ;  /* 0x0000000522197c24 */ /* 0x000fe2000f8e0217 */
[----:B------:R-:W-:Y:S01]  /*27e70*/  SHF.L.U64.HI R45, R28, 0x1, R45 ;  /* 0x000000011c2d7819 */ /* 0x000fe2000001022d */
[----:B------:R-:W-:-:S04]  /*27e80*/  IMAD.WIDE.U32 R34, R34, UR4, RZ ;  /* 0x0000000422227c25 */ /* 0x000fc8000f8e00ff */
[----:B------:R-:W-:Y:S01]  /*27e90*/  IMAD R27, R21, UR5, R20 ;  /* 0x00000005151b7c24 */ /* 0x000fe2000f8e0214 */
[----:B------:R-:W-:Y:S01]  /*27ea0*/  IADD3 R25, PT, PT, R35, R25, RZ ;  /* 0x0000001923197210 */ /* 0x000fe20007ffe0ff */
[----:B------:R-:W-:Y:S01]  /*27eb0*/  IMAD.SHL.U32 R29, R28, 0x2, RZ ;  /* 0x000000021c1d7824 */ /* 0x000fe200078e00ff */
[----:B------:R-:W-:Y:S01]  /*27ec0*/  LEA R9, P4, R34, R46, 0x1 ;  /* 0x0000002e22097211 */ /* 0x000fe200078808ff */
[----:B------:R-:W-:Y:S01]  /*27ed0*/  IMAD.WIDE.U32 R20, R21, UR4, RZ ;  /* 0x0000000415147c25 */ /* 0x000fe2000f8e00ff */
[----:B0-----:R-:W-:Y:S02]  /*27ee0*/  MOV R28, UR6 ;  /* 0x00000006001c7c02 */ /* 0x001fe40008000f00 */
[----:B------:R-:W-:Y:S01]  /*27ef0*/  LEA R35, P1, R10, R29, 0x1 ;  /* 0x0000001d0a237211 */ /* 0x000fe200078208ff */
[----:B------:R-:W-:Y:S01]  /*27f00*/  IMAD.WIDE.U32 R22, R39, UR4, RZ ;  /* 0x0000000427167c25 */ /* 0x000fe2000f8e00ff */
[----:B------:R-:W-:Y:S01]  /*27f10*/  USHF.L.U64.HI UR4, UR4, 0x4, UR5 ;  /* 0x0000000404047899 */ /* 0x000fe20008010205 */
[----:B------:R-:W-:-:S02]  /*27f20*/  IADD3 R27, PT, PT, R21, R27, RZ ;  /* 0x0000001b151b7210 */ /* 0x000fc40007ffe0ff */
[C---:B------:R-:W-:Y:S01]  /*27f30*/  IMAD.SHL.U32 R11, R32.reuse, 0x2, RZ ;  /* 0x00000002200b7824 */ /* 0x040fe200078e00ff */
[----:B------:R-:W-:Y:S01]  /*27f40*/  SHF.L.U64.HI R32, R32, 0x1, R55 ;  /* 0x0000000120207819 */ /* 0x000fe20000010237 */
[----:B------:R-:W-:Y:S01]  /*27f50*/  IMAD R33, R39, UR5, R40 ;  /* 0x0000000527217c24 */ /* 0x000fe2000f8e0228 */
[----:B------:R-:W-:Y:S01]  /*27f60*/  LEA R21, P3, R20, R31, 0x1 ;  /* 0x0000001f14157211 */ /* 0x000fe200078608ff */
[----:B------:R-:W-:Y:S01]  /*27f70*/  IMAD.MOV.U32 R29, RZ, RZ, R8 ;  /* 0x000000ffff1d7224 */ /* 0x000fe200078e0008 */
[----:B------:R-:W-:Y:S01]  /*27f80*/  LEA R11, P5, R22, R11, 0x1 ;  /* 0x0000000b160b7211 */ /* 0x000fe200078a08ff */
[----:B------:R-:W-:Y:S01]  /*27f90*/  IMAD.IADD R23, R23, 0x1, R33 ;  /* 0x0000000117177824 */ /* 0x000fe200078e0221 */
[----:B------:R-:W-:Y:S02]  /*27fa0*/  IADD3.X R33, PT, PT, ~R12, UR4, RZ, P2, !PT ;  /* 0x000000040c217c10 */ /* 0x000fe400097fe5ff */
[----:B------:R-:W-:Y:S02]  /*27fb0*/  LEA.HI.X R45, R10, R45, R26, 0x1, P1 ;  /* 0x0000002d0a2d7211 */ /* 0x000fe400008f0c1a */
[----:B------:R-:W-:-:S02]  /*27fc0*/  IADD3 R39, P2, PT, R2, R13, RZ ;  /* 0x0000000d02277210 */ /* 0x000fc40007f5e0ff */
[----:B------:R-:W-:Y:S02]  /*27fd0*/  IADD3 R35, P6, PT, R2, R35, RZ ;  /* 0x0000002302237210 */ /* 0x000fe40007fde0ff */
[----:B------:R-:W-:Y:S02]  /*27fe0*/  LEA.HI.X R34, R34, R47, R25, 0x1, P4 ;  /* 0x0000002f22227211 */ /* 0x000fe400020f0c19 */
[----:B------:R-:W-:Y:S02]  /*27ff0*/  LEA.HI.X R32, R22, R32, R23, 0x1, P5 ;  /* 0x0000002016207211 */ /* 0x000fe400028f0c17 */
[----:B------:R-:W-:Y:S02]  /*28000*/  LEA.HI.X R30, R20, R30, R27, 0x1, P3 ;  /* 0x0000001e141e7211 */ /* 0x000fe400018f0c1b */
[C---:B------:R-:W-:Y:S02]  /*28010*/  IADD3 R47, P5, PT, R2.reuse, R21, RZ ;  /* 0x00000015022f7210 */ /* 0x040fe40007fbe0ff */
[----:B------:R-:W-:-:S02]  /*28020*/  IADD3 R31, P1, PT, R2, R18, RZ ;  /* 0x00000012021f7210 */ /* 0x000fc40007f3e0ff */
[C---:B------:R-:W-:Y:S01]  /*28030*/  IADD3 R49, P4, PT, R2.reuse, R41, RZ ;  /* 0x0000002902317210 */ /* 0x040fe20007f9e0ff */
[----:B------:R-:W-:Y:S01]  /*28040*/  IMAD.X R59, RZ, RZ, R30, P5 ;  /* 0x000000ffff3b7224 */ /* 0x000fe200028e061e */
[----:B------:R-:W-:Y:S01]  /*28050*/  IADD3.X R45, PT, PT, RZ, R45, RZ, P6, !PT ;  /* 0x0000002dff2d7210 */ /* 0x000fe200037fe4ff */
[----:B------:R-:W-:Y:S01]  /*28060*/  IMAD.X R55, RZ, RZ, R19, P1 ;  /* 0x000000ffff377224 */ /* 0x000fe200008e0613 */
[----:B------:R-:W-:Y:S02]  /*28070*/  IADD3.X R51, PT, PT, RZ, R24, RZ, P2, !PT ;  /* 0x00000018ff337210 */ /* 0x000fe400017fe4ff */
[C---:B------:R-:W-:Y:S02]  /*28080*/  IADD3 R37, P3, PT, R2.reuse, R37, RZ ;  /* 0x0000002502257210 */ /* 0x040fe40007f7e0ff */
        /* <DEDUP_REMOVED lines=8> */
.L_x_2312:
[C---:B------:R-:W-:Y:S02]  /*28110*/  IADD3 R24, P1, PT, R28.reuse, R31, RZ ;  /* 0x0000001f1c187210 */ /* 0x040fe40007f3e0ff */
[----:B------:R-:W-:-:S03]  /*28120*/  IADD3 R20, P2, PT, R28, R35, RZ ;  /* 0x000000231c147210 */ /* 0x000fc60007f5e0ff */
[----:B------:R-:W-:Y:S01]  /*28130*/  IMAD.X R25, R26, 0x1, R55, P1 ;  /* 0x000000011a197824 */ /* 0x000fe200008e0637 */
[----:B------:R-:W-:Y:S02]  /*28140*/  IADD3 R10, P1, PT, R28, R39, RZ ;  /* 0x000000271c0a7210 */ /* 0x000fe40007f3e0ff */
[----:B------:R-:W-:Y:S02]  /*28150*/  IADD3.X R21, PT, PT, R26, R45, RZ, P2, !PT ;  /* 0x0000002d1a157210 */ /* 0x000fe400017fe4ff */
[----:B------:R-:W-:Y:S01]  /*28160*/  IADD3 R12, P2, PT, R28, R37, RZ ;  /* 0x000000251c0c7210 */ /* 0x000fe20007f5e0ff */
[----:B------:R0:W2:Y:S01]  /*28170*/  LDG.E.U16 R32, desc[UR8][R24.64] ;  /* 0x0000000818207981 */ /* 0x0000a2000c1e1500 */
[----:B------:R-:W-:Y:S02]  /*28180*/  IADD3.X R11, PT, PT, R26, R51, RZ, P1, !PT ;  /* 0x000000331a0b7210 */ /* 0x000fe40000ffe4ff */
[----:B------:R-:W-:Y:S01]  /*28190*/  IADD3 R8, P1, PT, R28, R49, RZ ;  /* 0x000000311c087210 */ /* 0x000fe20007f3e0ff */
[----:B------:R-:W-:Y:S01]  /*281a0*/  IMAD.X R13, R26, 0x1, R57, P2 ;  /* 0x000000011a0d7824 */ /* 0x000fe200010e0639 */
[----:B------:R-:W-:Y:S01]  /*281b0*/  IADD3 R18, P2, PT, R28, R47, RZ ;  /* 0x0000002f1c127210 */ /* 0x000fe20007f5e0ff */
[----:B------:R-:W2:Y:S01]  /*281c0*/  LDG.E.U16 R20, desc[UR8][R20.64] ;  /* 0x0000000814147981 */ /* 0x000ea2000c1e1500 */
[----:B------:R-:W-:-:S02]  /*281d0*/  IADD3.X R9, PT, PT, R26, R43, RZ, P1, !PT ;  /* 0x0000002b1a097210 */ /* 0x000fc40000ffe4ff */
[C---:B------:R-:W-:Y:S01]  /*281e0*/  IADD3 R22, P1, PT, R28.reuse, R41, RZ ;  /* 0x000000291c167210 */ /* 0x040fe20007f3e0ff */
[----:B------:R-:W3:Y:S01]  /*281f0*/  LDG.E.U16 R11, desc[UR8][R10.64] ;  /* 0x000000080a0b7981 */ /* 0x000ee2000c1e1500 */
[----:B0-----:R-:W-:Y:S02]  /*28200*/  IADD3 R24, P3, PT, R28, R53, RZ ;  /* 0x000000351c187210 */ /* 0x001fe40007f7e0ff */
[C---:B------:R-:W-:Y:S01]  /*28210*/  IADD3.X R19, PT, PT, R26.reuse, R59, RZ, P2, !PT ;  /* 0x0000003b1a137210 */ /* 0x040fe200017fe4ff */
        /* <DEDUP_REMOVED lines=21> */
.L_x_2311:
[----:B------:R-:W-:Y:S05]  /*28370*/  BSYNC.RECONVERGENT B0 ;  /* 0x0000000000007941 */ /* 0x000fea0003800200 */
.L_x_2310:
        /* <DEDUP_REMOVED lines=22> */
[----:B-1----:R-:W-:-:S04]  /*284e0*/  IMAD.WIDE.U32 R8, R4, UR4, R8 ;  /* 0x0000000404087c25 */ /* 0x002fc8000f8e0008 */
[----:B------:R-:W-:Y:S01]  /*284f0*/  IMAD R21, R4, UR5, R21 ;  /* 0x0000000504157c24 */ /* 0x000fe2000f8e0215 */
[----:B------:R-:W-:Y:S01]  /*28500*/  IADD3 R25, P4, PT, R14, -R8, RZ ;  /* 0x800000080e197210 */ /* 0x000fe20007f9e0ff */
[----:B------:R-:W-:Y:S01]  /*28510*/  IMAD.IADD R7, R19, 0x1, R7 ;  /* 0x0000000113077824 */ /* 0x000fe200078e0207 */
[----:B------:R-:W-:Y:S01]  /*28520*/  IADD3 R23, P3, PT, R8, UR4, RZ ;  /* 0x0000000408177c10 */ /* 0x000fe2000ff7e0ff */
[----:B--2---:R-:W-:Y:S01]  /*28530*/  IMAD R11, R0, UR6, RZ ;  /* 0x00000006000b7c24 */ /* 0x004fe2000f8e02ff */
[----:B------:R-:W-:Y:S01]  /*28540*/  IADD3 R19, PT, PT, R9, R21, RZ ;  /* 0x0000001509137210 */ /* 0x000fe20007ffe0ff */
[----:B---3--:R-:W-:Y:S01]  /*28550*/  IMAD R7, R7, UR10, RZ ;  /* 0x0000000a07077c24 */ /* 0x008fe2000f8e02ff */
[----:B------:R-:W-:Y:S01]  /*28560*/  IADD3 R21, P2, PT, R14, -R23, RZ ;  /* 0x800000170e157210 */ /* 0x000fe20007f5e0ff */
[----:B------:R-:W-:-:S04]  /*28570*/  IMAD.WIDE.U32 R12, R4, UR6, RZ ;  /* 0x00000006040c7c25 */ /* 0x000fc8000f8e00ff */
[----:B------:R-:W-:Y:S01]  /*28580*/  IMAD R11, R4, UR7, R11 ;  /* 0x00000007040b7c24 */ /* 0x000fe2000f8e020b */
[----:B------:R-:W-:Y:S01]  /*28590*/  IADD3 R10, P5, PT, R12, UR6, RZ ;  /* 0x000000060c0a7c10 */ /* 0x000fe2000ffbe0ff */
[----:B------:R-:W-:Y:S02]  /*285a0*/  IMAD R27, R18, UR11, R7 ;  /* 0x0000000b121b7c24 */ /* 0x000fe4000f8e0207 */
[----:B------:R-:W-:Y:S01]  /*285b0*/  IMAD.X R7, R15, 0x1, ~R19, P4 ;  /* 0x000000010f077824 */ /* 0x000fe200020e0e13 */
[----:B------:R-:W-:Y:S02]  /*285c0*/  IADD3.X R19, PT, PT, R19, UR5, RZ, P3, !PT ;  /* 0x0000000513137c10 */ /* 0x000fe40009ffe4ff */
[----:B------:R-:W-:Y:S01]  /*285d0*/  IADD3 R13, PT, PT, R13, R11, RZ ;  /* 0x0000000b0d0d7210 */ /* 0x000fe20007ffe0ff */
[----:B------:R-:W-:Y:S01]  /*285e0*/  IMAD R20, R7, UR10, RZ ;  /* 0x0000000a07147c24 */ /* 0x000fe2000f8e02ff */
[----:B------:R-:W-:Y:S02]  /*285f0*/  IADD3.X R7, PT, PT, R15, ~R19, RZ, P2, !PT ;  /* 0x800000130f077210 */ /* 0x000fe400017fe4ff */
[----:B------:R-:W-:Y:S01]  /*28600*/  IADD3 R23, P3, P4, R14, -UR4, -R23 ;  /* 0x800000040e177c10 */ /* 0x000fe2000fc7e817 */
[----:B------:R-:W-:Y:S01]  /*28610*/  IMAD.WIDE.U32 R8, R18, UR10, R12 ;  /* 0x0000000a12087c25 */ /* 0x000fe2000f8e000c */
[----:B------:R-:W-:-:S02]  /*28620*/  IADD3 R12, P1, PT, R10, UR6, RZ ;  /* 0x000000060a0c7c10 */ /* 0x000fc4000ff3e0ff */
[----:B------:R-:W-:Y:S01]  /*28630*/  IADD3.X R11, PT, PT, R13, UR7, RZ, P5, !PT ;  /* 0x000000070d0b7c10 */ /* 0x000fe2000affe4ff */
[----:B------:R-:W-:Y:S01]  /*28640*/  IMAD R29, R25, UR11, R20 ;  /* 0x0000000b191d7c24 */ /* 0x000fe2000f8e0214 */
[----:B------:R-:W-:Y:S01]  /*28650*/  IADD3 R18, P5, PT, R12, UR6, RZ ;  /* 0x000000060c127c10 */ /* 0x000fe2000ffbe0ff */
[----:B------:R-:W-:Y:S01]  /*28660*/  IMAD R20, R7, UR10, RZ ;  /* 0x0000000a07147c24 */ /* 0x000fe2000f8e02ff */
[----:B------:R-:W-:Y:S02]  /*28670*/  IADD3.X R7, PT, PT, R15, ~UR5, ~R19, P3, P4 ;  /* 0x800000050f077c10 */ /* 0x000fe40009fe8c13 */
[----:B------:R-:W-:Y:S01]  /*28680*/  IADD3.X R13, PT, PT, R11, UR7, RZ, P1, !PT ;  /* 0x000000070b0d7c10 */ /* 0x000fe20008ffe4ff */
[----:B------:R-:W-:Y:S01]  /*28690*/  IMAD.WIDE.U32 R10, R25, UR10, R10 ;  /* 0x0000000a190a7c25 */ /* 0x000fe2000f8e000a */
[----:B------:R-:W-:Y:S02]  /*286a0*/  IADD3 R9, PT, PT, R27, R9, RZ ;  /* 0x000000091b097210 */ /* 0x000fe40007ffe0ff */
[----:B------:R-:W-:Y:S01]  /*286b0*/  IADD3.X R19, PT, PT, R13, UR7, RZ, P5, !PT ;  /* 0x000000070d137c10 */ /* 0x000fe2000affe4ff */
[----:B------:R-:W-:-:S02]  /*286c0*/  IMAD R22, R7, UR10, RZ ;  /* 0x0000000a07167c24 */ /* 0x000fc4000f8e02ff */
[----:B------:R-:W-:Y:S01]  /*286d0*/  IMAD R25, R21, UR11, R20 ;  /* 0x0000000b15197c24 */ /* 0x000fe2000f8e0214 */
[-C--:B------:R-:W-:Y:S01]  /*286e0*/  LEA R20, P1, R8, R3.reuse, 0x1 ;  /* 0x0000000308147211 */ /* 0x080fe200078208ff */
[C---:B------:R-:W-:Y:S02]  /*286f0*/  IMAD R27, R23.reuse, UR11, R22 ;  /* 0x0000000b171b7c24 */ /* 0x040fe4000f8e0216 */
[----:B------:R-:W-:Y:S01]  /*28700*/  IMAD.WIDE.U32 R22, R23, UR10, R18 ;  /* 0x0000000a17167c25 */ /* 0x000fe2000f8e0012 */
[----:B------:R-:W-:-:S03]  /*28710*/  LEA R18, P2, R10, R3, 0x1 ;  /* 0x000000030a127211 */ /* 0x000fc600078408ff */
[----:B------:R-:W-:Y:S02]  /*28720*/  IMAD.IADD R7, R29, 0x1, R11 ;  /* 0x000000011d077824 */ /* 0x000fe400078e020b */
[----:B------:R-:W-:Y:S01]  /*28730*/  IMAD.WIDE.U32 R12, R21, UR10, R12 ;  /* 0x0000000a150c7c25 */ /* 0x000fe2000f8e000c */
[-C--:B------:R-:W-:Y:S02]  /*28740*/  LEA.HI.X R21, R8, R2.reuse, R9, 0x1, P1 ;  /* 0x0000000208157211 */ /* 0x080fe400008f0c09 */
[----:B------:R-:W-:Y:S02]  /*28750*/  LEA.HI.X R19, R10, R2, R7, 0x1, P2 ;  /* 0x000000020a137211 */ /* 0x000fe400010f0c07 */
[----:B------:R-:W-:Y:S01]  /*28760*/  IADD3 R9, PT, PT, R13, R25, RZ ;  /* 0x000000190d097210 */ /* 0x000fe20007ffe0ff */
[----:B------:R-:W2:Y:S01]  /*28770*/  LDG.E.U16 R20, desc[UR8][R20.64] ;  /* 0x0000000814147981 */ /* 0x000ea2000c1e1500 */
[----:B------:R-:W-:Y:S02]  /*28780*/  LEA R8, P1, R12, R3, 0x1 ;  /* 0x000000030c087211 */ /* 0x000fe400078208ff */
        /* <DEDUP_REMOVED lines=11> */
.L_x_2316:
[----:B------:R-:W-:Y:S05]  /*28840*/  BSYNC.RECONVERGENT B1 ;  /* 0x0000000000017941 */ /* 0x000fea0003800200 */
.L_x_2315:
        /* <DEDUP_REMOVED lines=47> */
.L_x_2318:
[----:B------:R-:W-:Y:S05]  /*28b40*/  BSYNC.RECONVERGENT B1 ;  /* 0x0000000000017941 */ /* 0x000fea0003800200 */
.L_x_2317:
        /* <DEDUP_REMOVED lines=22> */
.L_x_2314:
[----:B------:R-:W-:Y:S05]  /*28cb0*/  BSYNC.RECONVERGENT B0 ;  /* 0x0000000000007941 */ /* 0x000fea0003800200 */
.L_x_2313:
[----:B-----5:R-:W-:Y:S01]  /*28cc0*/  STG.E.U16 desc[UR8][R16.64], R5 ;  /* 0x0000000510007986 */ /* 0x020fe2000c101508 */
[----:B------:R-:W-:Y:S05]  /*28cd0*/  EXIT ;  /* 0x000000000000794d */ /* 0x000fea0003800000 */
        .weak           $__internal_7_$__cuda_sm20_div_s64
        .type           $__internal_7_$__cuda_sm20_div_s64,@function
        .size           $__internal_7_$__cuda_sm20_div_s64,(.L_x_3494 - $__internal_7_$__cuda_sm20_div_s64)
$__internal_7_$__cuda_sm20_div_s64:
        /* <DEDUP_REMOVED lines=86> */
[----:B------:R-:W-:Y:S06]  /*29240*/  RET.REL.NODEC R6 `(_ZN2at6native61_GLOBAL__N__2cc7adc6_23_UnfoldBackwardKernel_cu_7dd49032_326335_unfold_backward_elementwise_kernelILi128ELi8EZNS1_32_unfold_backward_internal_kernelIsEEvRNS_14TensorIteratorEllllllEUliE_EEviT1_) ;  /* 0xfffffd6c066c7950 */ /* 0x000fec0003c3ffff */
.L_x_2319:
        /* <DEDUP_REMOVED lines=11> */
.L_x_3494:


//--------------------- .text._ZN2at6native61_GLOBAL__N__2cc7adc6_23_UnfoldBackwardKernel_cu_7dd49032_326335_unfold_backward_elementwise_kernelILi128ELi8EZNS1_32_unfold_backward_internal_kernelIlEEvRNS_14TensorIteratorEllllllEUliE_EEviT1_ --------------------------
	.section	.text._ZN2at6native61_GLOBAL__N__2cc7adc6_23_UnfoldBackwardKernel_cu_7dd49032_326335_unfold_backward_elementwise_kernelILi128ELi8EZNS1_32_unfold_backward_internal_kernelIlEEvRNS_14TensorIteratorEllllllEUliE_EEviT1_,"ax",@progbits
	.align	128
.text._ZN2at6native61_GLOBAL__N__2cc7adc6_23_UnfoldBackwardKernel_cu_7dd49032_326335_unfold_backward_elementwise_kernelILi128ELi8EZNS1_32_unfold_backward_internal_kernelIlEEvRNS_14TensorIteratorEllllllEUliE_EEviT1_:
        .type           _ZN2at6native61_GLOBAL__N__2cc7adc6_23_UnfoldBackwardKernel_cu_7dd49032_326335_unfold_backward_elementwise_kernelILi128ELi8EZNS1_32_unfold_backward_internal_kernelIlEEvRNS_14TensorIteratorEllllllEUliE_EEviT1_,@function
        .size           _ZN2at6native61_GLOBAL__N__2cc7adc6_23_UnfoldBackwardKernel_cu_7dd49032_326335_unfold_backward_elementwise_kernelILi128ELi8EZNS1_32_unfold_backward_internal_kernelIlEEvRNS_14TensorIteratorEllllllEUliE_EEviT1_,(.L_x_3496 - _ZN2at6native61_GLOBAL__N__2cc7adc6_23_UnfoldBackwardKernel_cu_7dd49032_326335_unfold_backward_elementwise_kernelILi128ELi8EZNS1_32_unfold_backward_internal_kernelIlEEvRNS_14TensorIteratorEllllllEUliE_EEviT1_)
        .other          _ZN2at6native61_GLOBAL__N__2cc7adc6_23_UnfoldBackwardKernel_cu_7dd49032_326335_unfold_backward_elementwise_kernelILi128ELi8EZNS1_32_unfold_backward_internal_kernelIlEEvRNS_14TensorIteratorEllllllEUliE_EEviT1_,@"STO_CUDA_ENTRY STV_DEFAULT"
_ZN2at6native61_GLOBAL__N__2cc7adc6_23_UnfoldBackwardKernel_cu_7dd49032_326335_unfold_backward_elementwise_kernelILi128ELi8EZNS1_32_unfold_backward_internal_kernelIlEEvRNS_14TensorIteratorEllllllEUliE_EEviT1_:
        /* <DEDUP_REMOVED lines=51> */
.L_x_2324:
[----:B------:R-:W-:-:S07]  /*0330*/  MOV R4, 0x350 ;  /* 0x0000035000047802 */ /* 0x000fce0000000f00 */
[----:B------:R-:W-:Y:S05]  /*0340*/  CALL.REL.NOINC `($__internal_8_$__cuda_sm20_div_s64) ;  /* 0x00000290005c7944 */ /* 0x000fea0003c00000 */
.L_x_2323:
        /* <DEDUP_REMOVED lines=37> */
.L_x_2325:
[----:B------:R-:W-:Y:S01]  /*05a0*/  MOV R10, R14 ;  /* 0x0000000e000a7202 */ /* 0x000fe20000000f00 */
[----:B------:R-:W-:Y:S01]  /*05b0*/  IMAD.MOV.U32 R3, RZ, RZ, R15 ;  /* 0x000000ffff037224 */ /* 0x000fe200078e000f */
[----:B------:R-:W-:-:S07]  /*05c0*/  MOV R4, 0x5e0 ;  /* 0x000005e000047802 */ /* 0x000fce0000000f00 */
[----:B------:R-:W-:Y:S05]  /*05d0*/  CALL.REL.NOINC `($__internal_8_$__cuda_sm20_div_s64) ;  /* 0x0000028c00b87944 */ /* 0x000fea0003c00000 */
.L_x_2326:
        /* <DEDUP_REMOVED lines=194> */
.L_x_2331:
[C---:B------:R-:W-:Y:S02]  /*1200*/  IADD3 R38, P6, PT, R42.reuse, R7, RZ ;  /* 0x000000072a267210 */ /* 0x040fe40007fde0ff */
[C---:B------:R-:W-:Y:S02]  /*1210*/  IADD3 R16, P1, PT, R42.reuse, R13, RZ ;  /* 0x0000000d2a107210 */ /* 0x040fe40007f3e0ff */
[C---:B------:R-:W-:Y:S01]  /*1220*/  IADD3 R18, P2, PT, R42.reuse, R11, RZ ;  /* 0x0000000b2a127210 */ /* 0x040fe20007f5e0ff */
[C---:B------:R-:W-:Y:S01]  /*1230*/  IMAD.X R39, R41.reuse, 0x1, R8, P6 ;  /* 0x0000000129277824 */ /* 0x040fe200030e0608 */
[C---:B------:R-:W-:Y:S02]  /*1240*/  IADD3.X R17, PT, PT, R41.reuse, R46, RZ, P1, !PT ;  /* 0x0000002e29117210 */ /* 0x040fe40000ffe4ff */
[C---:B------:R-:W-:Y:S01]  /*1250*/  IADD3 R24, P3, PT, R42.reuse, R12, RZ ;  /* 0x0000000c2a187210 */ /* 0x040fe20007f7e0ff */
[C---:B------:R-:W-:Y:S01]  /*1260*/  IMAD.X R19, R41.reuse, 0x1, R40, P2 ;  /* 0x0000000129137824 */ /* 0x040fe200010e0628 */
[----:B------:R-:W-:Y:S01]  /*1270*/  IADD3 R26, P4, PT, R42, R33, RZ ;  /* 0x000000212a1a7210 */ /* 0x000fe20007f9e0ff */
[----:B------:R-:W2:Y:S01]  /*1280*/  LDG.E.64 R38, desc[UR8][R38.64] ;  /* 0x0000000826267981 */ /* 0x000ea2000c1e1b00 */
[----:B------:R-:W-:-:S02]  /*1290*/  IADD3.X R25, PT, PT, R41, R44, RZ, P3, !PT ;  /* 0x0000002c29197210 */ /* 0x000fc40001ffe4ff */
[C---:B------:R-:W-:Y:S01]  /*12a0*/  IADD3 R28, P5, PT, R42.reuse, R35, RZ ;  /* 0x000000232a1c7210 */ /* 0x040fe20007fbe0ff */
[----:B------:R-:W2:Y:S01]  /*12b0*/  LDG.E.64 R16, desc[UR8][R16.64] ;  /* 0x0000000810107981 */ /* 0x000ea2000c1e1b00 */
[C---:B------:R-:W-:Y:S01]  /*12c0*/  IADD3 R30, P6, PT, R42.reuse, R9, RZ ;  /* 0x000000092a1e7210 */ /* 0x040fe20007fde0ff */
[C---:B------:R-:W-:Y:S01]  /*12d0*/  IMAD.X R27, R41.reuse, 0x1, R32, P4 ;  /* 0x00000001291b7824 */ /* 0x040fe200020e0620 */
[----:B------:R-:W-:Y:S01]  /*12e0*/  IADD3 R36, P1, PT, R42, R10, RZ ;  /* 0x0000000a2a247210 */ /* 0x000fe20007f3e0ff */
[----:B------:R-:W3:Y:S04]  /*12f0*/  LDG.E.64 R18, desc[UR8][R18.64] ;  /* 0x0000000812127981 */ /* 0x000ee8000c1e1b00 */
[----:B------:R-:W3:Y:S01]  /*1300*/  LDG.E.64 R24, desc[UR8][R24.64] ;  /* 0x0000000818187981 */ /* 0x000ee2000c1e1b00 */
[C---:B------:R-:W-:Y:S01]  /*1310*/  IADD3.X R29, PT, PT, R41.reuse, R34, RZ, P5, !PT ;  /* 0x00000022291d7210 */ /* 0x040fe20002ffe4ff */
[C---:B------:R-:W-:Y:S01]  /*1320*/  IMAD.X R31, R41.reuse, 0x1, R47, P6 ;  /* 0x00000001291f7824 */ /* 0x040fe200030e062f */
[----:B------:R-:W-:Y:S01]  /*1330*/  IADD3.X R37, PT, PT, R41, R48, RZ, P1, !PT ;  /* 0x0000003029257210 */ /* 0x000fe20000ffe4ff */
[----:B------:R-:W4:Y:S04]  /*1340*/  LDG.E.64 R26, desc[UR8][R26.64] ;  /* 0x000000081a1a7981 */ /* 0x000f28000c1e1b00 */
[----:B------:R-:W4:Y:S04]  /*1350*/  LDG.E.64 R28, desc[UR8][R28.64] ;  /* 0x000000081c1c7981 */ /* 0x000f28000c1e1b00 */
[----:B------:R-:W4:Y:S04]  /*1360*/  LDG.E.64 R30, desc[UR8][R30.64] ;  /* 0x000000081e1e7981 */ /* 0x000f28000c1e1b00 */
[----:B------:R-:W4:Y:S01]  /*1370*/  LDG.E.64 R36, desc[UR8][R36.64] ;  /* 0x0000000824247981 */ /* 0x000f22000c1e1b00 */
[----:B------:R-:W-:-:S04]  /*1380*/  IADD3 R43, P4, PT, R43, -0x8, RZ ;  /* 0xfffffff82b2b7810 */ /* 0x000fc80007f9e0ff */
[----:B------:R-:W-:Y:S02]  /*1390*/  IADD3.X R45, PT, PT, R45, -0x1, RZ, P4, !PT ;  /* 0xffffffff2d2d7810 */ /* 0x000fe400027fe4ff */
[----:B------:R-:W-:Y:S02]  /*13a0*/  IADD3 R0, P4, PT, R0, 0x8, RZ ;  /* 0x0000000800007810 */ /* 0x000fe40007f9e0ff */
[----:B------:R-:W-:-:S03]  /*13b0*/  IADD3 R42, P5, PT, R42, R6, RZ ;  /* 0x000000062a2a7210 */ /* 0x000fc60007fbe0ff */
[----:B------:R-:W-:Y:S01]  /*13c0*/  IMAD.X R2, RZ, RZ, R2, P4 ;  /* 0x000000ffff027224 */ /* 0x000fe200020e0602 */
[----:B------:R-:W-:Y:S02]  /*13d0*/  IADD3.X R41, PT, PT, R41, R50, RZ, P5, !PT ;  /* 0x0000003229297210 */ /* 0x000fe40002ffe4ff */
[----:B--2--5:R-:W-:-:S04]  /*13e0*/  IADD3 R49, P1, P2, R16, R22, R38 ;  /* 0x0000001610317210 */ /* 0x024fc80007a3e026 */
[----:B------:R-:W-:Y:S02]  /*13f0*/  IADD3.X R23, PT, PT, R17, R23, R39, P1, P2 ;  /* 0x0000001711177210 */ /* 0x000fe40000fe4427 */
[----:B---3--:R-:W-:-:S04]  /*1400*/  IADD3 R17, P1, P2, R24, R49, R18 ;  /* 0x0000003118117210 */ /* 0x008fc80007a3e012 */
[----:B------:R-:W-:Y:S02]  /*1410*/  IADD3.X R23, PT, PT, R25, R23, R19, P1, P2 ;  /* 0x0000001719177210 */ /* 0x000fe40000fe4413 */
[----:B------:R-:W-:-:S04]  /*1420*/  ISETP.NE.U32.AND P1, PT, R43, RZ, PT ;  /* 0x000000ff2b00720c */ /* 0x000fc80003f25070 */
[----:B------:R-:W-:Y:S02]  /*1430*/  ISETP.NE.AND.EX P1, PT, R45, RZ, PT, P1 ;  /* 0x000000ff2d00720c */ /* 0x000fe40003f25310 */
[----:B----4-:R-:W-:-:S04]  /*1440*/  IADD3 R17, P2, P3, R28, R17, R26 ;  /* 0x000000111c117210 */ /* 0x010fc80007b5e01a */
[----:B------:R-:W-:Y:S02]  /*1450*/  IADD3.X R23, PT, PT, R29, R23, R27, P2, P3 ;  /* 0x000000171d177210 */ /* 0x000fe400017e641b */
[----:B------:R-:W-:-:S04]  /*1460*/  IADD3 R22, P2, P3, R36, R17, R30 ;  /* 0x0000001124167210 */ /* 0x000fc80007b5e01e */
[----:B------:R-:W-:Y:S01]  /*1470*/  IADD3.X R23, PT, PT, R37, R23, R31, P2, P3 ;  /* 0x0000001725177210 */ /* 0x000fe200017e641f */
[----:B------:R-:W-:Y:S08]  /*1480*/  @P1 BRA `(.L_x_2331) ;  /* 0xfffffffc005c1947 */ /* 0x000ff0000383ffff */
.L_x_2330:
[----:B------:R-:W-:Y:S05]  /*1490*/  BSYNC.RECONVERGENT B2 ;  /* 0x0000000000027941 */ /* 0x000fea0003800200 */
.L_x_2329:
        /* <DEDUP_REMOVED lines=29> */
[----:B------:R-:W-:Y:S01]  /*1670*/  IADD3 R7, PT, PT, R7, R11, RZ ;  /* 0x0000000b07077210 */ /* 0x000fe20007ffe0ff */
[----:B-1----:R-:W-:Y:S01]  /*1680*/  IMAD.WIDE.U32 R12, R0, UR12, R12 ;  /* 0x0000000c000c7c25 */ /* 0x002fe2000f8e000c */
[----:B----4-:R-:W-:Y:S02]  /*1690*/  LEA R6, P2, R10, UR6, 0x3 ;  /* 0x000000060a067c11 */ /* 0x010fe4000f8418ff */
[----:B------:R-:W-:Y:S01]  /*16a0*/  IADD3.X R9, PT, PT, R9, UR15, RZ, P1, !PT ;  /* 0x0000000f09097c10 */ /* 0x000fe20008ffe4ff */
[----:B------:R-:W-:Y:S01]  /*16b0*/  IMAD R11, R0, UR13, R17 ;  /* 0x0000000d000b7c24 */ /* 0x000fe2000f8e0211 */
[----:B------:R-:W-:Y:S02]  /*16c0*/  IADD3 R17, P5, PT, R12, UR12, RZ ;  /* 0x0000000c0c117c10 */ /* 0x000fe4000ffbe0ff */
[C---:B------:R-:W-:Y:S01]  /*16d0*/  IADD3 R25, P6, PT, R14.reuse, -R12, RZ ;  /* 0x8000000c0e197210 */ /* 0x040fe20007fde0ff */
[----:B------:R-:W-:Y:S01]  /*16e0*/  IMAD.IADD R13, R13, 0x1, R11 ;  /* 0x000000010d0d7824 */ /* 0x000fe200078e020b */
[----:B------:R-:W-:-:S02]  /*16f0*/  IADD3 R19, P3, P4, R14, -UR12, -R17 ;  /* 0x8000000c0e137c10 */ /* 0x000fc4000fc7e811 */
[----:B------:R-:W-:Y:S02]  /*1700*/  LEA.HI.X R7, R10, UR7, R7, 0x3, P2 ;  /* 0x000000070a077c11 */ /* 0x000fe400090f1c07 */
[----:B------:R-:W-:Y:S02]  /*1710*/  IADD3.X R11, PT, PT, R13, UR13, RZ, P5, !PT ;  /* 0x0000000d0d0b7c10 */ /* 0x000fe4000affe4ff */
[----:B------:R-:W-:Y:S02]  /*1720*/  IADD3.X R13, PT, PT, R15, ~R13, RZ, P6, !PT ;  /* 0x8000000d0f0d7210 */ /* 0x000fe400037fe4ff */
[----:B------:R-:W-:Y:S01]  /*1730*/  IADD3 R17, P5, PT, R14, -R17, RZ ;  /* 0x800000110e117210 */ /* 0x000fe20007fbe0ff */
[----:B------:R-:W2:Y:S01]  /*1740*/  LDG.E.64 R6, desc[UR8][R6.64] ;  /* 0x0000000806067981 */ /* 0x000ea2000c1e1b00 */
[----:B------:R-:W-:Y:S01]  /*1750*/  IADD3 R12, P2, PT, R8, UR14, RZ ;  /* 0x0000000e080c7c10 */ /* 0x000fe2000ff5e0ff */
[----:B------:R-:W-:Y:S01]  /*1760*/  IMAD R16, R13, UR16, RZ ;  /* 0x000000100d107c24 */ /* 0x000fe2000f8e02ff */
        /* <DEDUP_REMOVED lines=9> */
[----:B------:R-:W-:Y:S02]  /*1800*/  IMAD R27, R19, UR17, R4 ;  /* 0x00000011131b7c24 */ /* 0x000fe4000f8e0204 */
[C---:B------:R-:W-:Y:S01]  /*1810*/  IMAD R25, R17.reuse, UR17, R16 ;  /* 0x0000001111197c24 */ /* 0x040fe2000f8e0210 */
[----:B------:R-:W-:Y:S01]  /*1820*/  LEA R16, P1, R8, UR6, 0x3 ;  /* 0x0000000608107c11 */ /* 0x000fe2000f8218ff */
[----:B------:R-:W-:Y:S01]  /*1830*/  IMAD.WIDE.U32 R12, R17, UR16, R12 ;  /* 0x00000010110c7c25 */ /* 0x000fe2000f8e000c */
[----:B------:R-:W-:-:S03]  /*1840*/  IADD3 R17, PT, PT, R29, R9, RZ ;  /* 0x000000091d117210 */ /* 0x000fc60007ffe0ff */
[----:B------:R-:W-:Y:S01]  /*1850*/  IMAD.WIDE.U32 R18, R19, UR16, R10 ;  /* 0x0000001013127c25 */ /* 0x000fe2000f8e000a */
[----:B------:R-:W-:Y:S02]  /*1860*/  LEA R10, P2, R12, UR6, 0x3 ;  /* 0x000000060c0a7c11 */ /* 0x000fe4000f8418ff */
[----:B------:R-:W-:Y:S01]  /*1870*/  LEA.HI.X R17, R8, UR7, R17, 0x3, P1 ;  /* 0x0000000708117c11 */ /* 0x000fe200088f1c11 */
[----:B------:R-:W-:Y:S01]  /*1880*/  IMAD.IADD R11, R13, 0x1, R25 ;  /* 0x000000010d0b7824 */ /* 0x000fe200078e0219 */
[----:B------:R-:W-:Y:S02]  /*1890*/  IADD3 R9, PT, PT, R19, R27, RZ ;  /* 0x0000001b13097210 */ /* 0x000fe40007ffe0ff */
[----:B------:R-:W-:Y:S02]  /*18a0*/  LEA R24, P3, R18, UR6, 0x3 ;  /* 0x0000000612187c11 */ /* 0x000fe4000f8618ff */
[----:B------:R-:W-:Y:S02]  /*18b0*/  LEA.HI.X R11, R12, UR7, R11, 0x3, P2 ;  /* 0x000000070c0b7c11 */ /* 0x000fe400090f1c0b */
[----:B------:R-:W-:-:S02]  /*18c0*/  LEA.HI.X R25, R18, UR7, R9, 0x3, P3 ;  /* 0x0000000712197c11 */ /* 0x000fc400098f1c09 */
[----:B------:R-:W2:Y:S04]  /*18d0*/  LDG.E.64 R8, desc[UR8][R16.64] ;  /* 0x0000000810087981 */ /* 0x000ea8000c1e1b00 */
[----:B------:R-:W3:Y:S04]  /*18e0*/  LDG.E.64 R10, desc[UR8][R10.64] ;  /* 0x000000080a0a7981 */ /* 0x000ee8000c1e1b00 */
[----:B------:R-:W3:Y:S01]  /*18f0*/  LDG.E.64 R12, desc[UR8][R24.64] ;  /* 0x00000008180c7981 */ /* 0x000ee2000c1e1b00 */
[----:B------:R-:W-:-:S05]  /*1900*/  IADD3 R0, P5, PT, R0, 0x4, RZ ;  /* 0x0000000400007810 */ /* 0x000fca0007fbe0ff */
[----:B------:R-:W-:Y:S01]  /*1910*/  IMAD.X R2, RZ, RZ, R2, P5 ;  /* 0x000000ffff027224 */ /* 0x000fe200028e0602 */
[----:B--2--5:R-:W-:-:S04]  /*1920*/  IADD3 R19, P1, P2, R8, R22, R6 ;  /* 0x0000001608137210 */ /* 0x024fc80007a3e006 */
[----:B------:R-:W-:Y:S02]  /*1930*/  IADD3.X R23, PT, PT, R9, R23, R7, P1, P2 ;  /* 0x0000001709177210 */ /* 0x000fe40000fe4407 */
[----:B---3--:R-:W-:-:S04]  /*1940*/  IADD3 R22, P3, P4, R12, R19, R10 ;  /* 0x000000130c167210 */ /* 0x008fc80007c7e00a */
[----:B------:R-:W-:-:S09]  /*1950*/  IADD3.X R23, PT, PT, R13, R23, R11, P3, P4 ;  /* 0x000000170d177210 */ /* 0x000fd20001fe840b */
.L_x_2335:
[----:B------:R-:W-:Y:S05]  /*1960*/  BSYNC.RECONVERGENT B3 ;  /* 0x0000000000037941 */ /* 0x000fea0003800200 */
.L_x_2334:
        /* <DEDUP_REMOVED lines=42> */
[----:B------:R-:W-:-:S04]  /*1c10*/  LEA.HI.X R13, R10, UR7, R3, 0x3, P2 ;  /* 0x000000070a0d7c11 */ /* 0x000fc800090f1c03 */
[----:B------:R-:W2:Y:S04]  /*1c20*/  LDG.E.64 R6, desc[UR8][R6.64] ;  /* 0x0000000806067981 */ /* 0x000ea8000c1e1b00 */
[----:B------:R-:W2:Y:S01]  /*1c30*/  LDG.E.64 R12, desc[UR8][R12.64] ;  /* 0x000000080c0c7981 */ /* 0x000ea2000c1e1b00 */
[----:B------:R-:W-:-:S05]  /*1c40*/  IADD3 R0, P3, PT, R0, 0x2, RZ ;  /* 0x0000000200007810 */ /* 0x000fca0007f7e0ff */
[----:B------:R-:W-:Y:S01]  /*1c50*/  IMAD.X R2, RZ, RZ, R2, P3 ;  /* 0x000000ffff027224 */ /* 0x000fe200018e0602 */
[----:B--2--5:R-:W-:-:S04]  /*1c60*/  IADD3 R22, P1, P2, R12, R22, R6 ;  /* 0x000000160c167210 */ /* 0x024fc80007a3e006 */
[----:B------:R-:W-:-:S09]  /*1c70*/  IADD3.X R23, PT, PT, R13, R23, R7, P1, P2 ;  /* 0x000000170d177210 */ /* 0x000fd20000fe4407 */
.L_x_2337:
[----:B------:R-:W-:Y:S05]  /*1c80*/  BSYNC.RECONVERGENT B3 ;  /* 0x0000000000037941 */ /* 0x000fea0003800200 */
.L_x_2336:
        /* <DEDUP_REMOVED lines=21> */
[----:B------:R-:W2:Y:S02]  /*1de0*/  LDG.E.64 R2, desc[UR8][R6.64] ;  /* 0x0000000806027981 */ /* 0x000ea4000c1e1b00 */
[----:B--2--5:R-:W-:-:S04]  /*1df0*/  IADD3 R22, P0, PT, R2, R22, RZ ;  /* 0x0000001602167210 */ /* 0x024fc80007f1e0ff */
[----:B------:R-:W-:-:S09]  /*1e00*/  IADD3.X R23, PT, PT, R3, R23, RZ, P0, !PT ;  /* 0x0000001703177210 */ /* 0x000fd200007fe4ff */
.L_x_2333:
[----:B------:R-:W-:Y:S05]  /*1e10*/  BSYNC.RECONVERGENT B2 ;  /* 0x0000000000027941 */ /* 0x000fea0003800200 */
.L_x_2332:
[----:B-----5:R0:W-:Y:S02]  /*1e20*/  STG.E.64 desc[UR8][R20.64], R22 ;  /* 0x0000001614007986 */ /* 0x0201e4000c101b08 */
.L_x_2328:
[----:B------:R-:W-:Y:S05]  /*1e30*/  BSYNC.RECONVERGENT B1 ;  /* 0x0000000000017941 */ /* 0x000fea0003800200 */
.L_x_2327:
[----:B------:R-:W-:-:S07]  /*1e40*/  VIADD R5, R5, 0x80 ;  /* 0x0000008005057836 */ /* 0x000fce0000000000 */
.L_x_2322:
[----:B------:R-:W-:Y:S05]  /*1e50*/  BSYNC.RECONVERGENT B0 ;  /* 0x0000000000007941 */ /* 0x000fea0003800200 */
.L_x_2321:
        /* <DEDUP_REMOVED lines=38> */
.L_x_2341:
[----:B------:R-:W-:-:S07]  /*20c0*/  MOV R4, 0x20e0 ;  /* 0x000020e000047802 */ /* 0x000fce0000000f00 */
[----:B0-----:R-:W-:Y:S05]  /*20d0*/  CALL.REL.NOINC `($__internal_8_$__cuda_sm20_div_s64) ;  /* 0x0000027000f87944 */ /* 0x001fea0003c00000 */
.L_x_2340:
[----:B------:R-:W1:Y:S02]  /*20e0*/  LDCU.128 UR12, c[0x0][0x600] ;  /* 0x0000c000ff0c77ac */ /* 0x000e640008000c00 */
[----:B-1----:R-:W-:Y:S01]  /*20f0*/  IMAD R9, R7, UR14, RZ ;  /* 0x0000000e07097c24 */ /* 0x002fe2000f8e02ff */
        /* <DEDUP_REMOVED lines=35> */
.L_x_2342:
[----:B------:R-:W-:Y:S01]  /*2330*/  MOV R10, R14 ;  /* 0x0000000e000a7202 */ /* 0x000fe20000000f00 */
[----:B------:R-:W-:Y:S01]  /*2340*/  IMAD.MOV.U32 R3, RZ, RZ, R15 ;  /* 0x000000ffff037224 */ /* 0x000fe200078e000f */
[----:B------:R-:W-:-:S07]  /*2350*/  MOV R4, 0x2370 ;  /* 0x0000237000047802 */ /* 0x000fce0000000f00 */
[----:B0-----:R-:W-:Y:S05]  /*2360*/  CALL.REL.NOINC `($__internal_8_$__cuda_sm20_div_s64) ;  /* 0x0000027000547944 */ /* 0x001fea0003c00000 */
.L_x_2343:
        /* <DEDUP_REMOVED lines=194> */
.L_x_2348:
        /* <DEDUP_REMOVED lines=41> */
.L_x_2347:
[----:B------:R-:W-:Y:S05]  /*3220*/  BSYNC.RECONVERGENT B2 ;  /* 0x0000000000027941 */ /* 0x000fea0003800200 */
.L_x_2346:
        /* <DEDUP_REMOVED lines=76> */
.L_x_2352:
[----:B------:R-:W-:Y:S05]  /*36f0*/  BSYNC.RECONVERGENT B3 ;  /* 0x0000000000037941 */ /* 0x000fea0003800200 */
.L_x_2351:
        /* <DEDUP_REMOVED lines=49> */
.L_x_2354:
[----:B------:R-:W-:Y:S05]  /*3a10*/  BSYNC.RECONVERGENT B3 ;  /* 0x0000000000037941 */ /* 0x000fea0003800200 */
.L_x_2353:
        /* <DEDUP_REMOVED lines=24> */
.L_x_2350:
[----:B------:R-:W-:Y:S05]  /*3ba0*/  BSYNC.RECONVERGENT B2 ;  /* 0x0000000000027941 */ /* 0x000fea0003800200 */
.L_x_2349:
[----:B-----5:R1:W-:Y:S02]  /*3bb0*/  STG.E.64 desc[UR8][R20.64], R22 ;  /* 0x0000001614007986 */ /* 0x0203e4000c101b08 */
.L_x_2345:
[----:B------:R-:W-:Y:S05]  /*3bc0*/  BSYNC.RECONVERGENT B1 ;  /* 0x0000000000017941 */ /* 0x000fea0003800200 */
.L_x_2344:
[----:B------:R-:W-:-:S07]  /*3bd0*/  VIADD R5, R5, 0x80 ;  /* 0x0000008005057836 */ /* 0x000fce0000000000 */
.L_x_2339:
[----:B------:R-:W-:Y:S05]  /*3be0*/  BSYNC.RECONVERGENT B0 ;  /* 0x0000000000007941 */ /* 0x000fea0003800200 */
.L_x_2338:
        /* <DEDUP_REMOVED lines=38> */
.L_x_2358:
[----:B------:R-:W-:-:S07]  /*3e50*/  MOV R4, 0x3e70 ;  /* 0x00003e7000047802 */ /* 0x000fce0000000f00 */
[----:B01----:R-:W-:Y:S05]  /*3e60*/  CALL.REL.NOINC `($__internal_8_$__cuda_sm20_div_s64) ;  /* 0x0000025400947944 */ /* 0x003fea0003c00000 */
.L_x_2357:
[----:B------:R-:W2:Y:S02]  /*3e70*/  LDCU.128 UR12, c[0x0][0x600] ;  /* 0x0000c000ff0c77ac */ /* 0x000ea40008000c00 */
[----:B--2---:R-:W-:Y:S01]  /*3e80*/  IMAD R9, R7, UR14, RZ ;  /* 0x0000000e07097c24 */ /* 0x004fe2000f8e02ff */
        /* <DEDUP_REMOVED lines=35> */
.L_x_2359:
[----:B------:R-:W-:Y:S01]  /*40c0*/  MOV R10, R14 ;  /* 0x0000000e000a7202 */ /* 0x000fe20000000f00 */
[----:B------:R-:W-:Y:S01]  /*40d0*/  IMAD.MOV.U32 R3, RZ, RZ, R15 ;  /* 0x000000ffff037224 */ /* 0x000fe200078e000f */
[----:B------:R-:W-:-:S07]  /*40e0*/  MOV R4, 0x4100 ;  /* 0x0000410000047802 */ /* 0x000fce0000000f00 */
[----:B01----:R-:W-:Y:S05]  /*40f0*/  CALL.REL.NOINC `($__internal_8_$__cuda_sm20_div_s64) ;  /* 0x0000025000f07944 */ /* 0x003fea0003c00000 */
.L_x_2360:
        /* <DEDUP_REMOVED lines=194> */
.L_x_2365:
        /* <DEDUP_REMOVED lines=41> */
.L_x_2364:
[----:B------:R-:W-:Y:S05]  /*4fb0*/  BSYNC.RECONVERGENT B2 ;  /* 0x0000000000027941 */ /* 0x000fea0003800200 */
.L_x_2363:
        /* <DEDUP_REMOVED lines=76> */
.L_x_2369:
[----:B------:R-:W-:Y:S05]  /*5480*/  BSYNC.RECONVERGENT B3 ;  /* 0x0000000000037941 */ /* 0x000fea0003800200 */
.L_x_2368:
        /* <DEDUP_REMOVED lines=49> */
.L_x_2371:
[----:B------:R-:W-:Y:S05]  /*57a0*/  BSYNC.RECONVERGENT B3 ;  /* 0x0000000000037941 */ /* 0x000fea0003800200 */
.L_x_2370:
        /* <DEDUP_REMOVED lines=24> */
.L_x_2367:
[----:B------:R-:W-:Y:S05]  /*5930*/  BSYNC.RECONVERGENT B2 ;  /* 0x0000000000027941 */ /* 0x000fea0003800200 */
.L_x_2366:
[----:B-----5:R2:W-:Y:S02]  /*5940*/  STG.E.64 desc[UR8][R20.64], R22 ;  /* 0x0000001614007986 */ /* 0x0205e4000c101b08 */
.L_x_2362:
[----:B------:R-:W-:Y:S05]  /*5950*/  BSYNC.RECONVERGENT B1 ;  /* 0x0000000000017941 */ /* 0x000fea0003800200 */
.L_x_2361:
[----:B------:R-:W-:-:S07]  /*5960*/  VIADD R5, R5, 0x80 ;  /* 0x0000008005057836 */ /* 0x000fce0000000000 */
.L_x_2356:
[----:B------:R-:W-:Y:S05]  /*5970*/  BSYNC.RECONVERGENT B0 ;  /* 0x0000000000007941 */ /* 0x000fea0003800200 */
.L_x_2355:
        /* <DEDUP_REMOVED lines=38> */
.L_x_2375:
[----:B------:R-:W-:-:S07]  /*5be0*/  MOV R4, 0x5c00 ;  /* 0x00005c0000047802 */ /* 0x000fce0000000f00 */
[----:B012---:R-:W-:Y:S05]  /*5bf0*/  CALL.REL.NOINC `($__internal_8_$__cuda_sm20_div_s64) ;  /* 0x0000023800307944 */ /* 0x007fea0003c00000 */
.L_x_2374:
[----:B------:R-:W3:Y:S02]  /*5c00*/  LDCU.128 UR12, c[0x0][0x600] ;  /* 0x0000c000ff0c77ac */ /* 0x000ee40008000c00 */
[----:B---3--:R-:W-:Y:S01]  /*5c10*/  IMAD R9, R7, UR14, RZ ;  /* 0x0000000e07097c24 */ /* 0x008fe2000f8e02ff */
        /* <DEDUP_REMOVED lines=35> */
.L_x_2376:
[----:B------:R-:W-:Y:S01]  /*5e50*/  MOV R10, R14 ;  /* 0x0000000e000a7202 */ /* 0x000fe20000000f00 */
[----:B------:R-:W-:Y:S01]  /*5e60*/  IMAD.MOV.U32 R3, RZ, RZ, R15 ;  /* 0x000000ffff037224 */ /* 0x000fe200078e000f */
[----:B------:R-:W-:-:S07]  /*5e70*/  MOV R4, 0x5e90 ;  /* 0x00005e9000047802 */ /* 0x000fce0000000f00 */
[----:B012---:R-:W-:Y:S05]  /*5e80*/  CALL.REL.NOINC `($__internal_8_$__cuda_sm20_div_s64) ;  /* 0x00000234008c7944 */ /* 0x007fea0003c00000 */
.L_x_2377:
        /* <DEDUP_REMOVED lines=194> */
.L_x_2382:
        /* <DEDUP_REMOVED lines=41> */
.L_x_2381:
[----:B------:R-:W-:Y:S05]  /*6d40*/  BSYNC.RECONVERGENT B2 ;  /* 0x0000000000027941 */ /* 0x000fea0003800200 */
.L_x_2380:
        /* <DEDUP_REMOVED lines=76> */
.L_x_2386:
[----:B------:R-:W-:Y:S05]  /*7210*/  BSYNC.RECONVERGENT B3 ;  /* 0x0000000000037941 */ /* 0x000fea0003800200 */
.L_x_2385:
        /* <DEDUP_REMOVED lines=49> */
.L_x_2388:
[----:B------:R-:W-:Y:S05]  /*7530*/  BSYNC.RECONVERGENT B3 ;  /* 0x0000000000037941 */ /* 0x000fea0003800200 */
.L_x_2387:
        /* <DEDUP_REMOVED lines=24> */
.L_x_2384:
[----:B------:R-:W-:Y:S05]  /*76c0*/  BSYNC.RECONVERGENT B2 ;  /* 0x0000000000027941 */ /* 0x000fea0003800200 */
.L_x_2383:
[----:B-----5:R3:W-:Y:S02]  /*76d0*/  STG.E.64 desc[UR8][R20.64], R22 ;  /* 0x0000001614007986 */ /* 0x0207e4000c101b08 */
.L_x_2379:
[----:B------:R-:W-:Y:S05]  /*76e0*/  BSYNC.RECONVERGENT B1 ;  /* 0x0000000000017941 */ /* 0x000fea0003800200 */
.L_x_2378:
[----:B------:R-:W-:-:S07]  /*76f0*/  VIADD R5, R5, 0x80 ;  /* 0x0000008005057836 */ /* 0x000fce0000000000 */
.L_x_2373:
[----:B------:R-:W-:Y:S05]  /*7700*/  BSYNC.RECONVERGENT B0 ;  /* 0x0000000000007941 */ /* 0x000fea0003800200 */
.L_x_2372:
        /* <DEDUP_REMOVED lines=23> */
[----:B----4-:R-:W-:Y:S02]  /*7880*/  HFMA2 R2, -RZ, RZ, 0, 0 ;  /* 0x00000000ff027431 */ /* 0x010fe400000001ff */
[----:B-----5:R-:W-:-:S04]  /*7890*/  IMAD.MOV R7, RZ, RZ, -R3 ;  /* 0x000000ffff077224 */ /* 0x020fc800078e0a03 */
        /* <DEDUP_REMOVED lines=13> */
.L_x_2392:
[----:B------:R-:W-:-:S07]  /*7970*/  MOV R4, 0x7990 ;  /* 0x0000799000047802 */ /* 0x000fce0000000f00 */
[----:B0123--:R-:W-:Y:S05]  /*7980*/  CALL.REL.NOINC `($__internal_8_$__cuda_sm20_div_s64) ;  /* 0x0000021800cc7944 */ /* 0x00ffea0003c00000 */
.L_x_2391:
[----:B------:R-:W4:Y:S02]  /*7990*/  LDCU.128 UR12, c[0x0][0x600] ;  /* 0x0000c000ff0c77ac */ /* 0x000f240008000c00 */
[----:B----4-:R-:W-:Y:S01]  /*79a0*/  IMAD R9, R7, UR14, RZ ;  /* 0x0000000e07097c24 */ /* 0x010fe2000f8e02ff */
        /* <DEDUP_REMOVED lines=35> */
.L_x_2393:
[----:B------:R-:W-:Y:S01]  /*7be0*/  MOV R10, R14 ;  /* 0x0000000e000a7202 */ /* 0x000fe20000000f00 */
[----:B------:R-:W-:Y:S01]  /*7bf0*/  IMAD.MOV.U32 R3, RZ, RZ, R15 ;  /* 0x000000ffff037224 */ /* 0x000fe200078e000f */
[----:B------:R-:W-:-:S07]  /*7c00*/  MOV R4, 0x7c20 ;  /* 0x00007c2000047802 */ /* 0x000fce0000000f00 */
[----:B0123--:R-:W-:Y:S05]  /*7c10*/  CALL.REL.NOINC `($__internal_8_$__cuda_sm20_div_s64) ;  /* 0x0000021800287944 */ /* 0x00ffea0003c00000 */
.L_x_2394:
        /* <DEDUP_REMOVED lines=194> */
.L_x_2399:
        /* <DEDUP_REMOVED lines=41> */
.L_x_2398:
[----:B------:R-:W-:Y:S05]  /*8ad0*/  BSYNC.RECONVERGENT B2 ;  /* 0x0000000000027941 */ /* 0x000fea0003800200 */
.L_x_2397:
        /* <DEDUP_REMOVED lines=76> */
.L_x_2403:
[----:B------:R-:W-:Y:S05]  /*8fa0*/  BSYNC.RECONVERGENT B3 ;  /* 0x0000000000037941 */ /* 0x000fea0003800200 */
.L_x_2402:
        /* <DEDUP_REMOVED lines=49> */
.L_x_2405:
[----:B------:R-:W-:Y:S05]  /*92c0*/  BSYNC.RECONVERGENT B3 ;  /* 0x0000000000037941 */ /* 0x000fea0003800200 */
.L_x_2404:
        /* <DEDUP_REMOVED lines=24> */
.L_x_2401:
[----:B------:R-:W-:Y:S05]  /*9450*/  BSYNC.RECONVERGENT B2 ;  /* 0x0000000000027941 */ /* 0x000fea0003800200 */
.L_x_2400:
[----:B-----5:R4:W-:Y:S02]  /*9460*/  STG.E.64 desc[UR8][R20.64], R22 ;  /* 0x0000001614007986 */ /* 0x0209e4000c101b08 */
.L_x_2396:
[----:B------:R-:W-:Y:S05]  /*9470*/  BSYNC.RECONVERGENT B1 ;  /* 0x0000000000017941 */ /* 0x000fea0003800200 */
.L_x_2395:
[----:B------:R-:W-:-:S07]  /*9480*/  VIADD R5, R5, 0x80 ;  /* 0x0000008005057836 */ /* 0x000fce0000000000 */
.L_x_2390:
[----:B------:R-:W-:Y:S05]  /*9490*/  BSYNC.RECONVERGENT B0 ;  /* 0x0000000000007941 */ /* 0x000fea0003800200 */
.L_x_2389:
        /* <DEDUP_REMOVED lines=23> */
[----:B0-----:R-:W-:Y:S02]  /*9610*/  HFMA2 R2, -RZ, RZ, 0, 0 ;  /* 0x00000000ff027431 */ /* 0x001fe400000001ff */
        /* <DEDUP_REMOVED lines=14> */
.L_x_2409:
[----:B------:R-:W-:-:S07]  /*9700*/  MOV R4, 0x9720 ;  /* 0x0000972000047802 */ /* 0x000fce0000000f00 */
[----:B-1234-:R-:W-:Y:S05]  /*9710*/  CALL.REL.NOINC `($__internal_8_$__cuda_sm20_div_s64) ;  /* 0x000001fc00687944 */ /* 0x01efea0003c00000 */
.L_x_2408:
        /* <DEDUP_REMOVED lines=37> */
.L_x_2410:
[----:B------:R-:W-:Y:S01]  /*9970*/  MOV R10, R14 ;  /* 0x0000000e000a7202 */ /* 0x000fe20000000f00 */
[----:B------:R-:W-:Y:S01]  /*9980*/  IMAD.MOV.U32 R3, RZ, RZ, R15 ;  /* 0x000000ffff037224 */ /* 0x000fe200078e000f */
[----:B------:R-:W-:-:S07]  /*9990*/  MOV R4, 0x99b0 ;  /* 0x000099b000047802 */ /* 0x000fce0000000f00 */
[----:B-1234-:R-:W-:Y:S05]  /*99a0*/  CALL.REL.NOINC `($__internal_8_$__cuda_sm20_div_s64) ;  /* 0x000001f800c47944 */ /* 0x01efea0003c00000 */
.L_x_2411:
        /* <DEDUP_REMOVED lines=194> */
.L_x_2416:
        /* <DEDUP_REMOVED lines=41> */
.L_x_2415:
[----:B------:R-:W-:Y:S05]  /*a860*/  BSYNC.RECONVERGENT B2 ;  /* 0x0000000000027941 */ /* 0x000fea0003800200 */
.L_x_2414:
        /* <DEDUP_REMOVED lines=76> */
.L_x_2420:
[----:B------:R-:W-:Y:S05]  /*ad30*/  BSYNC.RECONVERGENT B3 ;  /* 0x0000000000037941 */ /* 0x000fea0003800200 */
.L_x_2419:
        /* <DEDUP_REMOVED lines=49> */
.L_x_2422:
[----:B------:R-:W-:Y:S05]  /*b050*/  BSYNC.RECONVERGENT B3 ;  /* 0x0000000000037941 */ /* 0x000fea0003800200 */
.L_x_2421:
        /* <DEDUP_REMOVED lines=24> */
.L_x_2418:
[----:B------:R-:W-:Y:S05]  /*b1e0*/  BSYNC.RECONVERGENT B2 ;  /* 0x0000000000027941 */ /* 0x000fea0003800200 */
.L_x_2417:
[----:B-----5:R0:W-:Y:S02]  /*b1f0*/  STG.E.64 desc[UR8][R20.64], R22 ;  /* 0x0000001614007986 */ /* 0x0201e4000c101b08 */
.L_x_2413:
[----:B------:R-:W-:Y:S05]  /*b200*/  BSYNC.RECONVERGENT B1 ;  /* 0x0000000000017941 */ /* 0x000fea0003800200 */
.L_x_2412:
[----:B------:R-:W-:-:S07]  /*b210*/  VIADD R5, R5, 0x80 ;  /* 0x0000008005057836 */ /* 0x000fce0000000000 */
.L_x_2407:
[----:B------:R-:W-:Y:S05]  /*b220*/  BSYNC.RECONVERGENT B0 ;  /* 0x0000000000007941 */ /* 0x000fea0003800200 */
.L_x_2406:
        /* <DEDUP_REMOVED lines=38> */
.L_x_2426:
[----:B------:R-:W-:-:S07]  /*b490*/  MOV R4, 0xb4b0 ;  /* 0x0000b4b000047802 */ /* 0x000fce0000000f00 */
[----:B-1234-:R-:W-:Y:S05]  /*b4a0*/  CALL.REL.NOINC `($__internal_8_$__cuda_sm20_div_s64) ;  /* 0x000001e000047944 */ /* 0x01efea0003c00000 */
.L_x_2425:
        /* <DEDUP_REMOVED lines=37> */
.L_x_2427:
[----:B------:R-:W-:Y:S01]  /*b700*/  MOV R10, R14 ;  /* 0x0000000e000a7202 */ /* 0x000fe20000000f00 */
[----:B------:R-:W-:Y:S01]  /*b710*/  IMAD.MOV.U32 R3, RZ, RZ, R15 ;  /* 0x000000ffff037224 */ /* 0x000fe200078e000f */
[----:B------:R-:W-:-:S07]  /*b720*/  MOV R4, 0xb740 ;  /* 0x0000b74000047802 */ /* 0x000fce0000000f00 */
[----:B-1234-:R-:W-:Y:S05]  /*b730*/  CALL.REL.NOINC `($__internal_8_$__cuda_sm20_div_s64) ;  /* 0x000001dc00607944 */ /* 0x01efea0003c00000 */
.L_x_2428:
        /* <DEDUP_REMOVED lines=194> */
.L_x_2433:
        /* <DEDUP_REMOVED lines=41> */
.L_x_2432:
[----:B------:R-:W-:Y:S05]  /*c5f0*/  BSYNC.RECONVERGENT B2 ;  /* 0x0000000000027941 */ /* 0x000fea0003800200 */
.L_x_2431:
        /* <DEDUP_REMOVED lines=76> */
.L_x_2437:
[----:B------:R-:W-:Y:S05]  /*cac0*/  BSYNC.RECONVERGENT B3 ;  /* 0x0000000000037941 */ /* 0x000fea0003800200 */
.L_x_2436:
        /* <DEDUP_REMOVED lines=49> */
.L_x_2439:
[----:B------:R-:W-:Y:S05]  /*cde0*/  BSYNC.RECONVERGENT B3 ;  /* 0x0000000000037941 */ /* 0x000fea0003800200 */
.L_x_2438:
        /* <DEDUP_REMOVED lines=24> */
.L_x_2435:
[----:B------:R-:W-:Y:S05]  /*cf70*/  BSYNC.RECONVERGENT B2 ;  /* 0x0000000000027941 */ /* 0x000fea0003800200 */
.L_x_2434:
[----:B-----5:R0:W-:Y:S02]  /*cf80*/  STG.E.64 desc[UR8][R20.64], R22 ;  /* 0x0000001614007986 */ /* 0x0201e4000c101b08 */
.L_x_2430:
[----:B------:R-:W-:Y:S05]  /*cf90*/  BSYNC.RECONVERGENT B1 ;  /* 0x0000000000017941 */ /* 0x000fea0003800200 */
.L_x_2429:
[----:B------:R-:W-:-:S07]  /*cfa0*/  VIADD R5, R5, 0x80 ;  /* 0x0000008005057836 */ /* 0x000fce0000000000 */
.L_x_2424:
[----:B------:R-:W-:Y:S05]  /*cfb0*/  BSYNC.RECONVERGENT B0 ;  /* 0x0000000000007941 */ /* 0x000fea0003800200 */
.L_x_2423:
        /* <DEDUP_REMOVED lines=37> */
.L_x_2441:
[----:B------:R-:W-:-:S07]  /*d210*/  MOV R4, 0xd230 ;  /* 0x0000d23000047802 */ /* 0x000fce0000000f00 */
[----:B-1234-:R-:W-:Y:S05]  /*d220*/  CALL.REL.NOINC `($__internal_8_$__cuda_sm20_div_s64) ;  /* 0x000001c000a47944 */ /* 0x01efea0003c00000 */
.L_x_2440:
        /* <DEDUP_REMOVED lines=37> */
.L_x_2442:
[----:B------:R-:W-:Y:S01]  /*d480*/  MOV R10, R14 ;  /* 0x0000000e000a7202 */ /* 0x000fe20000000f00 */
[----:B------:R-:W-:Y:S01]  /*d490*/  IMAD.MOV.U32 R3, RZ, RZ, R15 ;  /* 0x000000ffff037224 */ /* 0x000fe200078e000f */
[----:B------:R-:W-:-:S07]  /*d4a0*/  MOV R4, 0xd4c0 ;  /* 0x0000d4c000047802 */ /* 0x000fce0000000f00 */
[----:B-1234-:R-:W-:Y:S05]  /*d4b0*/  CALL.REL.NOINC `($__internal_8_$__cuda_sm20_div_s64) ;  /* 0x000001c000007944 */ /* 0x01efea0003c00000 */
.L_x_2443:
        /* <DEDUP_REMOVED lines=30> */
[----:B------:R-:W-:-:S02]  /*d6a0*/  IADD3.X R9, PT, PT, RZ, ~R0, RZ, P4, !PT ;  /* 0x80000000ff097210 */ /* 0x000fc400027fe4ff */
[----:B------:R-:W-:Y:S02]  /*d6b0*/  IADD3 R13, P3, PT, RZ, -R42, RZ ;  /* 0x8000002aff0d7210 */ /* 0x000fe40007f7e0ff */
[C---:B------:R-:W-:Y:S02]  /*d6c0*/  IADD3 R38, P6, PT, R2.reuse, 0x5, RZ ;  /* 0x0000000502267810 */ /* 0x040fe40007fde0ff */
        /* <DEDUP_REMOVED lines=10> */
[----:B-1----:R-:W-:Y:S01]  /*d770*/  IMAD R28, R24, UR7, RZ ;  /* 0x00000007181c7c24 */ /* 0x002fe2000f8e02ff */
[----:B------:R-:W-:Y:S01]  /*d780*/  SHF.L.U64.HI R7, R6, 0x3, R16 ;  /* 0x0000000306077819 */ /* 0x000fe20000010210 */
[----:B------:R-:W-:Y:S01]  /*d790*/  IMAD R5, R5, UR6, RZ ;  /* 0x0000000605057c24 */ /* 0x000fe2000f8e02ff */
[----:B------:R-:W-:Y:S01]  /*d7a0*/  IADD3.X R6, PT, PT, RZ, ~R45, RZ, P3, !PT ;  /* 0x8000002dff067210 */ /* 0x000fe20001ffe4ff */
[----:B------:R-:W-:Y:S01]  /*d7b0*/  IMAD R27, R10, UR7, R9 ;  /* 0x000000070a1b7c24 */ /* 0x000fe2000f8e0209 */
[----:B------:R-:W-:Y:S01]  /*d7c0*/  IADD3.X R16, PT, PT, R16, UR5, RZ, P2, !PT ;  /* 0x0000000510107c10 */ /* 0x000fe200097fe4ff */
[----:B------:R-:W-:-:S02]  /*d7d0*/  IMAD R19, R8, UR7, R5 ;  /* 0x0000000708137c24 */ /* 0x000fc4000f8e0205 */
[----:B------:R-:W-:-:S04]  /*d7e0*/  IMAD.WIDE.U32 R10, R10, UR6, R14 ;  /* 0x000000060a0a7c25 */ /* 0x000fc8000f8e000e */
[----:B------:R-:W-:-:S04]  /*d7f0*/  IMAD.WIDE.U32 R8, R8, UR6, R14 ;  /* 0x0000000608087c25 */ /* 0x000fc8000f8e000e */
[----:B------:R-:W-:Y:S02]  /*d800*/  IMAD R6, R6, UR6, RZ ;  /* 0x0000000606067c24 */ /* 0x000fe4000f8e02ff */
[----:B------:R-:W-:Y:S01]  /*d810*/  IMAD.IADD R5, R11, 0x1, R27 ;  /* 0x000000010b057824 */ /* 0x000fe200078e021b */
[----:B------:R-:W-:Y:S01]  /*d820*/  IADD3 R11, PT, PT, R9, R19, RZ ;  /* 0x00000013090b7210 */ /* 0x000fe20007ffe0ff */
[C---:B------:R-:W-:Y:S02]  /*d830*/  IMAD R29, R13.reuse, UR7, R6 ;  /* 0x000000070d1d7c24 */ /* 0x040fe4000f8e0206 */
[----:B------:R-:W-:-:S04]  /*d840*/  IMAD.WIDE.U32 R12, R13, UR6, R14 ;  /* 0x000000060d0c7c25 */ /* 0x000fc8000f8e000e */
[-C--:B------:R-:W-:Y:S02]  /*d850*/  IMAD R5, R5, R24.reuse, RZ ;  /* 0x0000001805057224 */ /* 0x080fe400078e02ff */
[----:B------:R-:W-:Y:S02]  /*d860*/  IMAD.IADD R9, R13, 0x1, R29 ;  /* 0x000000010d097824 */ /* 0x000fe400078e021d */
[-C--:B------:R-:W-:Y:S02]  /*d870*/  IMAD R6, R11, R24.reuse, RZ ;  /* 0x000000180b067224 */ /* 0x080fe400078e02ff */
[C---:B------:R-:W-:Y:S02]  /*d880*/  IMAD R19, R10.reuse, R25, R5 ;  /* 0x000000190a137224 */ /* 0x040fe400078e0205 */
[----:B------:R-:W-:-:S04]  /*d890*/  IMAD.WIDE.U32 R10, R10, R24, RZ ;  /* 0x000000180a0a7225 */ /* 0x000fc800078e00ff */
[-C--:B------:R-:W-:Y:S02]  /*d8a0*/  IMAD R13, R9, R24.reuse, RZ ;  /* 0x00000018090d7224 */ /* 0x080fe400078e02ff */
[----:B------:R-:W-:Y:S01]  /*d8b0*/  IMAD R39, R8, R25, R6 ;  /* 0x0000001908277224 */ /* 0x000fe200078e0206 */
[----:B------:R-:W-:Y:S01]  /*d8c0*/  LEA R6, P3, R10, R17, 0x3 ;  /* 0x000000110a067211 */ /* 0x000fe200078618ff */
[----:B------:R-:W-:-:S04]  /*d8d0*/  IMAD.WIDE.U32 R8, R8, R24, RZ ;  /* 0x0000001808087225 */ /* 0x000fc800078e00ff */
[----:B------:R-:W-:Y:S01]  /*d8e0*/  IMAD.IADD R11, R11, 0x1, R19 ;  /* 0x000000010b0b7824 */ /* 0x000fe200078e0213 */
[----:B------:R-:W-:Y:S01]  /*d8f0*/  IADD3 R39, PT, PT, R9, R39, RZ ;  /* 0x0000002709277210 */ /* 0x000fe20007ffe0ff */
[C---:B------:R-:W-:Y:S02]  /*d900*/  IMAD R41, R12.reuse, R25, R13 ;  /* 0x000000190c297224 */ /* 0x040fe400078e020d */
[----:B------:R-:W-:Y:S01]  /*d910*/  IMAD.WIDE.U32 R12, R12, R24, RZ ;  /* 0x000000180c0c7225 */ /* 0x000fe200078e00ff */
[----:B------:R-:W-:Y:S02]  /*d920*/  LEA.HI.X R7, R10, R7, R11, 0x3, P3 ;  /* 0x000000070a077211 */ /* 0x000fe400018f1c0b */
[C---:B------:R-:W-:Y:S01]  /*d930*/  SHF.L.U64.HI R39, R8.reuse, 0x3, R39 ;  /* 0x0000000308277819 */ /* 0x040fe20000010227 */
[----:B------:R-:W-:Y:S01]  /*d940*/  IMAD.SHL.U32 R10, R8, 0x8, RZ ;  /* 0x00000008080a7824 */ /* 0x000fe200078e00ff */
[----:B------:R-:W-:Y:S01]  /*d950*/  IADD3 R8, P3, PT, R2, 0x4, RZ ;  /* 0x0000000402087810 */ /* 0x000fe20007f7e0ff */
[----:B------:R-:W-:Y:S01]  /*d960*/  IMAD.WIDE.U32 R26, R24, UR6, RZ ;  /* 0x00000006181a7c25 */ /* 0x000fe2000f8e00ff */
[----:B------:R-:W-:-:S02]  /*d970*/  IADD3 R41, PT, PT, R13, R41, RZ ;  /* 0x000000290d297210 */ /* 0x000fc40007ffe0ff */
[----:B------:R-:W-:Y:S01]  /*d980*/  IADD3.X R43, PT, PT, RZ, R0, RZ, P3, !PT ;  /* 0x00000000ff2b7210 */ /* 0x000fe20001ffe4ff */
[----:B------:R-:W-:Y:S01]  /*d990*/  IMAD R31, R25, UR6, R28 ;  /* 0x00000006191f7c24 */ /* 0x000fe2000f8e021c */
[----:B------:R-:W-:Y:S01]  /*d9a0*/  IADD3 R32, P5, PT, RZ, -R8, RZ ;  /* 0x80000008ff207210 */ /* 0x000fe20007fbe0ff */
[C---:B------:R-:W-:Y:S01]  /*d9b0*/  IMAD.SHL.U32 R11, R12.reuse, 0x8, RZ ;  /* 0x000000080c0b7824 */ /* 0x040fe200078e00ff */
[----:B------:R-:W-:Y:S01]  /*d9c0*/  SHF.L.U64.HI R41, R12, 0x3, R41 ;  /* 0x000000030c297819 */ /* 0x000fe20000010229 */
[--C-:B------:R-:W-:Y:S01]  /*d9d0*/  IMAD.X R12, RZ, RZ, R0.reuse, P6 ;  /* 0x000000ffff0c7224 */ /* 0x100fe200030e0600 */
[----:B------:R-:W-:Y:S01]  /*d9e0*/  IADD3 R31, PT, PT, R27, R31, RZ ;  /* 0x0000001f1b1f7210 */ /* 0x000fe20007ffe0ff */
[--C-:B------:R-:W-:Y:S01]  /*d9f0*/  IMAD.X R13, RZ, RZ, R0.reuse, P4 ;  /* 0x000000ffff0d7224 */ /* 0x100fe200020e0600 */
        /* <DEDUP_REMOVED lines=9> */
[----:B------:R-:W-:Y:S01]  /*da90*/  IMAD.X R40, RZ, RZ, R0, P5 ;  /* 0x000000ffff287224 */ /* 0x000fe200028e0600 */
[----:B------:R-:W-:Y:S01]  /*daa0*/  IADD3 R29, P4, PT, RZ, -R37, RZ ;  /* 0x80000025ff1d7210 */ /* 0x000fe20007f9e0ff */
[C---:B------:R-:W-:Y:S01]  /*dab0*/  IMAD R9, R32.reuse, UR7, R9 ;  /* 0x0000000720097c24 */ /* 0x040fe2000f8e0209 */
[----:B------:R-:W-:Y:S01]  /*dac0*/  IADD3.X R26, PT, PT, RZ, ~R12, RZ, P3, !PT ;  /* 0x8000000cff1a7210 */ /* 0x000fe20001ffe4ff */
[----:B------:R-:W-:Y:S01]  /*dad0*/  IMAD.WIDE.U32 R32, R32, UR6, R14 ;  /* 0x0000000620207c25 */ /* 0x000fe2000f8e000e */
[----:B------:R-:W-:-:S02]  /*dae0*/  IADD3 R31, P3, PT, RZ, -R17, RZ ;  /* 0x80000011ff1f7210 */ /* 0x000fc40007f7e0ff */
[----:B------:R-:W-:Y:S01]  /*daf0*/  IADD3.X R28, PT, PT, RZ, ~R13, RZ, P4, !PT ;  /* 0x8000000dff1c7210 */ /* 0x000fe200027fe4ff */
[----:B------:R-:W-:Y:S01]  /*db00*/  IMAD R26, R26, UR6, RZ ;  /* 0x000000061a1a7c24 */ /* 0x000fe2000f8e02ff */
[----:B------:R-:W-:Y:S01]  /*db10*/  IADD3 R33, PT, PT, R33, R9, RZ ;  /* 0x0000000921217210 */ /* 0x000fe20007ffe0ff */
[----:B------:R-:W-:Y:S02]  /*db20*/  IMAD.X R30, RZ, RZ, ~R40, P3 ;  /* 0x000000ffff1e7224 */ /* 0x000fe400018e0e28 */
[C---:B------:R-:W-:Y:S02]  /*db30*/  IMAD R49, R35.reuse, UR7, R26 ;  /* 0x0000000723317c24 */ /* 0x040fe4000f8e021a */
[----:B------:R-:W-:Y:S01]  /*db40*/  IMAD R28, R28, UR6, RZ ;  /* 0x000000061c1c7c24 */ /* 0x000fe2000f8e02ff */
[----:B------:R-:W0:Y:S01]  /*db50*/  LDC.64 R26, c[0x0][0x608] ;  /* 0x00018200ff1a7b82 */ /* 0x000e220000000a00 */
[----:B------:R-:W-:-:S04]  /*db60*/  IMAD.WIDE.U32 R34, R35, UR6, R14 ;  /* 0x0000000623227c25 */ /* 0x000fc8000f8e000e */
[----:B------:R-:W-:Y:S02]  /*db70*/  IMAD R30, R30, UR6, RZ ;  /* 0x000000061e1e7c24 */ /* 0x000fe4000f8e02ff */
[----:B------:R-:W-:Y:S02]  /*db80*/  IMAD R47, R29, UR7, R28 ;  /* 0x000000071d2f7c24 */ /* 0x000fe4000f8e021c */
[----:B------:R-:W-:Y:S02]  /*db90*/  IMAD.IADD R9, R35, 0x1, R49 ;  /* 0x0000000123097824 */ /* 0x000fe400078e0231 */
[----:B------:R-:W-:-:S04]  /*dba0*/  IMAD.WIDE.U32 R28, R29, UR6, R14 ;  /* 0x000000061d1c7c25 */ /* 0x000fc8000f8e000e */
[----:B------:R-:W-:Y:S01]  /*dbb0*/  IMAD R35, R31, UR7, R30 ;  /* 0x000000071f237c24 */ /* 0x000fe2000f8e021e */
[----:B------:R-:W-:Y:S01]  /*dbc0*/  IADD3 R47, PT, PT, R29, R47, RZ ;  /* 0x0000002f1d2f7210 */ /* 0x000fe20007ffe0ff */
[----:B------:R-:W-:-:S04]  /*dbd0*/  IMAD.WIDE.U32 R30, R31, UR6, R14 ;  /* 0x000000061f1e7c25 */ /* 0x000fc8000f8e000e */
[-C--:B------:R-:W-:Y:S02]  /*dbe0*/  IMAD R48, R9, R24.reuse, RZ ;  /* 0x0000001809307224 */ /* 0x080fe400078e02ff */
[----:B------:R-:W-:Y:S02]  /*dbf0*/  IMAD.IADD R29, R31, 0x1, R35 ;  /* 0x000000011f1d7824 */ /* 0x000fe400078e0223 */
[C---:B------:R-:W-:Y:S02]  /*dc00*/  IMAD R31, R34.reuse, R25, R48 ;  /* 0x00000019221f7224 */ /* 0x040fe400078e0230 */
[----:B------:R-:W-:-:S04]  /*dc10*/  IMAD.WIDE.U32 R34, R34, R24, RZ ;  /* 0x0000001822227225 */ /* 0x000fc800078e00ff */
[-C--:B------:R-:W-:Y:S01]  /*dc20*/  IMAD R33, R33, R24.reuse, RZ ;  /* 0x0000001821217224 */ /* 0x080fe200078e02ff */
[----:B------:R-:W-:Y:S01]  /*dc30*/  IADD3 R35, PT, PT, R35, R31, RZ ;  /* 0x0000001f23237210 */ /* 0x000fe20007ffe0ff */
[-C--:B------:R-:W-:Y:S02]  /*dc40*/  IMAD R47, R47, R24.reuse, RZ ;  /* 0x000000182f2f7224 */ /* 0x080fe400078e02ff */
[----:B------:R-:W-:Y:S01]  /*dc50*/  IMAD R49, R29, R24, RZ ;  /* 0x000000181d317224 */ /* 0x000fe200078e02ff */
[----:B------:R-:W-:Y:S01]  /*dc60*/  SHF.L.U64.HI R35, R34, 0x3, R35 ;  /* 0x0000000322237819 */ /* 0x000fe20000010223 */
[-C--:B------:R-:W-:Y:S02]  /*dc70*/  IMAD R9, R32, R25.reuse, R33 ;  /* 0x0000001920097224 */ /* 0x080fe400078e0221 */
[-C--:B------:R-:W-:Y:S02]  /*dc80*/  IMAD R47, R28, R25.reuse, R47 ;  /* 0x000000191c2f7224 */ /* 0x080fe400078e022f */
[----:B------:R-:W-:-:S02]  /*dc90*/  IMAD R49, R30, R25, R49 ;  /* 0x000000191e317224 */ /* 0x000fc400078e0231 */
[----:B------:R-:W-:-:S04]  /*dca0*/  IMAD.WIDE.U32 R32, R32, R24, RZ ;  /* 0x0000001820207225 */ /* 0x000fc800078e00ff */
[----:B------:R-:W-:Y:S01]  /*dcb0*/  IMAD.WIDE.U32 R28, R28, R24, RZ ;  /* 0x000000181c1c7225 */ /* 0x000fe200078e00ff */
[----:B------:R-:W-:-:S03]  /*dcc0*/  IADD3 R33, PT, PT, R33, R9, RZ ;  /* 0x0000000921217210 */ /* 0x000fc60007ffe0ff */
[----:B------:R-:W-:Y:S01]  /*dcd0*/  IMAD.WIDE.U32 R30, R30, R24, RZ ;  /* 0x000000181e1e7225 */ /* 0x000fe200078e00ff */
[----:B------:R-:W-:-:S03]  /*dce0*/  IADD3 R47, PT, PT, R29, R47, RZ ;  /* 0x0000002f1d2f7210 */ /* 0x000fc60007ffe0ff */
[----:B------:R-:W-:Y:S01]  /*dcf0*/  IMAD R29, R46, UR4, RZ ;  /* 0x000000042e1d7c24 */ /* 0x000fe2000f8e02ff */
[----:B------:R-:W-:Y:S01]  /*dd00*/  IADD3 R49, PT, PT, R31, R49, RZ ;  /* 0x000000311f317210 */ /* 0x000fe20007ffe0ff */
[----:B------:R-:W-:Y:S01]  /*dd10*/  IMAD R31, R45, UR4, RZ ;  /* 0x000000042d1f7c24 */ /* 0x000fe2000f8e02ff */
[----:B------:R-:W-:Y:S01]  /*dd20*/  SHF.L.U64.HI R48, R28, 0x3, R47 ;  /* 0x000000031c307819 */ /* 0x000fe2000001022f */
[----:B0-----:R-:W-:Y:S01]  /*dd30*/  IMAD.WIDE.U32 R26, R2, UR6, R26 ;  /* 0x00000006021a7c25 */ /* 0x001fe2000f8e001a */
[----:B------:R-:W-:Y:S01]  /*dd40*/  SHF.L.U64.HI R49, R30, 0x3, R49 ;  /* 0x000000031e317819 */ /* 0x000fe20000010231 */
[----:B------:R-:W0:Y:S02]  /*dd50*/  LDCU.64 UR6, c[0x0][0x5f0] ;  /* 0x0000be00ff0677ac */ /* 0x000e240008000a00 */
[C---:B------:R-:W-:Y:S01]  /*dd60*/  IMAD.SHL.U32 R9, R32.reuse, 0x8, RZ ;  /* 0x0000000820097824 */ /* 0x040fe200078e00ff */
[----:B------:R-:W-:Y:S01]  /*dd70*/  SHF.L.U64.HI R32, R32, 0x3, R33 ;  /* 0x0000000320207819 */ /* 0x000fe20000010221 */
[----:B------:R-:W-:Y:S01]  /*dd80*/  IMAD.SHL.U32 R33, R34, 0x8, RZ ;  /* 0x0000000822217824 */ /* 0x000fe200078e00ff */
[----:B------:R-:W-:Y:S01]  /*dd90*/  IADD3 R51, PT, PT, R27, R51, RZ ;  /* 0x000000331b337210 */ /* 0x000fe20007ffe0ff */
[----:B------:R-:W-:-:S02]  /*dda0*/  IMAD.SHL.U32 R47, R30, 0x8, RZ ;  /* 0x000000081e2f7824 */ /* 0x000fc400078e00ff */
[----:B------:R-:W-:Y:S02]  /*ddb0*/  IMAD R43, R42, UR5, R31 ;  /* 0x000000052a2b7c24 */ /* 0x000fe4000f8e021f */
[----:B------:R-:W-:Y:S02]  /*ddc0*/  IMAD.SHL.U32 R34, R28, 0x8, RZ ;  /* 0x000000081c227824 */ /* 0x000fe400078e00ff */
[----:B------:R-:W-:Y:S02]  /*ddd0*/  IMAD R45, R44, UR5, R29 ;  /* 0x000000052c2d7c24 */ /* 0x000fe4000f8e021d */
[----:B------:R-:W-:Y:S01]  /*dde0*/  IMAD.WIDE.U32 R30, R42, UR4, RZ ;  /* 0x000000042a1e7c25 */ /* 0x000fe2000f8e00ff */
[----:B------:R-:W-:-:S03]  /*ddf0*/  IADD3 R42, P3, PT, R14, -R26, RZ ;  /* 0x8000001a0e2a7210 */ /* 0x000fc60007f7e0ff */
[----:B------:R-:W-:Y:S01]  /*de00*/  IMAD.WIDE.U32 R28, R44, UR4, RZ ;  /* 0x000000042c1c7c25 */ /* 0x000fe2000f8e00ff */
[----:B------:R-:W-:Y:S02]  /*de10*/  LEA R11, P4, R30, R11, 0x3 ;  /* 0x0000000b1e0b7211 */ /* 0x000fe400078818ff */
[----:B------:R-:W-:Y:S01]  /*de20*/  MOV R44, R18 ;  /* 0x00000012002c7202 */ /* 0x000fe20000000f00 */
[C---:B------:R-:W-:Y:S02]  /*de30*/  IMAD R53, R8.reuse, UR5, R53 ;  /* 0x0000000508357c24 */ /* 0x040fe4000f8e0235 */
[----:B------:R-:W-:Y:S01]  /*de40*/  IMAD.WIDE.U32 R26, R8, UR4, RZ ;  /* 0x00000004081a7c25 */ /* 0x000fe2000f8e00ff */
[----:B------:R-:W-:-:S03]  /*de50*/  IADD3 R8, PT, PT, R31, R43, RZ ;  /* 0x0000002b1f087210 */ /* 0x000fc60007ffe0ff */
[----:B------:R-:W-:Y:S01]  /*de60*/  IMAD.IADD R45, R29, 0x1, R45 ;  /* 0x000000011d2d7824 */ /* 0x000fe200078e022d */
[----:B------:R-:W-:Y:S01]  /*de70*/  IADD3 R27, PT, PT, R27, R53, RZ ;  /* 0x000000351b1b7210 */ /* 0x000fe20007ffe0ff */
[----:B------:R-:W-:Y:S01]  /*de80*/  IMAD.X R29, R15, 0x1, ~R51, P3 ;  /* 0x000000010f1d7824 */ /* 0x000fe200018e0e33 */
        /* <DEDUP_REMOVED lines=10> */
[----:B------:R-:W-:-:S03]  /*df30*/  LOP3.LUT R42, R3, 0xfffffff8, RZ, 0xc0, !PT ;  /* 0xfffffff8032a7812 */ /* 0x000fc600078ec0ff */
[----:B------:R-:W-:Y:S01]  /*df40*/  IMAD R8, R13, UR4, RZ ;  /* 0x000000040d087c24 */ /* 0x000fe2000f8e02ff */
[----:B------:R-:W-:Y:S01]  /*df50*/  IADD3 R43, PT, PT, R25, R43, RZ ;  /* 0x0000002b192b7210 */ /* 0x000fe20007ffe0ff */
[C---:B------:R-:W-:Y:S02]  /*df60*/  IMAD R27, R38.reuse, UR5, R27 ;  /* 0x00000005261b7c24 */ /* 0x040fe4000f8e021b */
[----:B------:R-:W-:Y:S01]  /*df70*/  IMAD.WIDE.U32 R28, R38, UR4, RZ ;  /* 0x00000004261c7c25 */ /* 0x000fe2000f8e00ff */
[----:B------:R-:W-:-:S03]  /*df80*/  SHF.L.U64.HI R43, R24, 0x3, R43 ;  /* 0x00000003182b7819 */ /* 0x000fc6000001022b */
[C---:B------:R-:W-:Y:S01]  /*df90*/  IMAD R31, R37.reuse, UR5, R8 ;  /* 0x00000005251f7c24 */ /* 0x040fe2000f8e0208 */
[----:B------:R-:W-:Y:S01]  /*dfa0*/  LEA R33, P3, R28, R33, 0x3 ;  /* 0x000000211c217211 */ /* 0x000fe200078618ff */
[----:B------:R-:W-:-:S04]  /*dfb0*/  IMAD.WIDE.U32 R12, R37, UR4, RZ ;  /* 0x00000004250c7c25 */ /* 0x000fc8000f8e00ff */
[----:B------:R-:W-:Y:S02]  /*dfc0*/  IMAD.IADD R8, R29, 0x1, R27 ;  /* 0x000000011d087824 */ /* 0x000fe400078e021b */
[C---:B------:R-:W-:Y:S01]  /*dfd0*/  IMAD R29, R17.reuse, UR5, R40 ;  /* 0x00000005111d7c24 */ /* 0x040fe2000f8e0228 */
[----:B0-----:R-:W-:Y:S01]  /*dfe0*/  MOV R40, UR6 ;  /* 0x0000000600287c02 */ /* 0x001fe20008000f00 */
[----:B------:R-:W-:Y:S01]  /*dff0*/  IMAD.WIDE.U32 R26, R17, UR4, RZ ;  /* 0x00000004111a7c25 */ /* 0x000fe2000f8e00ff */
[----:B------:R-:W-:Y:S01]  /*e000*/  IADD3 R17, PT, PT, R13, R31, RZ ;  /* 0x0000001f0d117210 */ /* 0x000fe20007ffe0ff */
[----:B------:R-:W-:Y:S01]  /*e010*/  USHF.L.U64.HI UR4, UR4, 0x6, UR5 ;  /* 0x0000000604047899 */ /* 0x000fe20008010205 */
[----:B------:R-:W-:Y:S01]  /*e020*/  LEA.HI.X R35, R28, R35, R8, 0x3, P3 ;  /* 0x000000231c237211 */ /* 0x000fe200018f1c08 */
        /* <DEDUP_REMOVED lines=9> */
[----:B------:R-:W-:-:S07]  /*e0c0*/  IADD3.X R45, PT, PT, ~R19, UR4, RZ, P1, !PT ;  /* 0x00000004132d7c10 */ /* 0x000fce0008ffe5ff */
.L_x_2446:
[C---:B------:R-:W-:Y:S02]  /*e0d0*/  IADD3 R36, P6, PT, R40.reuse, R6, RZ ;  /* 0x0000000628247210 */ /* 0x040fe40007fde0ff */
[C---:B------:R-:W-:Y:S02]  /*e0e0*/  IADD3 R12, P1, PT, R40.reuse, R8, RZ ;  /* 0x00000008280c7210 */ /* 0x040fe40007f3e0ff */
[----:B------:R-:W-:Y:S01]  /*e0f0*/  IADD3 R16, P2, PT, R40, R10, RZ ;  /* 0x0000000a28107210 */ /* 0x000fe20007f5e0ff */
[C---:B------:R-:W-:Y:S01]  /*e100*/  IMAD.X R37, R38.reuse, 0x1, R7, P6 ;  /* 0x0000000126257824 */ /* 0x040fe200030e0607 */
[----:B------:R-:W-:Y:S02]  /*e110*/  IADD3.X R13, PT, PT, R38, R43, RZ, P1, !PT ;  /* 0x0000002b260d7210 */ /* 0x000fe40000ffe4ff */
[----:B------:R-:W-:Y:S01]  /*e120*/  IADD3 R18, P3, PT, R40, R11, RZ ;  /* 0x0000000b28127210 */ /* 0x000fe20007f7e0ff */
[----:B------:R-:W-:Y:S01]  /*e130*/  IMAD.X R17, R38, 0x1, R39, P2 ;  /* 0x0000000126117824 */ /* 0x000fe200010e0627 */
[----:B------:R-:W-:Y:S01]  /*e140*/  IADD3 R24, P4, PT, R40, R9, RZ ;  /* 0x0000000928187210 */ /* 0x000fe20007f9e0ff */
[----:B------:R-:W2:Y:S01]  /*e150*/  LDG.E.64 R36, desc[UR8][R36.64] ;  /* 0x0000000824247981 */ /* 0x000ea2000c1e1b00 */
[----:B------:R-:W-:-:S02]  /*e160*/  IADD3.X R19, PT, PT, R38, R41, RZ, P3, !PT ;  /* 0x0000002926137210 */ /* 0x000fc40001ffe4ff */
[C---:B------:R-:W-:Y:S01]  /*e170*/  IADD3 R26, P5, PT, R40.reuse, R33, RZ ;  /* 0x00000021281a7210 */ /* 0x040fe20007fbe0ff */
[----:B------:R-:W2:Y:S01]  /*e180*/  LDG.E.64 R12, desc[UR8][R12.64] ;  /* 0x000000080c0c7981 */ /* 0x000ea2000c1e1b00 */
[----:B------:R-:W-:Y:S01]  /*e190*/  IADD3 R28, P6, PT, R40, R34, RZ ;  /* 0x00000022281c7210 */ /* 0x000fe20007fde0ff */
[----:B------:R-:W-:Y:S01]  /*e1a0*/  IMAD.X R25, R38, 0x1, R32, P4 ;  /* 0x0000000126197824 */ /* 0x000fe200020e0620 */
        /* <DEDUP_REMOVED lines=27> */
.L_x_2445:
[----:B------:R-:W-:Y:S05]  /*e360*/  BSYNC.RECONVERGENT B0 ;  /* 0x0000000000007941 */ /* 0x000fea0003800200 */
.L_x_2444:
        /* <DEDUP_REMOVED lines=62> */
[----:B------:R-:W-:Y:S02]  /*e750*/  IADD3 R7, PT, PT, R11, R19, RZ ;  /* 0x000000130b077210 */ /* 0x000fe40007ffe0ff */
[----:B------:R-:W-:Y:S02]  /*e760*/  LEA R18, P3, R10, UR12, 0x3 ;  /* 0x0000000c0a127c11 */ /* 0x000fe4000f8618ff */
[----:B------:R-:W-:-:S02]  /*e770*/  LEA.HI.X R13, R6, UR13, R13, 0x3, P1 ;  /* 0x0000000d060d7c11 */ /* 0x000fc400088f1c0d */
[----:B------:R-:W-:Y:S02]  /*e780*/  LEA.HI.X R17, R8, UR13, R9, 0x3, P2 ;  /* 0x0000000d08117c11 */ /* 0x000fe400090f1c09 */
[----:B------:R-:W-:Y:S02]  /*e790*/  LEA.HI.X R19, R10, UR13, R7, 0x3, P3 ;  /* 0x0000000d0a137c11 */ /* 0x000fe400098f1c07 */
        /* <DEDUP_REMOVED lines=9> */
.L_x_2450:
[----:B------:R-:W-:Y:S05]  /*e830*/  BSYNC.RECONVERGENT B1 ;  /* 0x0000000000017941 */ /* 0x000fea0003800200 */
.L_x_2449:
        /* <DEDUP_REMOVED lines=49> */
.L_x_2452:
[----:B------:R-:W-:Y:S05]  /*eb50*/  BSYNC.RECONVERGENT B1 ;  /* 0x0000000000017941 */ /* 0x000fea0003800200 */
.L_x_2451:
        /* <DEDUP_REMOVED lines=24> */
.L_x_2448:
[----:B------:R-:W-:Y:S05]  /*ece0*/  BSYNC.RECONVERGENT B0 ;  /* 0x0000000000007941 */ /* 0x000fea0003800200 */
.L_x_2447:
[----:B-----5:R-:W-:Y:S01]  /*ecf0*/  STG.E.64 desc[UR8][R20.64], R22 ;  /* 0x0000001614007986 */ /* 0x020fe2000c101b08 */
[----:B------:R-:W-:Y:S05]  /*ed00*/  EXIT ;  /* 0x000000000000794d */ /* 0x000fea0003800000 */
.L_x_2320:
        /* <DEDUP_REMOVED lines=354> */
.L_x_2455:
        /* <DEDUP_REMOVED lines=37> */
.L_x_2458:
[----:B------:R-:W-:-:S07]  /*10580*/  MOV R4, 0x105a0 ;  /* 0x000105a000047802 */ /* 0x000fce0000000f00 */
[----:B------:R-:W-:Y:S05]  /*10590*/  CALL.REL.NOINC `($__internal_8_$__cuda_sm20_div_s64) ;  /* 0x0000018c00c87944 */ /* 0x000fea0003c00000 */
[----:B------:R-:W-:Y:S01]  /*105a0*/  IMAD.MOV.U32 R16, RZ, RZ, R6 ;  /* 0x000000ffff107224 */ /* 0x000fe200078e0006 */
[----:B------:R-:W-:-:S07]  /*105b0*/  MOV R17, R7 ;  /* 0x0000000700117202 */ /* 0x000fce0000000f00 */
.L_x_2457:
[----:B------:R-:W-:Y:S05]  /*105c0*/  BSYNC.RECONVERGENT B1 ;  /* 0x0000000000017941 */ /* 0x000fea0003800200 */
.L_x_2456:
        /* <DEDUP_REMOVED lines=40> */
.L_x_2460:
[----:B------:R-:W-:Y:S01]  /*10850*/  IMAD.MOV.U32 R10, RZ, RZ, R18 ;  /* 0x000000ffff0a7224 */ /* 0x000fe200078e0012 */
[----:B------:R-:W-:Y:S02]  /*10860*/  MOV R3, R19 ;  /* 0x0000001300037202 */ /* 0x000fe40000000f00 */
[----:B------:R-:W-:-:S07]  /*10870*/  MOV R4, 0x10890 ;  /* 0x0001089000047802 */ /* 0x000fce0000000f00 */
[----:B------:R-:W-:Y:S05]  /*10880*/  CALL.REL.NOINC `($__internal_8_$__cuda_sm20_div_s64) ;  /* 0x0000018c000c7944 */ /* 0x000fea0003c00000 */
.L_x_2461:
[----:B------:R-:W-:Y:S05]  /*10890*/  BSYNC.RECONVERGENT B1 ;  /* 0x0000000000017941 */ /* 0x000fea0003800200 */
.L_x_2459:
        /* <DEDUP_REMOVED lines=212> */
.L_x_2466:
        /* <DEDUP_REMOVED lines=41> */
.L_x_2465:
[----:B------:R-:W-:Y:S05]  /*11870*/  BSYNC.RECONVERGENT B2 ;  /* 0x0000000000027941 */ /* 0x000fea0003800200 */
.L_x_2464:
        /* <DEDUP_REMOVED lines=33> */
[----:B------:R-:W-:-:S03]  /*11a90*/  LEA R6, P2, R10, R14, 0x3 ;  /* 0x0000000e0a067211 */ /* 0x000fc600078418ff */
[----:B------:R-:W-:Y:S01]  /*11aa0*/  IMAD.IADD R7, R21, 0x1, R11 ;  /* 0x0000000115077824 */ /* 0x000fe200078e020b */
[----:B------:R-:W-:Y:S01]  /*11ab0*/  IADD3 R27, P5, PT, R12, UR6, RZ ;  /* 0x000000060c1b7c10 */ /* 0x000fe2000ffbe0ff */
[----:B------:R-:W-:Y:S01]  /*11ac0*/  IMAD R11, R15, UR7, R20 ;  /* 0x000000070f0b7c24 */ /* 0x000fe2000f8e0214 */
[C---:B------:R-:W-:Y:S02]  /*11ad0*/  IADD3 R29, P6, PT, R18.reuse, -R12, RZ ;  /* 0x8000000c121d7210 */ /* 0x040fe40007fde0ff */
[----:B------:R-:W-:Y:S02]  /*11ae0*/  IADD3 R21, P3, P4, R18, -UR6, -R27 ;  /* 0x8000000612157c10 */ /* 0x000fe4000fc7e81b */
[----:B------:R-:W-:Y:S02]  /*11af0*/  IADD3 R11, PT, PT, R13, R11, RZ ;  /* 0x0000000b0d0b7210 */ /* 0x000fe40007ffe0ff */
[----:B------:R-:W-:Y:S02]  /*11b00*/  LEA.HI.X R7, R10, R4, R7, 0x3, P2 ;  /* 0x000000040a077211 */ /* 0x000fe400010f1c07 */
[----:B------:R-:W-:Y:S01]  /*11b10*/  IADD3.X R13, PT, PT, R11, UR7, RZ, P5, !PT ;  /* 0x000000070b0d7c10 */ /* 0x000fe2000affe4ff */
[----:B------:R-:W-:Y:S01]  /*11b20*/  IMAD.X R11, R19, 0x1, ~R11, P6 ;  /* 0x00000001130b7824 */ /* 0x000fe200030e0e0b */
[----:B------:R-:W-:-:S02]  /*11b30*/  IADD3 R27, P5, PT, R18, -R27, RZ ;  /* 0x8000001b121b7210 */ /* 0x000fc40007fbe0ff */
[----:B------:R-:W-:Y:S01]  /*11b40*/  IADD3 R10, P2, PT, R8, UR12, RZ ;  /* 0x0000000c080a7c10 */ /* 0x000fe2000ff5e0ff */
[----:B------:R-:W-:Y:S01]  /*11b50*/  IMAD R26, R11, UR14, RZ ;  /* 0x0000000e0b1a7c24 */ /* 0x000fe2000f8e02ff */
[C---:B------:R-:W-:Y:S01]  /*11b60*/  IADD3.X R20, PT, PT, R19.reuse, ~UR7, ~R13, P3, P4 ;  /* 0x8000000713147c10 */ /* 0x040fe20009fe8c0d */
[----:B------:R-:W2:Y:S01]  /*11b70*/  LDG.E.64 R6, desc[UR8][R6.64] ;  /* 0x0000000806067981 */ /* 0x000ea2000c1e1b00 */
[----:B------:R-:W-:Y:S01]  /*11b80*/  IADD3.X R13, PT, PT, R19, ~R13, RZ, P5, !PT ;  /* 0x8000000d130d7210 */ /* 0x000fe20002ffe4ff */
[----:B------:R-:W-:Y:S01]  /*11b90*/  IMAD R31, R29, UR15, R26 ;  /* 0x0000000f1d1f7c24 */ /* 0x000fe2000f8e021a */
[----:B------:R-:W-:Y:S01]  /*11ba0*/  IADD3 R12, P1, PT, R10, UR12, RZ ;  /* 0x0000000c0a0c7c10 */ /* 0x000fe2000ff3e0ff */
[----:B------:R-:W-:Y:S01]  /*11bb0*/  IMAD R20, R20, UR14, RZ ;  /* 0x0000000e14147c24 */ /* 0x000fe2000f8e02ff */
[----:B------:R-:W-:Y:S01]  /*11bc0*/  IADD3.X R11, PT, PT, R9, UR13, RZ, P2, !PT ;  /* 0x0000000d090b7c10 */ /* 0x000fe200097fe4ff */
[----:B------:R-:W-:Y:S02]  /*11bd0*/  IMAD R26, R13, UR14, RZ ;  /* 0x0000000e0d1a7c24 */ /* 0x000fe4000f8e02ff */
[----:B------:R-:W-:Y:S01]  /*11be0*/  IMAD.WIDE.U32 R8, R29, UR14, R8 ;  /* 0x0000000e1d087c25 */ /* 0x000fe2000f8e0008 */
[----:B------:R-:W-:-:S03]  /*11bf0*/  IADD3.X R13, PT, PT, R11, UR13, RZ, P1, !PT ;  /* 0x0000000d0b0d7c10 */ /* 0x000fc60008ffe4ff */
[C---:B------:R-:W-:Y:S02]  /*11c00*/  IMAD R29, R27.reuse, UR15, R26 ;  /* 0x0000000f1b1d7c24 */ /* 0x040fe4000f8e021a */
[----:B------:R-:W-:-:S04]  /*11c10*/  IMAD.WIDE.U32 R10, R27, UR14, R10 ;  /* 0x0000000e1b0a7c25 */ /* 0x000fc8000f8e000a */
[C---:B------:R-:W-:Y:S01]  /*11c20*/  IMAD R27, R21.reuse, UR15, R20 ;  /* 0x0000000f151b7c24 */ /* 0x040fe2000f8e0214 */
[-C--:B------:R-:W-:Y:S01]  /*11c30*/  LEA R20, P1, R8, R14.reuse, 0x3 ;  /* 0x0000000e08147211 */ /* 0x080fe200078218ff */
[----:B------:R-:W-:Y:S01]  /*11c40*/  IMAD.WIDE.U32 R12, R21, UR14, R12 ;  /* 0x0000000e150c7c25 */ /* 0x000fe2000f8e000c */
[----:B------:R-:W-:Y:S02]  /*11c50*/  IADD3 R11, PT, PT, R11, R29, RZ ;  /* 0x0000001d0b0b7210 */ /* 0x000fe40007ffe0ff */
[-C--:B------:R-:W-:Y:S01]  /*11c60*/  LEA R26, P2, R10, R14.reuse, 0x3 ;  /* 0x0000000e0a1a7211 */ /* 0x080fe200078418ff */
[----:B------:R-:W-:Y:S01]  /*11c70*/  IMAD.IADD R21, R31, 0x1, R9 ;  /* 0x000000011f157824 */ /* 0x000fe200078e0209 */
[----:B------:R-:W-:Y:S01]  /*11c80*/  LEA R28, P3, R12, R14, 0x3 ;  /* 0x0000000e0c1c7211 */ /* 0x000fe200078618ff */
[----:B------:R-:W-:Y:S01]  /*11c90*/  IMAD.IADD R9, R13, 0x1, R27 ;  /* 0x000000010d097824 */ /* 0x000fe200078e021b */
[-C--:B------:R-:W-:Y:S02]  /*11ca0*/  LEA.HI.X R27, R10, R4.reuse, R11, 0x3, P2 ;  /* 0x000000040a1b7211 */ /* 0x080fe400010f1c0b */
[----:B------:R-:W-:-:S02]  /*11cb0*/  LEA.HI.X R21, R8, R4, R21, 0x3, P1 ;  /* 0x0000000408157211 */ /* 0x000fc400008f1c15 */
[----:B------:R-:W-:Y:S01]  /*11cc0*/  LEA.HI.X R29, R12, R4, R9, 0x3, P3 ;  /* 0x000000040c1d7211 */ /* 0x000fe200018f1c09 */
[----:B------:R-:W3:Y:S04]  /*11cd0*/  LDG.E.64 R10, desc[UR8][R26.64] ;  /* 0x000000081a0a7981 */ /* 0x000ee8000c1e1b00 */
[----:B------:R-:W2:Y:S04]  /*11ce0*/  LDG.E.64 R8, desc[UR8][R20.64] ;  /* 0x0000000814087981 */ /* 0x000ea8000c1e1b00 */
[----:B------:R-:W3:Y:S01]  /*11cf0*/  LDG.E.64 R12, desc[UR8][R28.64] ;  /* 0x000000081c0c7981 */ /* 0x000ee2000c1e1b00 */
[----:B------:R-:W-:-:S04]  /*11d00*/  IADD3 R15, P5, PT, R15, 0x4, RZ ;  /* 0x000000040f0f7810 */ /* 0x000fc80007fbe0ff */
[----:B------:R-:W-:Y:S02]  /*11d10*/  IADD3.X R16, PT, PT, RZ, R16, RZ, P5, !PT ;  /* 0x00000010ff107210 */ /* 0x000fe40002ffe4ff */
[----:B--2--5:R-:W-:-:S04]  /*11d20*/  IADD3 R31, P1, P2, R8, R24, R6 ;  /* 0x00000018081f7210 */ /* 0x024fc80007a3e006 */
[----:B---3--:R-:W-:Y:S02]  /*11d30*/  IADD3 R24, P3, P4, R12, R31, R10 ;  /* 0x0000001f0c187210 */ /* 0x008fe40007c7e00a */
[----:B------:R-:W-:-:S04]  /*11d40*/  IADD3.X R25, PT, PT, R9, R25, R7, P1, P2 ;  /* 0x0000001909197210 */ /* 0x000fc80000fe4407 */
[----:B------:R-:W-:-:S07]  /*11d50*/  IADD3.X R25, PT, PT, R13, R25, R11, P3, P4 ;  /* 0x000000190d197210 */ /* 0x000fce0001fe840b */
.L_x_2470:
[----:B------:R-:W-:Y:S05]  /*11d60*/  BSYNC.RECONVERGENT B3 ;  /* 0x0000000000037941 */ /* 0x000fea0003800200 */
.L_x_2469:
        /* <DEDUP_REMOVED lines=41> */
[----:B------:R-:W-:Y:S01]  /*12000*/  LEA.HI.X R13, R10, R4, R3, 0x3, P2 ;  /* 0x000000040a0d7211 */ /* 0x000fe200010f1c03 */
[----:B------:R-:W2:Y:S05]  /*12010*/  LDG.E.64 R8, desc[UR8][R8.64] ;  /* 0x0000000808087981 */ /* 0x000eaa000c1e1b00 */
[----:B------:R-:W2:Y:S01]  /*12020*/  LDG.E.64 R12, desc[UR8][R12.64] ;  /* 0x000000080c0c7981 */ /* 0x000ea2000c1e1b00 */
[----:B------:R-:W-:-:S04]  /*12030*/  IADD3 R15, P3, PT, R15, 0x2, RZ ;  /* 0x000000020f0f7810 */ /* 0x000fc80007f7e0ff */
[----:B------:R-:W-:Y:S02]  /*12040*/  IADD3.X R16, PT, PT, RZ, R16, RZ, P3, !PT ;  /* 0x00000010ff107210 */ /* 0x000fe40001ffe4ff */
[----:B--2--5:R-:W-:-:S04]  /*12050*/  IADD3 R24, P1, P2, R12, R24, R8 ;  /* 0x000000180c187210 */ /* 0x024fc80007a3e008 */
[----:B------:R-:W-:-:S09]  /*12060*/  IADD3.X R25, PT, PT, R13, R25, R9, P1, P2 ;  /* 0x000000190d197210 */ /* 0x000fd20000fe4409 */
.L_x_2472:
[----:B------:R-:W-:Y:S05]  /*12070*/  BSYNC.RECONVERGENT B3 ;  /* 0x0000000000037941 */ /* 0x000fea0003800200 */
.L_x_2471:
        /* <DEDUP_REMOVED lines=20> */
[----:B------:R-:W2:Y:S02]  /*121c0*/  LDG.E.64 R6, desc[UR8][R14.64] ;  /* 0x000000080e067981 */ /* 0x000ea4000c1e1b00 */
[----:B--2--5:R-:W-:-:S05]  /*121d0*/  IADD3 R24, P0, PT, R6, R24, RZ ;  /* 0x0000001806187210 */ /* 0x024fca0007f1e0ff */
[----:B------:R-:W-:-:S08]  /*121e0*/  IMAD.X R25, R7, 0x1, R25, P0 ;  /* 0x0000000107197824 */ /* 0x000fd000000e0619 */
.L_x_2468:
[----:B------:R-:W-:Y:S05]  /*121f0*/  BSYNC.RECONVERGENT B2 ;  /* 0x0000000000027941 */ /* 0x000fea0003800200 */
.L_x_2467:
[----:B-----5:R0:W-:Y:S02]  /*12200*/  STG.E.64 desc[UR8][R22.64], R24 ;  /* 0x0000001816007986 */ /* 0x0201e4000c101b08 */
.L_x_2463:
[----:B------:R-:W-:Y:S05]  /*12210*/  BSYNC.RECONVERGENT B1 ;  /* 0x0000000000017941 */ /* 0x000fea0003800200 */
.L_x_2462:
[----:B------:R-:W-:-:S07]  /*12220*/  IADD3 R5, PT, PT, R5, 0x80, RZ ;  /* 0x0000008005057810 */ /* 0x000fce0007ffe0ff */
.L_x_2454:
[----:B------:R-:W-:Y:S05]  /*12230*/  BSYNC.RECONVERGENT B0 ;  /* 0x0000000000007941 */ /* 0x000fea0003800200 */
.L_x_2453:
[----:B------:R-:W1:Y:S01]  /*12240*/  LDCU UR6, c[0x0][0x380] ;  /* 0x00007000ff0677ac */ /* 0x000e620008000800 */
[----:B------:R-:W-:Y:S01]  /*12250*/  BSSY.RECONVERGENT B0, `(.L_x_2473) ;  /* 0x000034e000007945 */ /* 0x000fe20003800200 */
[----:B-1----:R-:W-:-:S13]  /*12260*/  ISETP.GE.AND P0, PT, R5, UR6, PT ;  /* 0x0000000605007c0c */ /* 0x002fda000bf06270 */
[----:B------:R-:W-:Y:S05]  /*12270*/  @P0 BRA `(.L_x_2474) ;  /* 0x00000034002c0947 */ /* 0x000fea0003800000 */
[----:B------:R-:W1:Y:S01]  /*12280*/  LDCU.64 UR6, c[0x0][0x390] ;  /* 0x00007200ff0677ac */ /* 0x000e620008000a00 */
        /* <DEDUP_REMOVED lines=333> */
[----:B------:R-:W-:-:S04]  /*13760*/  IMAD.MOV R6, RZ, RZ, -R9 ;  /* 0x000000ffff067224 */ /* 0x000fc800078e0a09 */
[----:B------:R-:W-:-:S03]  /*13770*/  IMAD R6, R6, UR12, R7 ;  /* 0x0000000c06067c24 */ /* 0x000fc6000f8e0207 */
[----:B------:R-:W0:Y:S01]  /*13780*/  @P0 LDC R12, c[0x0][0x5e0] ;  /* 0x00017800ff0c0b82 */ /* 0x000e220000000800 */
[----:B----4-:R-:W-:-:S04]  /*13790*/  @P0 IMAD.HI.U32 R4, R9, R10, R8 ;  /* 0x0000000a09040227 */ /* 0x010fc800078e0008 */
[C---:B---3--:R-:W-:Y:S01]  /*137a0*/  IMAD R13, R6.reuse, UR7, R13 ;  /* 0x00000007060d7c24 */ /* 0x048fe2000f8e020d */
[----:B------:R-:W-:Y:S01]  /*137b0*/  @P0 SHF.R.U32.HI R4, RZ, R11, R4 ;  /* 0x0000000bff040219 */ /* 0x000fe20000011604 */
[C---:B-----5:R-:W-:Y:S02]  /*137c0*/  IMAD R14, R6.reuse, UR14, R14 ;  /* 0x0000000e060e7c24 */ /* 0x060fe4000f8e020e */
[----:B------:R-:W-:Y:S01]  /*137d0*/  IMAD R3, R6, UR15, R3 ;  /* 0x0000000f06037c24 */ /* 0x000fe2000f8e0203 */
[----:B------:R-:W-:-:S05]  /*137e0*/  @P0 IADD3 R8, PT, PT, -R4, RZ, RZ ;  /* 0x000000ff04080210 */ /* 0x000fca0007ffe1ff */
[----:B-1----:R-:W-:-:S04]  /*137f0*/  @P0 IMAD R8, R15, R8, R9 ;  /* 0x000000080f080224 */ /* 0x002fc800078e0209 */
[C---:B--2---:R-:W-:Y:S02]  /*13800*/  @P0 IMAD R13, R8.reuse, R16, R13 ;  /* 0x00000010080d0224 */ /* 0x044fe400078e020d */
[C---:B------:R-:W-:Y:S02]  /*13810*/  @P0 IMAD R14, R8.reuse, R17, R14 ;  /* 0x00000011080e0224 */ /* 0x040fe400078e020e */
[----:B0-----:R-:W-:-:S07]  /*13820*/  @P0 IMAD R3, R8, R12, R3 ;  /* 0x0000000c08030224 */ /* 0x001fce00078e0203 */
.L_x_2475:
        /* <DEDUP_REMOVED lines=23> */
[----:B-1----:R-:W-:Y:S01]  /*139a0*/  IMAD.MOV.U32 R6, RZ, RZ, RZ ;  /* 0x000000ffff067224 */ /* 0x002fe200078e00ff */
        /* <DEDUP_REMOVED lines=13> */
.L_x_2478:
[----:B------:R-:W-:-:S07]  /*13a80*/  MOV R4, 0x13aa0 ;  /* 0x00013aa000047802 */ /* 0x000fce0000000f00 */
[----:B0-----:R-:W-:Y:S05]  /*13a90*/  CALL.REL.NOINC `($__internal_8_$__cuda_sm20_div_s64) ;  /* 0x0000015800887944 */ /* 0x001fea0003c00000 */
[----:B------:R-:W-:Y:S01]  /*13aa0*/  IMAD.MOV.U32 R16, RZ, RZ, R6 ;  /* 0x000000ffff107224 */ /* 0x000fe200078e0006 */
[----:B------:R-:W-:-:S07]  /*13ab0*/  MOV R17, R7 ;  /* 0x0000000700117202 */ /* 0x000fce0000000f00 */
.L_x_2477:
[----:B------:R-:W-:Y:S05]  /*13ac0*/  BSYNC.RECONVERGENT B1 ;  /* 0x0000000000017941 */ /* 0x000fea0003800200 */
.L_x_2476:
[----:B------:R-:W1:Y:S01]  /*13ad0*/  LDC.64 R6, c[0x0][0x608] ;  /* 0x00018200ff067b82 */ /* 0x000e620000000a00 */
[----:B------:R-:W-:Y:S07]  /*13ae0*/  BSSY.RECONVERGENT B1, `(.L_x_2479) ;  /* 0x000002b000017945 */ /* 0x000fee0003800200 */
[----:B------:R-:W2:Y:S01]  /*13af0*/  LDC.64 R20, c[0x0][0x600] ;  /* 0x00018000ff147b82 */ /* 0x000ea20000000a00 */
[-C--:B-1----:R-:W-:Y:S02]  /*13b00*/  IMAD R3, R17, R6.reuse, RZ ;  /* 0x0000000611037224 */ /* 0x082fe400078e02ff */
[----:B------:R-:W-:-:S04]  /*13b10*/  IMAD.WIDE.U32 R8, R16, R6, RZ ;  /* 0x0000000610087225 */ /* 0x000fc800078e00ff */
[-C--:B------:R-:W-:Y:S01]  /*13b20*/  IMAD R11, R16, R7.reuse, R3 ;  /* 0x00000007100b7224 */ /* 0x080fe200078e0203 */
        /* <DEDUP_REMOVED lines=18> */
[----:B-1----:R-:W-:Y:S02]  /*13c50*/  HFMA2 R8, -RZ, RZ, 0, 0 ;  /* 0x00000000ff087431 */ /* 0x002fe400000001ff */
[----:B--2---:R-:W-:-:S04]  /*13c60*/  IMAD.MOV R3, RZ, RZ, -R9 ;  /* 0x000000ffff037224 */ /* 0x004fc800078e0a09 */
        /* <DEDUP_REMOVED lines=14> */
.L_x_2480:
[----:B------:R-:W-:Y:S01]  /*13d50*/  IMAD.MOV.U32 R10, RZ, RZ, R18 ;  /* 0x000000ffff0a7224 */ /* 0x000fe200078e0012 */
[----:B------:R-:W-:Y:S02]  /*13d60*/  MOV R3, R19 ;  /* 0x0000001300037202 */ /* 0x000fe40000000f00 */
[----:B------:R-:W-:-:S07]  /*13d70*/  MOV R4, 0x13d90 ;  /* 0x00013d9000047802 */ /* 0x000fce0000000f00 */
[----:B0-----:R-:W-:Y:S05]  /*13d80*/  CALL.REL.NOINC `($__internal_8_$__cuda_sm20_div_s64) ;  /* 0x0000015400cc7944 */ /* 0x001fea0003c00000 */
.L_x_2481:
[----:B------:R-:W-:Y:S05]  /*13d90*/  BSYNC.RECONVERGENT B1 ;  /* 0x0000000000017941 */ /* 0x000fea0003800200 */
.L_x_2479:
        /* <DEDUP_REMOVED lines=212> */
.L_x_2486:
        /* <DEDUP_REMOVED lines=41> */
.L_x_2485:
[----:B------:R-:W-:Y:S05]  /*14d70*/  BSYNC.RECONVERGENT B2 ;  /* 0x0000000000027941 */ /* 0x000fea0003800200 */
.L_x_2484:
        /* <DEDUP_REMOVED lines=78> */
.L_x_2490:
[----:B------:R-:W-:Y:S05]  /*15260*/  BSYNC.RECONVERGENT B3 ;  /* 0x0000000000037941 */ /* 0x000fea0003800200 */
.L_x_2489:
        /* <DEDUP_REMOVED lines=48> */
.L_x_2492:
[----:B------:R-:W-:Y:S05]  /*15570*/  BSYNC.RECONVERGENT B3 ;  /* 0x0000000000037941 */ /* 0x000fea0003800200 */
.L_x_2491:
        /* <DEDUP_REMOVED lines=23> */
.L_x_2488:
[----:B------:R-:W-:Y:S05]  /*156f0*/  BSYNC.RECONVERGENT B2 ;  /* 0x0000000000027941 */ /* 0x000fea0003800200 */
.L_x_2487:
[----:B-----5:R1:W-:Y:S02]  /*15700*/  STG.E.64 desc[UR8][R22.64], R24 ;  /* 0x0000001816007986 */ /* 0x0203e4000c101b08 */
.L_x_2483:
[----:B------:R-:W-:Y:S05]  /*15710*/  BSYNC.RECONVERGENT B1 ;  /* 0x0000000000017941 */ /* 0x000fea0003800200 */
.L_x_2482:
[----:B------:R-:W-:-:S07]  /*15720*/  IADD3 R5, PT, PT, R5, 0x80, RZ ;  /* 0x0000008005057810 */ /* 0x000fce0007ffe0ff */
.L_x_2474:
[----:B------:R-:W-:Y:S05]  /*15730*/  BSYNC.RECONVERGENT B0 ;  /* 0x0000000000007941 */ /* 0x000fea0003800200 */
.L_x_2473:
[----:B------:R-:W2:Y:S01]  /*15740*/  LDCU UR6, c[0x0][0x380] ;  /* 0x00007000ff0677ac */ /* 0x000ea20008000800 */
[----:B------:R-:W-:Y:S01]  /*15750*/  BSSY.RECONVERGENT B0, `(.L_x_2493) ;  /* 0x000034e000007945 */ /* 0x000fe20003800200 */
[----:B--2---:R-:W-:-:S13]  /*15760*/  ISETP.GE.AND P0, PT, R5, UR6, PT ;  /* 0x0000000605007c0c */ /* 0x004fda000bf06270 */
[----:B------:R-:W-:Y:S05]  /*15770*/  @P0 BRA `(.L_x_2494) ;  /* 0x00000034002c0947 */ /* 0x000fea0003800000 */
[----:B------:R-:W2:Y:S01]  /*15780*/  LDCU.64 UR6, c[0x0][0x390] ;  /* 0x00007200ff0677ac */ /* 0x000ea20008000a00 */
[----:B------:R-:W-:Y:S01]  /*15790*/  IMAD.MOV.U32 R4, RZ, RZ, RZ ;  /* 0x000000ffff047224 */ /* 0x000fe200078e00ff */
[----:B------:R-:W-:Y:S01]  /*157a0*/  ISETP.NE.AND P0, PT, R2, RZ, PT ;  /* 0x000000ff0200720c */ /* 0x000fe20003f05270 */
[----:B------:R-:W3:Y:S01]  /*157b0*/  LDCU UR12, c[0x0][0x38c] ;  /* 0x00007180ff0c77ac */ /* 0x000ee20008000800 */
[----:B------:R-:W4:Y:S01]  /*157c0*/  LDCU.64 UR14, c[0x0][0x4b8] ;  /* 0x00009700ff0e77ac */ /* 0x000f220008000a00 */
[----:B--2---:R-:W-:Y:S01]  /*157d0*/  IMAD.HI.U32 R6, R5, UR6, R4 ;  /* 0x0000000605067c27 */ /* 0x004fe2000f8e0004 */
[----:B------:R-:W2:Y:S04]  /*157e0*/  LDCU UR6, c[0x0][0x4c0] ;  /* 0x00009800ff0677ac */ /* 0x000ea80008000800 */
[----:B------:R-:W-:-:S04]  /*157f0*/  SHF.R.U32.HI R7, RZ, UR7, R6 ;  /* 0x00000007ff077c19 */ /* 0x000fc80008011606 */
[----:B------:R-:W-:-:S05]  /*15800*/  IADD3 R4, PT, PT, -R7, RZ, RZ ;  /* 0x000000ff07047210 */ /* 0x000fca0007ffe1ff */
[----:B---3--:R-:W-:-:S04]  /*15810*/  IMAD R3, R4, UR12, R5 ;  /* 0x0000000c04037c24 */ /* 0x008fc8000f8e0205 */
[C---:B----4-:R-:W-:Y:S02]  /*15820*/  IMAD R13, R3.reuse, UR14, RZ ;  /* 0x0000000e030d7c24 */ /* 0x050fe4000f8e02ff */
[C---:B------:R-:W-:Y:S02]  /*15830*/  IMAD R16, R3.reuse, UR15, RZ ;  /* 0x0000000f03107c24 */ /* 0x040fe4000f8e02ff */
[----:B--2---:R-:W-:Y:S01]  /*15840*/  IMAD R3, R3, UR6, RZ ;  /* 0x0000000603037c24 */ /* 0x004fe2000f8e02ff */
        /* <DEDUP_REMOVED lines=334> */
.L_x_2495:
[----:B------:R-:W2:Y:S01]  /*16d30*/  LDCU.64 UR6, c[0x0][0x5f8] ;  /* 0x0000bf00ff0677ac */ /* 0x000ea20008000a00 */
[----:B------:R-:W3:Y:S01]  /*16d40*/  LDC.64 R10, c[0x0][0x600] ;  /* 0x00018000ff0a7b82 */ /* 0x000ee20000000a00 */
[----:B--2---:R-:W-:-:S05]  /*16d50*/  IADD3 R14, P0, PT, R3, UR6, RZ ;  /* 0x00000006030e7c10 */ /* 0x004fca000ff1e0ff */
[----:B------:R-:W-:-:S06]  /*16d60*/  IMAD.X R15, RZ, RZ, UR7, P0 ;  /* 0x00000007ff0f7e24 */ /* 0x000fcc00080e06ff */
        /* <DEDUP_REMOVED lines=33> */
.L_x_2498:
[----:B------:R-:W-:-:S07]  /*16f80*/  MOV R4, 0x16fa0 ;  /* 0x00016fa000047802 */ /* 0x000fce0000000f00 */
[----:B01----:R-:W-:Y:S05]  /*16f90*/  CALL.REL.NOINC `($__internal_8_$__cuda_sm20_div_s64) ;  /* 0x0000012400487944 */ /* 0x003fea0003c00000 */
[----:B------:R-:W-:Y:S01]  /*16fa0*/  IMAD.MOV.U32 R8, RZ, RZ, R6 ;  /* 0x000000ffff087224 */ /* 0x000fe200078e0006 */
[----:B------:R-:W-:-:S07]  /*16fb0*/  MOV R9, R7 ;  /* 0x0000000700097202 */ /* 0x000fce0000000f00 */
.L_x_2497:
[----:B------:R-:W-:Y:S05]  /*16fc0*/  BSYNC.RECONVERGENT B1 ;  /* 0x0000000000017941 */ /* 0x000fea0003800200 */
.L_x_2496:
        /* <DEDUP_REMOVED lines=40> */
.L_x_2500:
[----:B------:R-:W-:Y:S01]  /*17250*/  IMAD.MOV.U32 R10, RZ, RZ, R14 ;  /* 0x000000ffff0a7224 */ /* 0x000fe200078e000e */
[----:B------:R-:W-:Y:S02]  /*17260*/  MOV R3, R15 ;  /* 0x0000000f00037202 */ /* 0x000fe40000000f00 */
[----:B------:R-:W-:-:S07]  /*17270*/  MOV R4, 0x17290 ;  /* 0x0001729000047802 */ /* 0x000fce0000000f00 */
[----:B01----:R-:W-:Y:S05]  /*17280*/  CALL.REL.NOINC `($__internal_8_$__cuda_sm20_div_s64) ;  /* 0x00000120008c7944 */ /* 0x003fea0003c00000 */
.L_x_2501:
[----:B------:R-:W-:Y:S05]  /*17290*/  BSYNC.RECONVERGENT B1 ;  /* 0x0000000000017941 */ /* 0x000fea0003800200 */
.L_x_2499:
        /* <DEDUP_REMOVED lines=212> */
.L_x_2506:
        /* <DEDUP_REMOVED lines=41> */
.L_x_2505:
[----:B------:R-:W-:Y:S05]  /*18270*/  BSYNC.RECONVERGENT B2 ;  /* 0x0000000000027941 */ /* 0x000fea0003800200 */
.L_x_2504:
        /* <DEDUP_REMOVED lines=35> */
[----:B------:R-:W-:Y:S01]  /*184b0*/  IADD3 R29, P6, PT, R14, -R12, RZ ;  /* 0x8000000c0e1d7210 */ /* 0x000fe20007fde0ff */
[----:B------:R-:W-:Y:S01]  /*184c0*/  IMAD R11, R18, UR7, R27 ;  /* 0x00000007120b7c24 */ /* 0x000fe2000f8e021b */
[----:B------:R-:W-:Y:S02]  /*184d0*/  IADD3 R27, P5, PT, R12, UR6, RZ ;  /* 0x000000060c1b7c10 */ /* 0x000fe4000ffbe0ff */
[----:B------:R-:W-:Y:S02]  /*184e0*/  LEA.HI.X R7, R10, R4, R7, 0x3, P2 ;  /* 0x000000040a077211 */ /* 0x000fe400010f1c07 */
[----:B------:R-:W-:Y:S02]  /*184f0*/  IADD3 R11, PT, PT, R13, R11, RZ ;  /* 0x0000000b0d0b7210 */ /* 0x000fe40007ffe0ff */
[C---:B------:R-:W-:Y:S02]  /*18500*/  IADD3 R21, P3, P4, R14.reuse, -UR6, -R27 ;  /* 0x800000060e157c10 */ /* 0x040fe4000fc7e81b */
[----:B------:R-:W-:Y:S01]  /*18510*/  IADD3.X R13, PT, PT, R11, UR7, RZ, P5, !PT ;  /* 0x000000070b0d7c10 */ /* 0x000fe2000affe4ff */
[----:B------:R-:W-:Y:S01]  /*18520*/  IMAD.X R11, R15, 0x1, ~R11, P6 ;  /* 0x000000010f0b7824 */ /* 0x000fe200030e0e0b */
[----:B------:R-:W-:Y:S01]  /*18530*/  IADD3 R27, P5, PT, R14, -R27, RZ ;  /* 0x8000001b0e1b7210 */ /* 0x000fe20007fbe0ff */
[----:B------:R-:W2:Y:S01]  /*18540*/  LDG.E.64 R6, desc[UR8][R6.64] ;  /* 0x0000000806067981 */ /* 0x000ea2000c1e1b00 */
[----:B------:R-:W-:Y:S01]  /*18550*/  IADD3 R10, P2, PT, R8, UR12, RZ ;  /* 0x0000000c080a7c10 */ /* 0x000fe2000ff5e0ff */
[----:B------:R-:W-:Y:S01]  /*18560*/  IMAD R26, R11, UR14, RZ ;  /* 0x0000000e0b1a7c24 */ /* 0x000fe2000f8e02ff */
[----:B------:R-:W-:-:S02]  /*18570*/  IADD3.X R20, PT, PT, R15, ~UR7, ~R13, P3, P4 ;  /* 0x800000070f147c10 */ /* 0x000fc40009fe8c0d */
        /* <DEDUP_REMOVED lines=30> */
.L_x_2510:
[----:B------:R-:W-:Y:S05]  /*18760*/  BSYNC.RECONVERGENT B3 ;  /* 0x0000000000037941 */ /* 0x000fea0003800200 */
.L_x_2509:
        /* <DEDUP_REMOVED lines=48> */
.L_x_2512:
[----:B------:R-:W-:Y:S05]  /*18a70*/  BSYNC.RECONVERGENT B3 ;  /* 0x0000000000037941 */ /* 0x000fea0003800200 */
.L_x_2511:
        /* <DEDUP_REMOVED lines=17> */
[----:B------:R-:W-:-:S04]  /*18b90*/  LEA R16, P0, R6, R16, 0x3 ;  /* 0x0000001006107211 */ /* 0x000fc800078018ff */
[----:B------:R-:W-:-:S04]  /*18ba0*/  IADD3 R3, PT, PT, R7, R3, RZ ;  /* 0x0000000307037210 */ /* 0x000fc80007ffe0ff */
[----:B------:R-:W-:-:S05]  /*18bb0*/  LEA.HI.X R17, R6, R4, R3, 0x3, P0 ;  /* 0x0000000406117211 */ /* 0x000fca00000f1c03 */
[----:B------:R-:W2:Y:S02]  /*18bc0*/  LDG.E.64 R6, desc[UR8][R16.64] ;  /* 0x0000000810067981 */ /* 0x000ea4000c1e1b00 */
[----:B--2--5:R-:W-:-:S05]  /*18bd0*/  IADD3 R24, P0, PT, R6, R24, RZ ;  /* 0x0000001806187210 */ /* 0x024fca0007f1e0ff */
[----:B------:R-:W-:-:S08]  /*18be0*/  IMAD.X R25, R7, 0x1, R25, P0 ;  /* 0x0000000107197824 */ /* 0x000fd000000e0619 */
.L_x_2508:
[----:B------:R-:W-:Y:S05]  /*18bf0*/  BSYNC.RECONVERGENT B2 ;  /* 0x0000000000027941 */ /* 0x000fea0003800200 */
.L_x_2507:
[----:B-----5:R2:W-:Y:S02]  /*18c00*/  STG.E.64 desc[UR8][R22.64], R24 ;  /* 0x0000001816007986 */ /* 0x0205e4000c101b08 */
.L_x_2503:
[----:B------:R-:W-:Y:S05]  /*18c10*/  BSYNC.RECONVERGENT B1 ;  /* 0x0000000000017941 */ /* 0x000fea0003800200 */
.L_x_2502:
[----:B------:R-:W-:-:S07]  /*18c20*/  IADD3 R5, PT, PT, R5, 0x80, RZ ;  /* 0x0000008005057810 */ /* 0x000fce0007ffe0ff */
.L_x_2494:
[----:B------:R-:W-:Y:S05]  /*18c30*/  BSYNC.RECONVERGENT B0 ;  /* 0x0000000000007941 */ /* 0x000fea0003800200 */
.L_x_2493:
[----:B------:R-:W3:Y:S01]  /*18c40*/  LDCU UR6, c[0x0][0x380] ;  /* 0x00007000ff0677ac */ /* 0x000ee20008000800 */
[----:B------:R-:W-:Y:S01]  /*18c50*/  BSSY.RECONVERGENT B0, `(.L_x_2513) ;  /* 0x000034e000007945 */ /* 0x000fe20003800200 */
[----:B---3--:R-:W-:-:S13]  /*18c60*/  ISETP.GE.AND P0, PT, R5, UR6, PT ;  /* 0x0000000605007c0c */ /* 0x008fda000bf06270 */
[----:B------:R-:W-:Y:S05]  /*18c70*/  @P0 BRA `(.L_x_2514) ;  /* 0x00000034002c0947 */ /* 0x000fea0003800000 */
[----:B------:R-:W3:Y:S01]  /*18c80*/  LDCU.64 UR6, c[0x0][0x390] ;  /* 0x00007200ff0677ac */ /* 0x000ee20008000a00 */
[----:B------:R-:W-:Y:S01]  /*18c90*/  IMAD.MOV.U32 R4, RZ, RZ, RZ ;  /* 0x000000ffff047224 */ /* 0x000fe200078e00ff */
[----:B------:R-:W-:Y:S01]  /*18ca0*/  ISETP.NE.AND P0, PT, R2, RZ, PT ;  /* 0x000000ff0200720c */ /* 0x000fe20003f05270 */
[----:B------:R-:W4:Y:S01]  /*18cb0*/  LDCU UR12, c[0x0][0x38c] ;  /* 0x00007180ff0c77ac */ /* 0x000f220008000800 */
[----:B------:R-:W5:Y:S01]  /*18cc0*/  LDCU.64 UR14, c[0x0][0x4b8] ;  /* 0x00009700ff0e77ac */ /* 0x000f620008000a00 */
[----:B---3--:R-:W-:Y:S01]  /*18cd0*/  IMAD.HI.U32 R6, R5, UR6, R4 ;  /* 0x0000000605067c27 */ /* 0x008fe2000f8e0004 */
[----:B------:R-:W3:Y:S04]  /*18ce0*/  LDCU UR6, c[0x0][0x4c0] ;  /* 0x00009800ff0677ac */ /* 0x000ee80008000800 */
[----:B------:R-:W-:-:S04]  /*18cf0*/  SHF.R.U32.HI R7, RZ, UR7, R6 ;  /* 0x00000007ff077c19 */ /* 0x000fc80008011606 */
[----:B------:R-:W-:-:S05]  /*18d00*/  IADD3 R4, PT, PT, -R7, RZ, RZ ;  /* 0x000000ff07047210 */ /* 0x000fca0007ffe1ff */
[----:B----4-:R-:W-:-:S04]  /*18d10*/  IMAD R3, R4, UR12, R5 ;  /* 0x0000000c04037c24 */ /* 0x010fc8000f8e0205 */
[C---:B-----5:R-:W-:Y:S02]  /*18d20*/  IMAD R13, R3.reuse, UR14, RZ ;  /* 0x0000000e030d7c24 */ /* 0x060fe4000f8e02ff */
[C---:B------:R-:W-:Y:S02]  /*18d30*/  IMAD R16, R3.reuse, UR15, RZ ;  /* 0x0000000f03107c24 */ /* 0x040fe4000f8e02ff */
[----:B---3--:R-:W-:Y:S01]  /*18d40*/  IMAD R3, R3, UR6, RZ ;  /* 0x0000000603037c24 */ /* 0x008fe2000f8e02ff */
[----:B------:R-:W-:Y:S06]  /*18d50*/  @!P0 BRA `(.L_x_2515) ;  /* 0x0000001400348947 */ /* 0x000fec0003800000 */
[----:B------:R-:W3:Y:S01]  /*18d60*/  LDCU.64 UR12, c[0x0][0x398] ;  /* 0x00007300ff0c77ac */ /* 0x000ee20008000a00 */
[----:B------:R-:W-:Y:S01]  /*18d70*/  IMAD.MOV.U32 R6, RZ, RZ, RZ ;  /* 0x000000ffff067224 */ /* 0x000fe200078e00ff */
        /* <DEDUP_REMOVED lines=316> */
[----:B------:R-:W-:-:S05]  /*1a140*/  @P0 MOV R8, RZ ;  /* 0x000000ff00080202 */ /* 0x000fca0000000f00 */
[----:B------:R-:W3:Y:S01]  /*1a150*/  @P0 LDC.64 R18, c[0x0][0x5d8] ;  /* 0x00017600ff120b82 */ /* 0x000ee20000000a00 */
[----:B------:R-:W-:-:S04]  /*1a160*/  IMAD.MOV R6, RZ, RZ, -R9 ;  /* 0x000000ffff067224 */ /* 0x000fc800078e0a09 */
[----:B------:R-:W-:-:S03]  /*1a170*/  IMAD R6, R6, UR12, R7 ;  /* 0x0000000c06067c24 */ /* 0x000fc6000f8e0207 */
[----:B------:R-:W2:Y:S01]  /*1a180*/  @P0 LDC R12, c[0x0][0x5e0] ;  /* 0x00017800ff0c0b82 */ /* 0x000ea20000000800 */
[----:B-----5:R-:W-:-:S04]  /*1a190*/  @P0 IMAD.HI.U32 R4, R9, R10, R8 ;  /* 0x0000000a09040227 */ /* 0x020fc800078e0008 */
[C---:B----4-:R-:W-:Y:S01]  /*1a1a0*/  IMAD R13, R6.reuse, UR7, R13 ;  /* 0x00000007060d7c24 */ /* 0x050fe2000f8e020d */
[----:B------:R-:W-:Y:S01]  /*1a1b0*/  @P0 SHF.R.U32.HI R4, RZ, R11, R4 ;  /* 0x0000000bff040219 */ /* 0x000fe20000011604 */
[C---:B-1----:R-:W-:Y:S02]  /*1a1c0*/  IMAD R16, R6.reuse, UR14, R16 ;  /* 0x0000000e06107c24 */ /* 0x042fe4000f8e0210 */
[----:B------:R-:W-:Y:S01]  /*1a1d0*/  IMAD R3, R6, UR15, R3 ;  /* 0x0000000f06037c24 */ /* 0x000fe2000f8e0203 */
[----:B------:R-:W-:-:S05]  /*1a1e0*/  @P0 IADD3 R8, PT, PT, -R4, RZ, RZ ;  /* 0x000000ff04080210 */ /* 0x000fca0007ffe1ff */
[----:B0-----:R-:W-:-:S04]  /*1a1f0*/  @P0 IMAD R8, R15, R8, R9 ;  /* 0x000000080f080224 */ /* 0x001fc800078e0209 */
[C---:B---3--:R-:W-:Y:S02]  /*1a200*/  @P0 IMAD R13, R8.reuse, R18, R13 ;  /* 0x00000012080d0224 */ /* 0x048fe400078e020d */
[C---:B------:R-:W-:Y:S02]  /*1a210*/  @P0 IMAD R16, R8.reuse, R19, R16 ;  /* 0x0000001308100224 */ /* 0x040fe400078e0210 */
[----:B--2---:R-:W-:-:S07]  /*1a220*/  @P0 IMAD R3, R8, R12, R3 ;  /* 0x0000000c08030224 */ /* 0x004fce00078e0203 */
.L_x_2515:
[----:B------:R-:W3:Y:S01]  /*1a230*/  LDCU.64 UR6, c[0x0][0x5f8] ;  /* 0x0000bf00ff0677ac */ /* 0x000ee20008000a00 */
[----:B------:R-:W4:Y:S01]  /*1a240*/  LDC.64 R10, c[0x0][0x600] ;  /* 0x00018000ff0a7b82 */ /* 0x000f220000000a00 */
[----:B---3--:R-:W-:-:S05]  /*1a250*/  IADD3 R14, P0, PT, R3, UR6, RZ ;  /* 0x00000006030e7c10 */ /* 0x008fca000ff1e0ff */
[----:B------:R-:W-:-:S06]  /*1a260*/  IMAD.X R15, RZ, RZ, UR7, P0 ;  /* 0x00000007ff0f7e24 */ /* 0x000fcc00080e06ff */
        /* <DEDUP_REMOVED lines=19> */
[----:B---3--:R-:W-:Y:S01]  /*1a3a0*/  IMAD.MOV.U32 R6, RZ, RZ, RZ ;  /* 0x000000ffff067224 */ /* 0x008fe200078e00ff */
        /* <DEDUP_REMOVED lines=13> */
.L_x_2518:
[----:B------:R-:W-:-:S07]  /*1a480*/  MOV R4, 0x1a4a0 ;  /* 0x0001a4a000047802 */ /* 0x000fce0000000f00 */
[----:B012---:R-:W-:Y:S05]  /*1a490*/  CALL.REL.NOINC `($__internal_8_$__cuda_sm20_div_s64) ;  /* 0x000000f000087944 */ /* 0x007fea0003c00000 */
[----:B------:R-:W-:Y:S01]  /*1a4a0*/  IMAD.MOV.U32 R8, RZ, RZ, R6 ;  /* 0x000000ffff087224 */ /* 0x000fe200078e0006 */
[----:B------:R-:W-:-:S07]  /*1a4b0*/  MOV R9, R7 ;  /* 0x0000000700097202 */ /* 0x000fce0000000f00 */
.L_x_2517:
[----:B------:R-:W-:Y:S05]  /*1a4c0*/  BSYNC.RECONVERGENT B1 ;  /* 0x0000000000017941 */ /* 0x000fea0003800200 */
.L_x_2516:
[----:B------:R-:W3:Y:S01]  /*1a4d0*/  LDC.64 R6, c[0x0][0x608] ;  /* 0x00018200ff067b82 */ /* 0x000ee20000000a00 */
[----:B------:R-:W-:Y:S07]  /*1a4e0*/  BSSY.RECONVERGENT B1, `(.L_x_2519) ;  /* 0x000002b000017945 */ /* 0x000fee0003800200 */
[----:B------:R-:W4:Y:S01]  /*1a4f0*/  LDC.64 R18, c[0x0][0x600] ;  /* 0x00018000ff127b82 */ /* 0x000f220000000a00 */
[-C--:B---3--:R-:W-:Y:S02]  /*1a500*/  IMAD R3, R9, R6.reuse, RZ ;  /* 0x0000000609037224 */ /* 0x088fe400078e02ff */
[----:B------:R-:W-:-:S04]  /*1a510*/  IMAD.WIDE.U32 R10, R8, R6, RZ ;  /* 0x00000006080a7225 */ /* 0x000fc800078e00ff */
[-C--:B------:R-:W-:Y:S01]  /*1a520*/  IMAD R17, R8, R7.reuse, R3 ;  /* 0x0000000708117224 */ /* 0x080fe200078e0203 */
[----:B------:R-:W-:Y:S02]  /*1a530*/  LOP3.LUT R7, R15, R7, RZ, 0xfc, !PT ;  /* 0x000000070f077212 */ /* 0x000fe400078efcff */
[----:B----4-:R-:W-:Y:S01]  /*1a540*/  IADD3 R3, P1, PT, R10, R18, RZ ;  /* 0x000000120a037210 */ /* 0x010fe20007f3e0ff */
        /* <DEDUP_REMOVED lines=16> */
[----:B---3--:R-:W-:Y:S02]  /*1a650*/  HFMA2 R8, -RZ, RZ, 0, 0 ;  /* 0x00000000ff087431 */ /* 0x008fe400000001ff */
[----:B----4-:R-:W-:-:S04]  /*1a660*/  IMAD.MOV R3, RZ, RZ, -R9 ;  /* 0x000000ffff037224 */ /* 0x010fc800078e0a09 */
        /* <DEDUP_REMOVED lines=14> */
.L_x_2520:
[----:B------:R-:W-:Y:S01]  /*1a750*/  IMAD.MOV.U32 R10, RZ, RZ, R14 ;  /* 0x000000ffff0a7224 */ /* 0x000fe200078e000e */
[----:B------:R-:W-:Y:S02]  /*1a760*/  MOV R3, R15 ;  /* 0x0000000f00037202 */ /* 0x000fe40000000f00 */
[----:B------:R-:W-:-:S07]  /*1a770*/  MOV R4, 0x1a790 ;  /* 0x0001a79000047802 */ /* 0x000fce0000000f00 */
[----:B012---:R-:W-:Y:S05]  /*1a780*/  CALL.REL.NOINC `($__internal_8_$__cuda_sm20_div_s64) ;  /* 0x000000ec004c7944 */ /* 0x007fea0003c00000 */
.L_x_2521:
[----:B------:R-:W-:Y:S05]  /*1a790*/  BSYNC.RECONVERGENT B1 ;  /* 0x0000000000017941 */ /* 0x000fea0003800200 */
.L_x_2519:
        /* <DEDUP_REMOVED lines=212> */
.L_x_2526:
        /* <DEDUP_REMOVED lines=41> */
.L_x_2525:
[----:B------:R-:W-:Y:S05]  /*1b770*/  BSYNC.RECONVERGENT B2 ;  /* 0x0000000000027941 */ /* 0x000fea0003800200 */
.L_x_2524:
        /* <DEDUP_REMOVED lines=78> */
.L_x_2530:
[----:B------:R-:W-:Y:S05]  /*1bc60*/  BSYNC.RECONVERGENT B3 ;  /* 0x0000000000037941 */ /* 0x000fea0003800200 */
.L_x_2529:
        /* <DEDUP_REMOVED lines=48> */
.L_x_2532:
[----:B------:R-:W-:Y:S05]  /*1bf70*/  BSYNC.RECONVERGENT B3 ;  /* 0x0000000000037941 */ /* 0x000fea0003800200 */
.L_x_2531:
        /* <DEDUP_REMOVED lines=23> */
.L_x_2528:
[----:B------:R-:W-:Y:S05]  /*1c0f0*/  BSYNC.RECONVERGENT B2 ;  /* 0x0000000000027941 */ /* 0x000fea0003800200 */
.L_x_2527:
[----:B-----5:R3:W-:Y:S02]  /*1c100*/  STG.E.64 desc[UR8][R22.64], R24 ;  /* 0x0000001816007986 */ /* 0x0207e4000c101b08 */
.L_x_2523:
[----:B------:R-:W-:Y:S05]  /*1c110*/  BSYNC.RECONVERGENT B1 ;  /* 0x0000000000017941 */ /* 0x000fea0003800200 */
.L_x_2522:
[----:B------:R-:W-:-:S07]  /*1c120*/  IADD3 R5, PT, PT, R5, 0x80, RZ ;  /* 0x0000008005057810 */ /* 0x000fce0007ffe0ff */
.L_x_2514:
[----:B------:R-:W-:Y:S05]  /*1c130*/  BSYNC.RECONVERGENT B0 ;  /* 0x0000000000007941 */ /* 0x000fea0003800200 */
.L_x_2513:
        /* <DEDUP_REMOVED lines=19> */
[----:B------:R-:W-:Y:S01]  /*1c270*/  IMAD.MOV.U32 R6, RZ, RZ, RZ ;  /* 0x000000ffff067224 */ /* 0x000fe200078e00ff */
        /* <DEDUP_REMOVED lines=316> */
[----:B------:R-:W-:-:S05]  /*1d640*/  @P0 MOV R8, RZ ;  /* 0x000000ff00080202 */ /* 0x000fca0000000f00 */
[----:B------:R-:W1:Y:S01]  /*1d650*/  @P0 LDC.64 R18, c[0x0][0x5d8] ;  /* 0x00017600ff120b82 */ /* 0x000e620000000a00 */
[----:B------:R-:W-:-:S04]  /*1d660*/  IMAD.MOV R6, RZ, RZ, -R9 ;  /* 0x000000ffff067224 */ /* 0x000fc800078e0a09 */
[----:B------:R-:W-:-:S03]  /*1d670*/  IMAD R6, R6, UR12, R7 ;  /* 0x0000000c06067c24 */ /* 0x000fc6000f8e0207 */
[----:B------:R-:W3:Y:S01]  /*1d680*/  @P0 LDC R12, c[0x0][0x5e0] ;  /* 0x00017800ff0c0b82 */ /* 0x000ee20000000800 */
[----:B-----5:R-:W-:-:S04]  /*1d690*/  @P0 IMAD.HI.U32 R4, R9, R10, R8 ;  /* 0x0000000a09040227 */ /* 0x020fc800078e0008 */
[C---:B----4-:R-:W-:Y:S01]  /*1d6a0*/  IMAD R13, R6.reuse, UR7, R13 ;  /* 0x00000007060d7c24 */ /* 0x050fe2000f8e020d */
[----:B------:R-:W-:Y:S01]  /*1d6b0*/  @P0 SHF.R.U32.HI R4, RZ, R11, R4 ;  /* 0x0000000bff040219 */ /* 0x000fe20000011604 */
[C---:B--2---:R-:W-:Y:S02]  /*1d6c0*/  IMAD R16, R6.reuse, UR14, R16 ;  /* 0x0000000e06107c24 */ /* 0x044fe4000f8e0210 */
[----:B------:R-:W-:Y:S01]  /*1d6d0*/  IMAD R3, R6, UR15, R3 ;  /* 0x0000000f06037c24 */ /* 0x000fe2000f8e0203 */
[----:B------:R-:W-:-:S05]  /*1d6e0*/  @P0 IADD3 R8, PT, PT, -R4, RZ, RZ ;  /* 0x000000ff04080210 */ /* 0x000fca0007ffe1ff */
[----:B0-----:R-:W-:-:S04]  /*1d6f0*/  @P0 IMAD R8, R15, R8, R9 ;  /* 0x000000080f080224 */ /* 0x001fc800078e0209 */
[C---:B-1----:R-:W-:Y:S02]  /*1d700*/  @P0 IMAD R13, R8.reuse, R18, R13 ;  /* 0x00000012080d0224 */ /* 0x042fe400078e020d */
[C---:B------:R-:W-:Y:S02]  /*1d710*/  @P0 IMAD R16, R8.reuse, R19, R16 ;  /* 0x0000001308100224 */ /* 0x040fe400078e0210 */
[----:B---3--:R-:W-:-:S07]  /*1d720*/  @P0 IMAD R3, R8, R12, R3 ;  /* 0x0000000c08030224 */ /* 0x008fce00078e0203 */
.L_x_2535:
[----:B------:R-:W0:Y:S01]  /*1d730*/  LDCU.64 UR6, c[0x0][0x5f8] ;  /* 0x0000bf00ff0677ac */ /* 0x000e220008000a00 */
[----:B------:R-:W4:Y:S01]  /*1d740*/  LDC.64 R10, c[0x0][0x600] ;  /* 0x00018000ff0a7b82 */ /* 0x000f220000000a00 */
[----:B0-----:R-:W-:-:S05]  /*1d750*/  IADD3 R14, P0, PT, R3, UR6, RZ ;  /* 0x00000006030e7c10 */ /* 0x001fca000ff1e0ff */
[----:B------:R-:W-:-:S06]  /*1d760*/  IMAD.X R15, RZ, RZ, UR7, P0 ;  /* 0x00000007ff0f7e24 */ /* 0x000fcc00080e06ff */
        /* <DEDUP_REMOVED lines=33> */
.L_x_2538:
[----:B------:R-:W-:-:S07]  /*1d980*/  MOV R4, 0x1d9a0 ;  /* 0x0001d9a000047802 */ /* 0x000fce0000000f00 */
[----:B-123--:R-:W-:Y:S05]  /*1d990*/  CALL.REL.NOINC `($__internal_8_$__cuda_sm20_div_s64) ;  /* 0x000000b800c87944 */ /* 0x00efea0003c00000 */
[----:B------:R-:W-:Y:S01]  /*1d9a0*/  IMAD.MOV.U32 R8, RZ, RZ, R6 ;  /* 0x000000ffff087224 */ /* 0x000fe200078e0006 */
[----:B------:R-:W-:-:S07]  /*1d9b0*/  MOV R9, R7 ;  /* 0x0000000700097202 */ /* 0x000fce0000000f00 */
.L_x_2537:
[----:B------:R-:W-:Y:S05]  /*1d9c0*/  BSYNC.RECONVERGENT B1 ;  /* 0x0000000000017941 */ /* 0x000fea0003800200 */
.L_x_2536:
[----:B------:R-:W0:Y:S01]  /*1d9d0*/  LDC.64 R6, c[0x0][0x608] ;  /* 0x00018200ff067b82 */ /* 0x000e220000000a00 */
[----:B------:R-:W-:Y:S07]  /*1d9e0*/  BSSY.RECONVERGENT B1, `(.L_x_2539) ;  /* 0x000002b000017945 */ /* 0x000fee0003800200 */
[----:B------:R-:W4:Y:S01]  /*1d9f0*/  LDC.64 R18, c[0x0][0x600] ;  /* 0x00018000ff127b82 */ /* 0x000f220000000a00 */
[-C--:B0-----:R-:W-:Y:S02]  /*1da00*/  IMAD R3, R9, R6.reuse, RZ ;  /* 0x0000000609037224 */ /* 0x081fe400078e02ff */
        /* <DEDUP_REMOVED lines=20> */
[----:B0-----:R-:W-:Y:S02]  /*1db50*/  HFMA2 R8, -RZ, RZ, 0, 0 ;  /* 0x00000000ff087431 */ /* 0x001fe400000001ff */
        /* <DEDUP_REMOVED lines=15> */
.L_x_2540:
[----:B------:R-:W-:Y:S01]  /*1dc50*/  IMAD.MOV.U32 R10, RZ, RZ, R14 ;  /* 0x000000ffff0a7224 */ /* 0x000fe200078e000e */
[----:B------:R-:W-:Y:S02]  /*1dc60*/  MOV R3, R15 ;  /* 0x0000000f00037202 */ /* 0x000fe40000000f00 */
[----:B------:R-:W-:-:S07]  /*1dc70*/  MOV R4, 0x1dc90 ;  /* 0x0001dc9000047802 */ /* 0x000fce0000000f00 */
[----:B-123--:R-:W-:Y:S05]  /*1dc80*/  CALL.REL.NOINC `($__internal_8_$__cuda_sm20_div_s64) ;  /* 0x000000b8000c7944 */ /* 0x00efea0003c00000 */
.L_x_2541:
[----:B------:R-:W-:Y:S05]  /*1dc90*/  BSYNC.RECONVERGENT B1 ;  /* 0x0000000000017941 */ /* 0x000fea0003800200 */
.L_x_2539:
        /* <DEDUP_REMOVED lines=212> */
.L_x_2546:
        /* <DEDUP_REMOVED lines=41> */
.L_x_2545:
[----:B------:R-:W-:Y:S05]  /*1ec70*/  BSYNC.RECONVERGENT B2 ;  /* 0x0000000000027941 */ /* 0x000fea0003800200 */
.L_x_2544:
        /* <DEDUP_REMOVED lines=78> */
.L_x_2550:
[----:B------:R-:W-:Y:S05]  /*1f160*/  BSYNC.RECONVERGENT B3 ;  /* 0x0000000000037941 */ /* 0x000fea0003800200 */
.L_x_2549:
        /* <DEDUP_REMOVED lines=48> */
.L_x_2552:
[----:B------:R-:W-:Y:S05]  /*1f470*/  BSYNC.RECONVERGENT B3 ;  /* 0x0000000000037941 */ /* 0x000fea0003800200 */
.L_x_2551:
        /* <DEDUP_REMOVED lines=23> */
.L_x_2548:
[----:B------:R-:W-:Y:S05]  /*1f5f0*/  BSYNC.RECONVERGENT B2 ;  /* 0x0000000000027941 */ /* 0x000fea0003800200 */
.L_x_2547:
[----:B-----5:R0:W-:Y:S02]  /*1f600*/  STG.E.64 desc[UR8][R22.64], R24 ;  /* 0x0000001816007986 */ /* 0x0201e4000c101b08 */
.L_x_2543:
[----:B------:R-:W-:Y:S05]  /*1f610*/  BSYNC.RECONVERGENT B1 ;  /* 0x0000000000017941 */ /* 0x000fea0003800200 */
.L_x_2542:
[----:B------:R-:W-:-:S07]  /*1f620*/  IADD3 R5, PT, PT, R5, 0x80, RZ ;  /* 0x0000008005057810 */ /* 0x000fce0007ffe0ff */
.L_x_2534:
[----:B------:R-:W-:Y:S05]  /*1f630*/  BSYNC.RECONVERGENT B0 ;  /* 0x0000000000007941 */ /* 0x000fea0003800200 */
.L_x_2533:
        /* <DEDUP_REMOVED lines=351> */
.L_x_2555:
        /* <DEDUP_REMOVED lines=37> */
.L_x_2558:
[----:B------:R-:W-:-:S07]  /*20e80*/  MOV R4, 0x20ea0 ;  /* 0x00020ea000047802 */ /* 0x000fce0000000f00 */
[----:B-123--:R-:W-:Y:S05]  /*20e90*/  CALL.REL.NOINC `($__internal_8_$__cuda_sm20_div_s64) ;  /* 0x0000008400887944 */ /* 0x00efea0003c00000 */
[----:B------:R-:W-:Y:S01]  /*20ea0*/  IMAD.MOV.U32 R8, RZ, RZ, R6 ;  /* 0x000000ffff087224 */ /* 0x000fe200078e0006 */
[----:B------:R-:W-:-:S07]  /*20eb0*/  MOV R9, R7 ;  /* 0x0000000700097202 */ /* 0x000fce0000000f00 */
.L_x_2557:
[----:B------:R-:W-:Y:S05]  /*20ec0*/  BSYNC.RECONVERGENT B1 ;  /* 0x0000000000017941 */ /* 0x000fea0003800200 */
.L_x_2556:
        /* <DEDUP_REMOVED lines=40> */
.L_x_2560:
[----:B------:R-:W-:Y:S01]  /*21150*/  IMAD.MOV.U32 R10, RZ, RZ, R14 ;  /* 0x000000ffff0a7224 */ /* 0x000fe200078e000e */
[----:B------:R-:W-:Y:S02]  /*21160*/  MOV R3, R15 ;  /* 0x0000000f00037202 */ /* 0x000fe40000000f00 */
[----:B------:R-:W-:-:S07]  /*21170*/  MOV R4, 0x21190 ;  /* 0x0002119000047802 */ /* 0x000fce0000000f00 */
[----:B-123--:R-:W-:Y:S05]  /*21180*/  CALL.REL.NOINC `($__internal_8_$__cuda_sm20_div_s64) ;  /* 0x0000008000cc7944 */ /* 0x00efea0003c00000 */
.L_x_2561:
[----:B------:R-:W-:Y:S05]  /*21190*/  BSYNC.RECONVERGENT B1 ;  /* 0x0000000000017941 */ /* 0x000fea0003800200 */
.L_x_2559:
        /* <DEDUP_REMOVED lines=212> */
.L_x_2566:
        /* <DEDUP_REMOVED lines=41> */
.L_x_2565:
[----:B------:R-:W-:Y:S05]  /*22170*/  BSYNC.RECONVERGENT B2 ;  /* 0x0000000000027941 */ /* 0x000fea0003800200 */
.L_x_2564:
        /* <DEDUP_REMOVED lines=78> */
.L_x_2570:
[----:B------:R-:W-:Y:S05]  /*22660*/  BSYNC.RECONVERGENT B3 ;  /* 0x0000000000037941 */ /* 0x000fea0003800200 */
.L_x_2569:
        /* <DEDUP_REMOVED lines=48> */
.L_x_2572:
[----:B------:R-:W-:Y:S05]  /*22970*/  BSYNC.RECONVERGENT B3 ;  /* 0x0000000000037941 */ /* 0x000fea0003800200 */
.L_x_2571:
        /* <DEDUP_REMOVED lines=23> */
.L_x_2568:
[----:B------:R-:W-:Y:S05]  /*22af0*/  BSYNC.RECONVERGENT B2 ;  /* 0x0000000000027941 */ /* 0x000fea0003800200 */
.L_x_2567:
[----:B-----5:R0:W-:Y:S02]  /*22b00*/  STG.E.64 desc[UR8][R22.64], R24 ;  /* 0x0000001816007986 */ /* 0x0201e4000c101b08 */
.L_x_2563:
[----:B------:R-:W-:Y:S05]  /*22b10*/  BSYNC.RECONVERGENT B1 ;  /* 0x0000000000017941 */ /* 0x000fea0003800200 */
.L_x_2562:
[----:B------:R-:W-:-:S07]  /*22b20*/  IADD3 R5, PT, PT, R5, 0x80, RZ ;  /* 0x0000008005057810 */ /* 0x000fce0007ffe0ff */
.L_x_2554:
[----:B------:R-:W-:Y:S05]  /*22b30*/  BSYNC.RECONVERGENT B0 ;  /* 0x0000000000007941 */ /* 0x000fea0003800200 */
.L_x_2553:
        /* <DEDUP_REMOVED lines=351> */
.L_x_2575:
        /* <DEDUP_REMOVED lines=37> */
.L_x_2578:
[----:B------:R-:W-:-:S07]  /*24380*/  MOV R4, 0x243a0 ;  /* 0x000243a000047802 */ /* 0x000fce0000000f00 */
[----:B-123--:R-:W-:Y:S05]  /*24390*/  CALL.REL.NOINC `($__internal_8_$__cuda_sm20_div_s64) ;  /* 0x0000005000487944 */ /* 0x00efea0003c00000 */
[----:B------:R-:W-:Y:S01]  /*243a0*/  IMAD.MOV.U32 R8, RZ, RZ, R6 ;  /* 0x000000ffff087224 */ /* 0x000fe200078e0006 */
[----:B------:R-:W-:-:S07]  /*243b0*/  MOV R9, R7 ;  /* 0x0000000700097202 */ /* 0x000fce0000000f00 */
.L_x_2577:
[----:B------:R-:W-:Y:S05]  /*243c0*/  BSYNC.RECONVERGENT B1 ;  /* 0x0000000000017941 */ /* 0x000fea0003800200 */
.L_x_2576:
        /* <DEDUP_REMOVED lines=40> */
.L_x_2580:
[----:B------:R-:W-:Y:S01]  /*24650*/  IMAD.MOV.U32 R10, RZ, RZ, R14 ;  /* 0x000000ffff0a7224 */ /* 0x000fe200078e000e */
[----:B------:R-:W-:Y:S02]  /*24660*/  MOV R3, R15 ;  /* 0x0000000f00037202 */ /* 0x000fe40000000f00 */
[----:B------:R-:W-:-:S07]  /*24670*/  MOV R4, 0x24690 ;  /* 0x0002469000047802 */ /* 0x000fce0000000f00 */
[----:B-123--:R-:W-:Y:S05]  /*24680*/  CALL.REL.NOINC `($__internal_8_$__cuda_sm20_div_s64) ;  /* 0x0000004c008c7944 */ /* 0x00efea0003c00000 */
.L_x_2581:
[----:B------:R-:W-:Y:S05]  /*24690*/  BSYNC.RECONVERGENT B1 ;  /* 0x0000000000017941 */ /* 0x000fea0003800200 */
.L_x_2579:
        /* <DEDUP_REMOVED lines=212> */
.L_x_2586:
        /* <DEDUP_REMOVED lines=41> */
.L_x_2585:
[----:B------:R-:W-:Y:S05]  /*25670*/  BSYNC.RECONVERGENT B2 ;  /* 0x0000000000027941 */ /* 0x000fea0003800200 */
.L_x_2584:
        /* <DEDUP_REMOVED lines=78> */
.L_x_2590:
[----:B------:R-:W-:Y:S05]  /*25b60*/  BSYNC.RECONVERGENT B3 ;  /* 0x0000000000037941 */ /* 0x000fea0003800200 */
.L_x_2589:
        /* <DEDUP_REMOVED lines=48> */
.L_x_2592:
[----:B------:R-:W-:Y:S05]  /*25e70*/  BSYNC.RECONVERGENT B3 ;  /* 0x0000000000037941 */ /* 0x000fea0003800200 */
.L_x_2591:
        /* <DEDUP_REMOVED lines=23> */
.L_x_2588:
[----:B------:R-:W-:Y:S05]  /*25ff0*/  BSYNC.RECONVERGENT B2 ;  /* 0x0000000000027941 */ /* 0x000fea0003800200 */
.L_x_2587:
[----:B-----5:R0:W-:Y:S02]  /*26000*/  STG.E.64 desc[UR8][R22.64], R24 ;  /* 0x0000001816007986 */ /* 0x0201e4000c101b08 */
.L_x_2583:
[----:B------:R-:W-:Y:S05]  /*26010*/  BSYNC.RECONVERGENT B1 ;  /* 0x0000000000017941 */ /* 0x000fea0003800200 */
.L_x_2582:
[----:B------:R-:W-:-:S07]  /*26020*/  IADD3 R5, PT, PT, R5, 0x80, RZ ;  /* 0x0000008005057810 */ /* 0x000fce0007ffe0ff */
.L_x_2574:
[----:B------:R-:W-:Y:S05]  /*26030*/  BSYNC.RECONVERGENT B0 ;  /* 0x0000000000007941 */ /* 0x000fea0003800200 */
.L_x_2573:
        /* <DEDUP_REMOVED lines=350> */
.L_x_2593:
[----:B------:R-:W0:Y:S01]  /*27620*/  LDCU.64 UR6, c[0x0][0x5f8] ;  /* 0x0000bf00ff0677ac */ /* 0x000e220008000a00 */
[----:B------:R-:W4:Y:S01]  /*27630*/  LDCU.64 UR12, c[0x0][0x600] ;  /* 0x0000c000ff0c77ac */ /* 0x000f220008000a00 */
[----:B0-----:R-:W-:-:S05]  /*27640*/  IADD3 R14, P0, PT, R3, UR6, RZ ;  /* 0x00000006030e7c10 */ /* 0x001fca000ff1e0ff */
[----:B------:R-:W-:Y:S01]  /*27650*/  IMAD.X R15, RZ, RZ, UR7, P0 ;  /* 0x00000007ff0f7e24 */ /* 0x000fe200080e06ff */
        /* <DEDUP_REMOVED lines=36> */
.L_x_2596:
[----:B------:R-:W-:-:S07]  /*278a0*/  MOV R4, 0x278c0 ;  /* 0x000278c000047802 */ /* 0x000fce0000000f00 */
[----:B-123--:R-:W-:Y:S05]  /*278b0*/  CALL.REL.NOINC `($__internal_8_$__cuda_sm20_div_s64) ;  /* 0x0000001c00007944 */ /* 0x00efea0003c00000 */
.L_x_2595:
[----:B------:R-:W-:Y:S05]  /*278c0*/  BSYNC.RECONVERGENT B0 ;  /* 0x0000000000007941 */ /* 0x000fea0003800200 */
.L_x_2594:
[----:B------:R-:W0:Y:S01]  /*278d0*/  LDCU.128 UR12, c[0x0][0x600] ;  /* 0x0000c000ff0c77ac */ /* 0x000e220008000c00 */
[----:B------:R-:W-:Y:S01]  /*278e0*/  BSSY.RECONVERGENT B0, `(.L_x_2597) ;  /* 0x0000029000007945 */ /* 0x000fe20003800200 */
        /* <DEDUP_REMOVED lines=36> */
.L_x_2598:
[----:B------:R-:W-:Y:S01]  /*27b30*/  MOV R10, R14 ;  /* 0x0000000e000a7202 */ /* 0x000fe20000000f00 */
[----:B------:R-:W-:Y:S01]  /*27b40*/  IMAD.MOV.U32 R3, RZ, RZ, R15 ;  /* 0x000000ffff037224 */ /* 0x000fe200078e000f */
[----:B------:R-:W-:-:S07]  /*27b50*/  MOV R4, 0x27b70 ;  /* 0x00027b7000047802 */ /* 0x000fce0000000f00 */
[----:B-123--:R-:W-:Y:S05]  /*27b60*/  CALL.REL.NOINC `($__internal_8_$__cuda_sm20_div_s64) ;  /* 0x0000001800547944 */ /* 0x00efea0003c00000 */
.L_x_2599:
[----:B------:R-:W-:Y:S05]  /*27b70*/  BSYNC.RECONVERGENT B0 ;  /* 0x0000000000007941 */ /* 0x000fea0003800200 */
.L_x_2597:
        /* <DEDUP_REMOVED lines=33> */
[----:B------:R-:W-:Y:S01]  /*27d90*/  IMAD.IADD R17, R9, 0x1, R17 ;  /* 0x0000000109117824 */ /* 0x000fe200078e0211 */
[----:B------:R-:W-:Y:S01]  /*27da0*/  IADD3 R9, P3, PT, RZ, -R5, RZ ;  /* 0x80000005ff097210 */ /* 0x000fe20007f7e0ff */
[----:B------:R-:W-:Y:S01]  /*27db0*/  IMAD.WIDE.U32 R10, R30, UR6, RZ ;  /* 0x000000061e0a7c25 */ /* 0x000fe2000f8e00ff */
[----:B------:R-:W-:Y:S02]  /*27dc0*/  IADD3.X R6, PT, PT, RZ, ~R40, RZ, P2, !PT ;  /* 0x80000028ff067210 */ /* 0x000fe400017fe4ff */
[----:B------:R-:W-:Y:S01]  /*27dd0*/  SHF.L.U64.HI R21, R8, 0x3, R17 ;  /* 0x0000000308157819 */ /* 0x000fe20000010211 */
[----:B------:R-:W-:Y:S01]  /*27de0*/  IMAD R37, R31, UR6, R12 ;  /* 0x000000061f257c24 */ /* 0x000fe2000f8e020c */
[-C--:B------:R-:W-:Y:S01]  /*27df0*/  IADD3.X R8, PT, PT, RZ, ~R0.reuse, RZ, P3, !PT ;  /* 0x80000000ff087210 */ /* 0x080fe20001ffe4ff */
[----:B------:R-:W-:Y:S01]  /*27e00*/  IMAD R6, R6, UR6, RZ ;  /* 0x0000000606067c24 */ /* 0x000fe2000f8e02ff */
[----:B------:R-:W-:Y:S01]  /*27e10*/  IADD3 R23, P3, PT, R5, 0x3, RZ ;  /* 0x0000000305177810 */ /* 0x000fe20007f7e0ff */
[----:B------:R-:W-:Y:S01]  /*27e20*/  IMAD R48, R0, UR6, RZ ;  /* 0x0000000600307c24 */ /* 0x000fe2000f8e02ff */
[----:B------:R-:W-:Y:S01]  /*27e30*/  IADD3 R37, PT, PT, R11, R37, RZ ;  /* 0x000000250b257210 */ /* 0x000fe20007ffe0ff */
[----:B------:R-:W-:Y:S01]  /*27e40*/  IMAD R8, R8, UR6, RZ ;  /* 0x0000000608087c24 */ /* 0x000fe2000f8e02ff */
[----:B------:R-:W-:Y:S01]  /*27e50*/  IADD3.X R20, PT, PT, RZ, R0, RZ, P3, !PT ;  /* 0x00000000ff147210 */ /* 0x000fe20001ffe4ff */
[----:B------:R-:W-:Y:S01]  /*27e60*/  IMAD R33, R13, UR7, R6 ;  /* 0x000000070d217c24 */ /* 0x000fe2000f8e0206 */
[----:B------:R-:W-:Y:S01]  /*27e70*/  IADD3 R35, P2, PT, RZ, -R23, RZ ;  /* 0x80000017ff237210 */ /* 0x000fe20007f5e0ff */
[----:B------:R-:W-:-:S02]  /*27e80*/  IMAD R29, R9, UR7, R8 ;  /* 0x00000007091d7c24 */ /* 0x000fc4000f8e0208 */
[----:B------:R-:W-:Y:S01]  /*27e90*/  IMAD.WIDE.U32 R8, R9, UR6, R14 ;  /* 0x0000000609087c25 */ /* 0x000fe2000f8e000e */
[----:B------:R-:W-:Y:S02]  /*27ea0*/  IADD3.X R16, PT, PT, RZ, ~R20, RZ, P2, !PT ;  /* 0x80000014ff107210 */ /* 0x000fe400017fe4ff */
[C---:B------:R-:W-:Y:S01]  /*27eb0*/  LEA R6, P2, -R10.reuse, UR10, 0x6 ;  /* 0x0000000a0a067c11 */ /* 0x040fe2000f8431ff */
[----:B------:R-:W-:Y:S01]  /*27ec0*/  IMAD.IADD R9, R9, 0x1, R29 ;  /* 0x0000000109097824 */ /* 0x000fe200078e021d */
[----:B------:R-:W-:Y:S01]  /*27ed0*/  SHF.L.U64.HI R10, R10, 0x6, R37 ;  /* 0x000000060a0a7819 */ /* 0x000fe20000010225 */
[----:B------:R-:W-:-:S04]  /*27ee0*/  IMAD.WIDE.U32 R12, R13, UR6, R14 ;  /* 0x000000060d0c7c25 */ /* 0x000fc8000f8e000e */
[-C--:B------:R-:W-:Y:S02]  /*27ef0*/  IMAD R9, R9, R30.reuse, RZ ;  /* 0x0000001e09097224 */ /* 0x080fe400078e02ff */
[----:B------:R-:W-:-:S04]  /*27f00*/  IMAD.WIDE.U32 R28, R8, R30, RZ ;  /* 0x0000001e081c7225 */ /* 0x000fc800078e00ff */
[----:B------:R-:W-:Y:S02]  /*27f10*/  IMAD.IADD R11, R13, 0x1, R33 ;  /* 0x000000010d0b7824 */ /* 0x000fe400078e0221 */
[----:B------:R-:W-:Y:S01]  /*27f20*/  IMAD R13, R8, R31, R9 ;  /* 0x0000001f080d7224 */ /* 0x000fe200078e0209 */
[----:B------:R-:W-:Y:S01]  /*27f30*/  LEA R9, P4, R28, R27, 0x3 ;  /* 0x0000001b1c097211 */ /* 0x000fe200078818ff */
[----:B------:R-:W-:Y:S01]  /*27f40*/  IMAD R8, R16, UR6, RZ ;  /* 0x0000000610087c24 */ /* 0x000fe2000f8e02ff */
[----:B------:R-:W-:Y:S01]  /*27f50*/  IADD3 R16, P3, PT, R5, 0x4, RZ ;  /* 0x0000000405107810 */ /* 0x000fe20007f7e0ff */
[----:B------:R-:W-:Y:S02]  /*27f60*/  IMAD R11, R11, R30, RZ ;  /* 0x0000001e0b0b7224 */ /* 0x000fe400078e02ff */
[----:B------:R-:W-:Y:S01]  /*27f70*/  IMAD R33, R35, UR7, R8 ;  /* 0x0000000723217c24 */ /* 0x000fe2000f8e0208 */
[----:B------:R-:W-:Y:S01]  /*27f80*/  IADD3 R8, PT, PT, R29, R13, RZ ;  /* 0x0000000d1d087210 */ /* 0x000fe20007ffe0ff */
[----:B------:R-:W-:Y:S01]  /*27f90*/  IMAD.WIDE.U32 R26, R35, UR6, R14 ;  /* 0x00000006231a7c25 */ /* 0x000fe2000f8e000e */
[----:B------:R-:W-:-:S02]  /*27fa0*/  IADD3.X R45, PT, PT, RZ, R0, RZ, P3, !PT ;  /* 0x00000000ff2d7210 */ /* 0x000fc40001ffe4ff */
[----:B------:R-:W-:Y:S01]  /*27fb0*/  IADD3 R35, P3, PT, RZ, -R16, RZ ;  /* 0x80000010ff237210 */ /* 0x000fe20007f7e0ff */
[----:B------:R-:W-:Y:S01]  /*27fc0*/  IMAD R43, R12, R31, R11 ;  /* 0x0000001f0c2b7224 */ /* 0x000fe200078e020b */
[----:B------:R-:W-:Y:S01]  /*27fd0*/  LEA.HI.X R21, R28, R21, R8, 0x3, P4 ;  /* 0x000000151c157211 */ /* 0x000fe200020f1c08 */
[----:B------:R-:W-:Y:S01]  /*27fe0*/  IMAD.IADD R11, R27, 0x1, R33 ;  /* 0x000000011b0b7824 */ /* 0x000fe200078e0221 */
[----:B------:R-:W-:Y:S01]  /*27ff0*/  IADD3.X R8, PT, PT, RZ, ~R45, RZ, P3, !PT ;  /* 0x8000002dff087210 */ /* 0x000fe20001ffe4ff */
[----:B------:R-:W-:Y:S01]  /*28000*/  IMAD.WIDE.U32 R12, R12, R30, RZ ;  /* 0x0000001e0c0c7225 */ /* 0x000fe200078e00ff */
[----:B------:R-:W-:-:S03]  /*28010*/  IADD3 R37, P4, PT, R5, 0x5, RZ ;  /* 0x0000000505257810 */ /* 0x000fc60007f9e0ff */
[----:B------:R-:W-:Y:S01]  /*28020*/  IMAD R11, R11, R30, RZ ;  /* 0x0000001e0b0b7224 */ /* 0x000fe200078e02ff */
[----:B------:R-:W-:Y:S01]  /*28030*/  IADD3 R43, PT, PT, R13, R43, RZ ;  /* 0x0000002b0d2b7210 */ /* 0x000fe20007ffe0ff */
[----:B------:R-:W-:Y:S01]  /*28040*/  IMAD R8, R8, UR6, RZ ;  /* 0x0000000608087c24 */ /* 0x000fe2000f8e02ff */
[----:B------:R-:W-:Y:S01]  /*28050*/  IADD3.X R39, PT, PT, RZ, R0, RZ, P4, !PT ;  /* 0x00000000ff277210 */ /* 0x000fe200027fe4ff */
[----:B------:R-:W-:Y:S01]  /*28060*/  IMAD R11, R26, R31, R11 ;  /* 0x0000001f1a0b7224 */ /* 0x000fe200078e020b */
[----:B------:R-:W-:Y:S01]  /*28070*/  SHF.L.U64.HI R43, R12, 0x3, R43 ;  /* 0x000000030c2b7819 */ /* 0x000fe2000001022b */
[----:B------:R-:W-:Y:S01]  /*28080*/  IMAD.WIDE.U32 R26, R26, R30, RZ ;  /* 0x0000001e1a1a7225 */ /* 0x000fe200078e00ff */
[----:B------:R-:W-:-:S03]  /*28090*/  IADD3 R33, P3, PT, RZ, -R37, RZ ;  /* 0x80000025ff217210 */ /* 0x000fc60007f7e0ff */
[----:B------:R-:W-:Y:S01]  /*280a0*/  IMAD.IADD R13, R27, 0x1, R11 ;  /* 0x000000011b0d7824 */ /* 0x000fe200078e020b */
[----:B------:R-:W-:Y:S01]  /*280b0*/  IADD3.X R28, PT, PT, RZ, ~R39, RZ, P3, !PT ;  /* 0x80000027ff1c7210 */ /* 0x000fe20001ffe4ff */
[----:B------:R-:W-:Y:S01]  /*280c0*/  IMAD.SHL.U32 R22, R12, 0x8, RZ ;  /* 0x000000080c167824 */ /* 0x000fe200078e00ff */
[----:B------:R-:W-:Y:S01]  /*280d0*/  IADD3 R12, P5, PT, R5, 0x6, RZ ;  /* 0x00000006050c7810 */ /* 0x000fe20007fbe0ff */
[C---:B------:R-:W-:Y:S01]  /*280e0*/  IMAD R41, R35.reuse, UR7, R8 ;  /* 0x0000000723297c24 */ /* 0x040fe2000f8e0208 */
[----:B------:R-:W-:Y:S01]  /*280f0*/  SHF.L.U64.HI R44, R26, 0x3, R13 ;  /* 0x000000031a2c7819 */ /* 0x000fe2000001020d */
[----:B------:R-:W-:Y:S01]  /*28100*/  IMAD.WIDE.U32 R34, R35, UR6, R14 ;  /* 0x0000000623227c25 */ /* 0x000fe2000f8e000e */
[----:B------:R-:W-:Y:S02]  /*28110*/  IADD3.X R38, PT, PT, RZ, R0, RZ, P5, !PT ;  /* 0x00000000ff267210 */ /* 0x000fe40002ffe4ff */
[----:B------:R-:W-:Y:S01]  /*28120*/  IADD3 R29, P4, PT, RZ, -R12, RZ ;  /* 0x8000000cff1d7210 */ /* 0x000fe20007f9e0ff */
[----:B------:R-:W-:Y:S01]  /*28130*/  IMAD.IADD R13, R35, 0x1, R41 ;  /* 0x00000001230d7824 */ /* 0x000fe200078e0229 */
[----:B------:R-:W-:Y:S01]  /*28140*/  IADD3 R8, P3, PT, R5, 0x7, RZ ;  /* 0x0000000705087810 */ /* 0x000fe20007f7e0ff */
[----:B------:R-:W-:Y:S01]  /*28150*/  IMAD R28, R28, UR6, RZ ;  /* 0x000000061c1c7c24 */ /* 0x000fe2000f8e02ff */
[----:B------:R-:W-:Y:S01]  /*28160*/  IADD3.X R46, PT, PT, RZ, ~R38, RZ, P4, !PT ;  /* 0x80000026ff2e7210 */ /* 0x000fe200027fe4ff */
[----:B------:R-:W-:Y:S01]  /*28170*/  IMAD R13, R13, R30, RZ ;  /* 0x0000001e0d0d7224 */ /* 0x000fe200078e02ff */
[----:B------:R-:W-:Y:S01]  /*28180*/  IADD3.X R41, PT, PT, RZ, R0, RZ, P3, !PT ;  /* 0x00000000ff297210 */ /* 0x000fe20001ffe4ff */
[----:B------:R-:W-:Y:S01]  /*28190*/  IMAD R47, R33, UR7, R28 ;  /* 0x00000007212f7c24 */ /* 0x000fe2000f8e021c */
[----:B------:R-:W-:Y:S01]  /*281a0*/  SHF.L.U32 R11, R26, 0x3, RZ ;  /* 0x000000031a0b7819 */ /* 0x000fe200000006ff */
[----:B------:R-:W-:Y:S01]  /*281b0*/  IMAD R13, R34, R31, R13 ;  /* 0x0000001f220d7224 */ /* 0x000fe200078e020d */
[----:B------:R-:W0:Y:S01]  /*281c0*/  LDC.64 R26, c[0x0][0x608] ;  /* 0x00018200ff1a7b82 */ /* 0x000e220000000a00 */
[----:B------:R-:W-:-:S02]  /*281d0*/  IMAD R46, R46, UR6, RZ ;  /* 0x000000062e2e7c24 */ /* 0x000fc4000f8e02ff */
[----:B------:R-:W-:-:S04]  /*281e0*/  IMAD.WIDE.U32 R34, R34, R30, RZ ;  /* 0x0000001e22227225 */ /* 0x000fc800078e00ff */
[----:B------:R-:W-:Y:S01]  /*281f0*/  IMAD.WIDE.U32 R32, R33, UR6, R14 ;  /* 0x0000000621207c25 */ /* 0x000fe2000f8e000e */
[----:B------:R-:W-:-:S03]  /*28200*/  IADD3 R35, PT, PT, R35, R13, RZ ;  /* 0x0000000d23237210 */ /* 0x000fc60007ffe0ff */
[C---:B------:R-:W-:Y:S01]  /*28210*/  IMAD R49, R29.reuse, UR7, R46 ;  /* 0x000000071d317c24 */ /* 0x040fe2000f8e022e */
[----:B------:R-:W-:Y:S01]  /*28220*/  SHF.L.U64.HI R46, R34, 0x3, R35 ;  /* 0x00000003222e7819 */ /* 0x000fe20000010223 */
[----:B------:R-:W-:-:S04]  /*28230*/  IMAD.WIDE.U32 R28, R29, UR6, R14 ;  /* 0x000000061d1c7c25 */ /* 0x000fc8000f8e000e */
[----:B------:R-:W-:Y:S01]  /*28240*/  IMAD.IADD R33, R33, 0x1, R47 ;  /* 0x0000000121217824 */ /* 0x000fe200078e022f */
        /* <DEDUP_REMOVED lines=10> */
[----:B------:R-:W-:Y:S02]  /*282f0*/  IMAD R34, R34, UR6, RZ ;  /* 0x0000000622227c24 */ /* 0x000fe4000f8e02ff */
[C---:B------:R-:W-:Y:S02]  /*28300*/  IMAD R51, R28.reuse, R31, R29 ;  /* 0x0000001f1c337224 */ /* 0x040fe400078e021d */
[----:B------:R-:W-:Y:S02]  /*28310*/  IMAD R49, R47, UR7, R34 ;  /* 0x000000072f317c24 */ /* 0x000fe4000f8e0222 */
[----:B------:R-:W-:-:S04]  /*28320*/  IMAD.WIDE.U32 R28, R28, R30, RZ ;  /* 0x0000001e1c1c7225 */ /* 0x000fc800078e00ff */
[----:B------:R-:W-:Y:S01]  /*28330*/  IMAD.WIDE.U32 R34, R47, UR6, R14 ;  /* 0x000000062f227c25 */ /* 0x000fe2000f8e000e */
[----:B------:R-:W-:-:S03]  /*28340*/  IADD3 R51, PT, PT, R29, R51, RZ ;  /* 0x000000331d337210 */ /* 0x000fc60007ffe0ff */
[C---:B------:R-:W-:Y:S01]  /*28350*/  IMAD.SHL.U32 R33, R32.reuse, 0x8, RZ ;  /* 0x0000000820217824 */ /* 0x040fe200078e00ff */
[----:B------:R-:W-:Y:S01]  /*28360*/  IADD3 R49, PT, PT, R35, R49, RZ ;  /* 0x0000003123317210 */ /* 0x000fe20007ffe0ff */
[----:B0-----:R-:W-:Y:S01]  /*28370*/  IMAD.WIDE.U32 R26, R5, UR6, R26 ;  /* 0x00000006051a7c25 */ /* 0x001fe2000f8e001a */
[----:B------:R-:W-:-:S03]  /*28380*/  SHF.L.U64.HI R32, R32, 0x3, R53 ;  /* 0x0000000320207819 */ /* 0x000fc60000010235 */
[----:B------:R-:W-:Y:S01]  /*28390*/  IMAD R53, R5, UR7, R48 ;  /* 0x0000000705357c24 */ /* 0x000fe2000f8e0230 */
[----:B------:R-:W-:Y:S01]  /*283a0*/  SHF.L.U64.HI R48, R28, 0x3, R51 ;  /* 0x000000031c307819 */ /* 0x000fe20000010233 */
[----:B------:R-:W-:Y:S01]  /*283b0*/  IMAD R51, R49, R30, RZ ;  /* 0x0000001e31337224 */ /* 0x000fe200078e02ff */
[----:B------:R-:W0:Y:S01]  /*283c0*/  LDCU.64 UR6, c[0x0][0x5f0] ;  /* 0x0000be00ff0677ac */ /* 0x000e220008000a00 */
[----:B------:R-:W-:Y:S01]  /*283d0*/  IMAD R29, R40, UR4, RZ ;  /* 0x00000004281d7c24 */ /* 0x000fe2000f8e02ff */
[----:B------:R-:W-:Y:S01]  /*283e0*/  IADD3 R40, P3, PT, R14, -R26, RZ ;  /* 0x8000001a0e287210 */ /* 0x000fe20007f7e0ff */
[C---:B------:R-:W-:Y:S01]  /*283f0*/  IMAD R51, R34.reuse, R31, R51 ;  /* 0x0000001f22337224 */ /* 0x040fe200078e0233 */
[----:B------:R-:W-:Y:S01]  /*28400*/  IADD3 R53, PT, PT, R27, R53, RZ ;  /* 0x000000351b357210 */ /* 0x000fe20007ffe0ff */
[----:B------:R-:W-:-:S04]  /*28410*/  IMAD.WIDE.U32 R34, R34, R30, RZ ;  /* 0x0000001e22227225 */ /* 0x000fc800078e00ff */
[----:B------:R-:W-:Y:S01]  /*28420*/  IMAD R55, R45, UR4, RZ ;  /* 0x000000042d377c24 */ /* 0x000fe2000f8e02ff */
[----:B------:R-:W-:Y:S01]  /*28430*/  IADD3 R35, PT, PT, R35, R51, RZ ;  /* 0x0000003323237210 */ /* 0x000fe20007ffe0ff */
[----:B------:R-:W-:Y:S02]  /*28440*/  IMAD.SHL.U32 R47, R28, 0x8, RZ ;  /* 0x000000081c2f7824 */ /* 0x000fe400078e00ff */
[C---:B------:R-:W-:Y:S02]  /*28450*/  IMAD R49, R42.reuse, UR5, R29 ;  /* 0x000000052a317c24 */ /* 0x040fe4000f8e021d */
[----:B------:R-:W-:-:S04]  /*28460*/  IMAD.WIDE.U32 R26, R42, UR4, RZ ;  /* 0x000000042a1a7c25 */ /* 0x000fc8000f8e00ff */
[----:B------:R-:W-:Y:S01]  /*28470*/  IMAD R45, R23, UR5, R20 ;  /* 0x00000005172d7c24 */ /* 0x000fe2000f8e0214 */
[----:B------:R-:W-:Y:S01]  /*28480*/  IADD3 R49, PT, PT, R27, R49, RZ ;  /* 0x000000311b317210 */ /* 0x000fe20007ffe0ff */
[----:B------:R-:W-:-:S04]  /*28490*/  IMAD.WIDE.U32 R28, R23, UR4, RZ ;  /* 0x00000004171c7c25 */ /* 0x000fc8000f8e00ff */
[C---:B------:R-:W-:Y:S01]  /*284a0*/  IMAD R23, R16.reuse, UR5, R55 ;  /* 0x0000000510177c24 */ /* 0x040fe2000f8e0237 */
[----:B------:R-:W-:Y:S01]  /*284b0*/  IADD3 R45, PT, PT, R29, R45, RZ ;  /* 0x0000002d1d2d7210 */ /* 0x000fe20007ffe0ff */
[----:B------:R-:W-:Y:S01]  /*284c0*/  IMAD.WIDE.U32 R50, R16, UR4, RZ ;  /* 0x0000000410327c25 */ /* 0x000fe2000f8e00ff */
[----:B------:R-:W-:-:S03]  /*284d0*/  LEA R11, P4, R28, R11, 0x3 ;  /* 0x0000000b1c0b7211 */ /* 0x000fc600078818ff */
        /* <DEDUP_REMOVED lines=11> */
[----:B------:R-:W-:-:S03]  /*28590*/  LEA.HI.X R46, R50, R46, R27, 0x3, P5 ;  /* 0x0000002e322e7211 */ /* 0x000fc600028f1c1b */
[C---:B------:R-:W-:Y:S01]  /*285a0*/  IMAD.SHL.U32 R16, R34.reuse, 0x8, RZ ;  /* 0x0000000822107824 */ /* 0x040fe200078e00ff */
[----:B------:R-:W-:Y:S01]  /*285b0*/  SHF.L.U64.HI R34, R34, 0x3, R35 ;  /* 0x0000000322227819 */ /* 0x000fe20000010223 */
[C---:B------:R-:W-:Y:S02]  /*285c0*/  IMAD R49, R12.reuse, UR5, R29 ;  /* 0x000000050c317c24 */ /* 0x040fe4000f8e021d */
[----:B------:R-:W-:Y:S02]  /*285d0*/  IMAD R41, R41, UR4, RZ ;  /* 0x0000000429297c24 */ /* 0x000fe4000f8e02ff */
[----:B------:R-:W-:-:S04]  /*285e0*/  IMAD.WIDE.U32 R28, R12, UR4, RZ ;  /* 0x000000040c1c7c25 */ /* 0x000fc8000f8e00ff */
[----:B------:R-:W-:Y:S01]  /*285f0*/  IMAD R45, R37, UR5, R20 ;  /* 0x00000005252d7c24 */ /* 0x000fe2000f8e0214 */
[----:B------:R-:W-:Y:S01]  /*28600*/  IADD3 R49, PT, PT, R29, R49, RZ ;  /* 0x000000311d317210 */ /* 0x000fe20007ffe0ff */
[----:B------:R-:W-:Y:S01]  /*28610*/  IMAD.WIDE.U32 R26, R37, UR4, RZ ;  /* 0x00000004251a7c25 */ /* 0x000fe2000f8e00ff */
[----:B------:R-:W-:Y:S02]  /*28620*/  IADD3 R37, PT, PT, R31, R53, RZ ;  /* 0x000000351f257210 */ /* 0x000fe40007ffe0ff */
[----:B------:R-:W-:Y:S01]  /*28630*/  LEA R47, P4, R28, R47, 0x3 ;  /* 0x0000002f1c2f7211 */ /* 0x000fe200078818ff */
[C---:B------:R-:W-:Y:S01]  /*28640*/  IMAD.SHL.U32 R35, R30.reuse, 0x8, RZ ;  /* 0x000000081e237824 */ /* 0x040fe200078e00ff */
[----:B------:R-:W-:Y:S01]  /*28650*/  SHF.L.U64.HI R37, R30, 0x3, R37 ;  /* 0x000000031e257819 */ /* 0x000fe20000010225 */
[C---:B------:R-:W-:Y:S01]  /*28660*/  IMAD R41, R8.reuse, UR5, R41 ;  /* 0x0000000508297c24 */ /* 0x040fe2000f8e0229 */
[----:B------:R-:W-:Y:S01]  /*28670*/  IADD3 R31, PT, PT, R27, R45, RZ ;  /* 0x0000002d1b1f7210 */ /* 0x000fe20007ffe0ff */
[----:B------:R-:W-:Y:S01]  /*28680*/  IMAD.WIDE.U32 R38, R8, UR4, RZ ;  /* 0x0000000408267c25 */ /* 0x000fe2000f8e00ff */
[----:B------:R-:W-:Y:S01]  /*28690*/  IADD3.X R8, PT, PT, R17, UR5, RZ, P1, !PT ;  /* 0x0000000511087c10 */ /* 0x000fe20008ffe4ff */
[----:B------:R-:W-:Y:S01]  /*286a0*/  USHF.L.U64.HI UR4, UR4, 0x6, UR5 ;  /* 0x0000000604047899 */ /* 0x000fe20008010205 */
[----:B------:R-:W-:Y:S01]  /*286b0*/  LEA R29, P1, R36, R35, 0x3 ;  /* 0x00000023241d7211 */ /* 0x000fe200078218ff */
[----:B------:R-:W-:Y:S01]  /*286c0*/  IMAD.IADD R17, R39, 0x1, R41 ;  /* 0x0000000127117824 */ /* 0x000fe200078e0229 */
[----:B------:R-:W-:Y:S01]  /*286d0*/  LEA R27, P5, R38, R16, 0x3 ;  /* 0x00000010261b7211 */ /* 0x000fe200078a18ff */
[----:B------:R-:W-:Y:S01]  /*286e0*/  IMAD.MOV.U32 R12, RZ, RZ, R7 ;  /* 0x000000ffff0c7224 */ /* 0x000fe200078e0007 */
[----:B------:R-:W-:-:S02]  /*286f0*/  LEA.HI.X R36, R36, R37, R8, 0x3, P1 ;  /* 0x0000002524247211 */ /* 0x000fc400008f1c08 */
[----:B------:R-:W-:Y:S02]  /*28700*/  LEA R33, P3, R26, R33, 0x3 ;  /* 0x000000211a217211 */ /* 0x000fe400078618ff */
[----:B------:R-:W-:Y:S02]  /*28710*/  IADD3 R16, P1, PT, R2, R9, RZ ;  /* 0x0000000902107210 */ /* 0x000fe40007f3e0ff */
[----:B------:R-:W-:Y:S02]  /*28720*/  IADD3.X R9, PT, PT, ~R10, UR4, RZ, P2, !PT ;  /* 0x000000040a097c10 */ /* 0x000fe400097fe5ff */
[C---:B------:R-:W-:Y:S01]  /*28730*/  IADD3 R20, P2, PT, R2.reuse, R23, RZ ;  /* 0x0000001702147210 */ /* 0x040fe20007f5e0ff */
[----:B------:R-:W-:Y:S01]  /*28740*/  IMAD.X R21, RZ, RZ, R21, P1 ;  /* 0x000000ffff157224 */ /* 0x000fe200008e0615 */
[----:B------:R-:W-:Y:S02]  /*28750*/  IADD3 R10, P6, PT, R2, R29, RZ ;  /* 0x0000001d020a7210 */ /* 0x000fe40007fde0ff */
[----:B------:R-:W-:-:S02]  /*28760*/  LEA.HI.X R32, R26, R32, R31, 0x3, P3 ;  /* 0x000000201a207211 */ /* 0x000fc400018f1c1f */
[----:B------:R-:W-:Y:S02]  /*28770*/  LEA.HI.X R49, R28, R48, R49, 0x3, P4 ;  /* 0x000000301c317211 */ /* 0x000fe400020f1c31 */
[----:B------:R-:W-:Y:S02]  /*28780*/  LEA.HI.X R34, R38, R34, R17, 0x3, P5 ;  /* 0x0000002226227211 */ /* 0x000fe400028f1c11 */
[C---:B------:R-:W-:Y:S02]  /*28790*/  IADD3 R22, P3, PT, R2.reuse, R11, RZ ;  /* 0x0000000b02167210 */ /* 0x040fe40007f7e0ff */
[----:B------:R-:W-:Y:S02]  /*287a0*/  IADD3 R48, P5, PT, R2, R33, RZ ;  /* 0x0000002102307210 */ /* 0x000fe40007fbe0ff */
[----:B------:R-:W-:Y:S02]  /*287b0*/  IADD3.X R11, PT, PT, RZ, R36, RZ, P6, !PT ;  /* 0x00000024ff0b7210 */ /* 0x000fe400037fe4ff */
[----:B------:R-:W-:-:S02]  /*287c0*/  IADD3.X R43, PT, PT, RZ, R43, RZ, P2, !PT ;  /* 0x0000002bff2b7210 */ /* 0x000fc400017fe4ff */
[C---:B------:R-:W-:Y:S02]  /*287d0*/  IADD3 R50, P4, PT, R2.reuse, R13, RZ ;  /* 0x0000000d02327210 */ /* 0x040fe40007f9e0ff */
[C---:B------:R-:W-:Y:S01]  /*287e0*/  IADD3 R42, P6, PT, R2.reuse, R47, RZ ;  /* 0x0000002f022a7210 */ /* 0x040fe20007fde0ff */
[----:B------:R-:W-:Y:S01]  /*287f0*/  IMAD.X R47, RZ, RZ, R32, P5 ;  /* 0x000000ffff2f7224 */ /* 0x000fe200028e0620 */
        /* <DEDUP_REMOVED lines=8> */
.L_x_2602:
        /* <DEDUP_REMOVED lines=12> */
[C---:B------:R-:W-:Y:S02]  /*28940*/  IADD3 R36, P6, PT, R17.reuse, R42, RZ ;  /* 0x0000002a11247210 */ /* 0x040fe40007fde0ff */
[----:B------:R-:W-:Y:S01]  /*28950*/  IADD3.X R33, PT, PT, R8, R45, RZ, P4, !PT ;  /* 0x0000002d08217210 */ /* 0x000fe200027fe4ff */
[----:B------:R-:W3:Y:S01]  /*28960*/  LDG.E.64 R28, desc[UR8][R28.64] ;  /* 0x000000081c1c7981 */ /* 0x000ee2000c1e1b00 */
[----:B------:R-:W-:-:S03]  /*28970*/  IADD3 R38, P1, PT, R17, R52, RZ ;  /* 0x0000003411267210 */ /* 0x000fc60007f3e0ff */
        /* <DEDUP_REMOVED lines=10> */
[----:B------:R-:W-:Y:S02]  /*28a20*/  IADD3 R17, P5, PT, R17, R6, RZ ;  /* 0x0000000611117210 */ /* 0x000fe40007fbe0ff */
[----:B------:R-:W-:-:S03]  /*28a30*/  IADD3 R5, P4, PT, R5, 0x8, RZ ;  /* 0x0000000805057810 */ /* 0x000fc60007f9e0ff */
[----:B------:R-:W-:Y:S01]  /*28a40*/  IMAD.X R8, R8, 0x1, R9, P5 ;  /* 0x0000000108087824 */ /* 0x000fe200028e0609 */
[----:B------:R-:W-:Y:S02]  /*28a50*/  IADD3.X R0, PT, PT, RZ, R0, RZ, P4, !PT ;  /* 0x00000000ff007210 */ /* 0x000fe400027fe4ff */
        /* <DEDUP_REMOVED lines=11> */
.L_x_2601:
[----:B------:R-:W-:Y:S05]  /*28b10*/  BSYNC.RECONVERGENT B0 ;  /* 0x0000000000007941 */ /* 0x000fea0003800200 */
.L_x_2600:
        /* <DEDUP_REMOVED lines=35> */
[----:B------:R-:W-:Y:S02]  /*28d50*/  IADD3 R17, P3, P4, R14, -UR4, -R21 ;  /* 0x800000040e117c10 */ /* 0x000fe4000fc7e815 */
[----:B------:R-:W-:Y:S01]  /*28d60*/  IADD3 R7, PT, PT, R7, R11, RZ ;  /* 0x0000000b07077210 */ /* 0x000fe20007ffe0ff */
[----:B------:R-:W-:Y:S01]  /*28d70*/  IMAD R11, R5, UR5, R16 ;  /* 0x00000005050b7c24 */ /* 0x000fe2000f8e0210 */
[----:B------:R-:W-:-:S02]  /*28d80*/  IADD3.X R9, PT, PT, R9, UR7, RZ, P1, !PT ;  /* 0x0000000709097c10 */ /* 0x000fc40008ffe4ff */
[----:B------:R-:W-:Y:S01]  /*28d90*/  LEA.HI.X R7, R10, R2, R7, 0x3, P2 ;  /* 0x000000020a077211 */ /* 0x000fe200010f1c07 */
[----:B------:R-:W-:Y:S01]  /*28da0*/  IMAD.IADD R11, R13, 0x1, R11 ;  /* 0x000000010d0b7824 */ /* 0x000fe200078e020b */
[----:B------:R-:W-:-:S04]  /*28db0*/  IADD3 R10, P2, PT, R8, UR6, RZ ;  /* 0x00000006080a7c10 */ /* 0x000fc8000ff5e0ff */
[----:B------:R-:W-:Y:S01]  /*28dc0*/  IADD3.X R13, PT, PT, R11, UR5, RZ, P5, !PT ;  /* 0x000000050b0d7c10 */ /* 0x000fe2000affe4ff */
[----:B------:R-:W2:Y:S01]  /*28dd0*/  LDG.E.64 R6, desc[UR8][R6.64] ;  /* 0x0000000806067981 */ /* 0x000ea2000c1e1b00 */
[C---:B------:R-:W-:Y:S02]  /*28de0*/  IADD3.X R11, PT, PT, R15.reuse, ~R11, RZ, P6, !PT ;  /* 0x8000000b0f0b7210 */ /* 0x040fe400037fe4ff */
[----:B------:R-:W-:Y:S02]  /*28df0*/  IADD3 R21, P5, PT, R14, -R21, RZ ;  /* 0x800000150e157210 */ /* 0x000fe40007fbe0ff */
[----:B------:R-:W-:Y:S01]  /*28e00*/  IADD3.X R16, PT, PT, R15, ~UR5, ~R13, P3, P4 ;  /* 0x800000050f107c10 */ /* 0x000fe20009fe8c0d */
[----:B------:R-:W-:Y:S01]  /*28e10*/  IMAD R20, R11, UR10, RZ ;  /* 0x0000000a0b147c24 */ /* 0x000fe2000f8e02ff */
[----:B------:R-:W-:Y:S02]  /*28e20*/  IADD3.X R13, PT, PT, R15, ~R13, RZ, P5, !PT ;  /* 0x8000000d0f0d7210 */ /* 0x000fe40002ffe4ff */
[----:B------:R-:W-:Y:S01]  /*28e30*/  IADD3 R12, P1, PT, R10, UR6, RZ ;  /* 0x000000060a0c7c10 */ /* 0x000fe2000ff3e0ff */
[----:B------:R-:W-:Y:S01]  /*28e40*/  IMAD R27, R23, UR11, R20 ;  /* 0x0000000b171b7c24 */ /* 0x000fe2000f8e0214 */
[----:B------:R-:W-:Y:S01]  /*28e50*/  IADD3.X R11, PT, PT, R9, UR7, RZ, P2, !PT ;  /* 0x00000007090b7c10 */ /* 0x000fe200097fe4ff */
[----:B------:R-:W-:-:S02]  /*28e60*/  IMAD R20, R13, UR10, RZ ;  /* 0x0000000a0d147c24 */ /* 0x000fc4000f8e02ff */
[----:B------:R-:W-:Y:S01]  /*28e70*/  IMAD R16, R16, UR10, RZ ;  /* 0x0000000a10107c24 */ /* 0x000fe2000f8e02ff */
[----:B------:R-:W-:Y:S01]  /*28e80*/  IADD3.X R13, PT, PT, R11, UR7, RZ, P1, !PT ;  /* 0x000000070b0d7c10 */ /* 0x000fe20008ffe4ff */
[----:B------:R-:W-:-:S04]  /*28e90*/  IMAD.WIDE.U32 R8, R23, UR10, R8 ;  /* 0x0000000a17087c25 */ /* 0x000fc8000f8e0008 */
        /* <DEDUP_REMOVED lines=8> */
[----:B------:R-:W-:Y:S02]  /*28f20*/  IADD3 R9, PT, PT, R13, R21, RZ ;  /* 0x000000150d097210 */ /* 0x000fe40007ffe0ff */
[----:B------:R-:W-:Y:S02]  /*28f30*/  LEA R22, P3, R12, R4, 0x3 ;  /* 0x000000040c167211 */ /* 0x000fe400078618ff */
[----:B------:R-:W-:-:S02]  /*28f40*/  LEA.HI.X R17, R8, R2, R17, 0x3, P1 ;  /* 0x0000000208117211 */ /* 0x000fc400008f1c11 */
[-C--:B------:R-:W-:Y:S02]  /*28f50*/  LEA.HI.X R21, R10, R2.reuse, R11, 0x3, P2 ;  /* 0x000000020a157211 */ /* 0x080fe400010f1c0b */
[----:B------:R-:W-:Y:S02]  /*28f60*/  LEA.HI.X R23, R12, R2, R9, 0x3, P3 ;  /* 0x000000020c177211 */ /* 0x000fe400018f1c09 */
        /* <DEDUP_REMOVED lines=9> */
.L_x_2606:
[----:B------:R-:W-:Y:S05]  /*29000*/  BSYNC.RECONVERGENT B1 ;  /* 0x0000000000017941 */ /* 0x000fea0003800200 */
.L_x_2605:
        /* <DEDUP_REMOVED lines=43> */
[----:B------:R-:W2:Y:S01]  /*292c0*/  LDG.E.64 R12, desc[UR8][R12.64] ;  /* 0x000000080c0c7981 */ /* 0x000ea2000c1e1b00 */
[----:B------:R-:W-:-:S04]  /*292d0*/  IADD3 R5, P3, PT, R5, 0x2, RZ ;  /* 0x0000000205057810 */ /* 0x000fc80007f7e0ff */
[----:B------:R-:W-:Y:S02]  /*292e0*/  IADD3.X R0, PT, PT, RZ, R0, RZ, P3, !PT ;  /* 0x00000000ff007210 */ /* 0x000fe40001ffe4ff */
[----:B--2--5:R-:W-:-:S04]  /*292f0*/  IADD3 R24, P1, P2, R12, R24, R6 ;  /* 0x000000180c187210 */ /* 0x024fc80007a3e006 */
[----:B------:R-:W-:-:S09]  /*29300*/  IADD3.X R25, PT, PT, R13, R25, R7, P1, P2 ;  /* 0x000000190d197210 */ /* 0x000fd20000fe4407 */
.L_x_2608:
[----:B------:R-:W-:Y:S05]  /*29310*/  BSYNC.RECONVERGENT B1 ;  /* 0x0000000000017941 */ /* 0x000fea0003800200 */
.L_x_2607:
        /* <DEDUP_REMOVED lines=20> */
[----:B------:R-:W2:Y:S02]  /*29460*/  LDG.E.64 R2, desc[UR8][R4.64] ;  /* 0x0000000804027981 */ /* 0x000ea4000c1e1b00 */
[----:B--2--5:R-:W-:-:S04]  /*29470*/  IADD3 R24, P0, PT, R2, R24, RZ ;  /* 0x0000001802187210 */ /* 0x024fc80007f1e0ff */
[----:B------:R-:W-:-:S09]  /*29480*/  IADD3.X R25, PT, PT, R3, R25, RZ, P0, !PT ;  /* 0x0000001903197210 */ /* 0x000fd200007fe4ff */
.L_x_2604:
[----:B------:R-:W-:Y:S05]  /*29490*/  BSYNC.RECONVERGENT B0 ;  /* 0x0000000000007941 */ /* 0x000fea0003800200 */
.L_x_2603:
[----:B-----5:R-:W-:Y:S01]  /*294a0*/  STG.E.64 desc[UR8][R18.64], R24 ;  /* 0x0000001812007986 */ /* 0x020fe2000c101b08 */
[----:B------:R-:W-:Y:S05]  /*294b0*/  EXIT ;  /* 0x000000000000794d */ /* 0x000fea0003800000 */
        .weak           $__internal_8_$__cuda_sm20_div_s64
        .type           $__internal_8_$__cuda_sm20_div_s64,@function
        .size           $__internal_8_$__cuda_sm20_div_s64,(.L_x_3496 - $__internal_8_$__cuda_sm20_div_s64)
$__internal_8_$__cuda_sm20_div_s64:
        /* <DEDUP_REMOVED lines=86> */
[----:B------:R-:W-:Y:S05]  /*29a20*/  RET.REL.NODEC R8 `(_ZN2at6native61_GLOBAL__N__2cc7adc6_23_UnfoldBackwardKernel_cu_7dd49032_326335_unfold_backward_elementwise_kernelILi128ELi8EZNS1_32_unfold_backward_internal_kernelIlEEvRNS_14TensorIteratorEllllllEUliE_EEviT1_) ;  /* 0xfffffd6408747950 */ /* 0x000fea0003c3ffff */
.L_x_2609:
        /* <DEDUP_REMOVED lines=13> */
.L_x_3496:


//--------------------- .text._ZN2at6native61_GLOBAL__N__2cc7adc6_23_UnfoldBackwardKernel_cu_7dd49032_326335_unfold_backward_elementwise_kernelILi128ELi8EZNS1_32_unfold_backward_internal_kernelIiEEvRNS_14TensorIteratorEllllllEUliE_EEviT1_ --------------------------
	.section	.text._ZN2at6native61_GLOBAL__N__2cc7adc6_23_UnfoldBackwardKernel_cu_7dd49032_326335_unfold_backward_elementwise_kernelILi128ELi8EZNS1_32_unfold_backward_internal_kernelIiEEvRNS_14TensorIteratorEllllllEUliE_EEviT1_,"ax",@progbits
	.align	128
.text._ZN2at6native61_GLOBAL__N__2cc7adc6_23_UnfoldBackwardKernel_cu_7dd49032_326335_unfold_backward_elementwise_kernelILi128ELi8EZNS1_32_unfold_backward_internal_kernelIiEEvRNS_14TensorIteratorEllllllEUliE_EEviT1_:
        .type           _ZN2at6native61_GLOBAL__N__2cc7adc6_23_UnfoldBackwardKernel_cu_7dd49032_326335_unfold_backward_elementwise_kernelILi128ELi8EZNS1_32_unfold_backward_internal_kernelIiEEvRNS_14TensorIteratorEllllllEUliE_EEviT1_,@function
        .size           _ZN2at6native61_GLOBAL__N__2cc7adc6_23_UnfoldBackwardKernel_cu_7dd49032_326335_unfold_backward_elementwise_kernelILi128ELi8EZNS1_32_unfold_backward_internal_kernelIiEEvRNS_14TensorIteratorEllllllEUliE_EEviT1_,(.L_x_3498 - _ZN2at6native61_GLOBAL__N__2cc7adc6_23_UnfoldBackwardKernel_cu_7dd49032_326335_unfold_backward_elementwise_kernelILi128ELi8EZNS1_32_unfold_backward_internal_kernelIiEEvRNS_14TensorIteratorEllllllEUliE_EEviT1_)
        .other          _ZN2at6native61_GLOBAL__N__2cc7adc6_23_UnfoldBackwardKernel_cu_7dd49032_326335_unfold_backward_elementwise_kernelILi128ELi8EZNS1_32_unfold_backward_internal_kernelIiEEvRNS_14TensorIteratorEllllllEUliE_EEviT1_,@"STO_CUDA_ENTRY STV_DEFAULT"
_ZN2at6native61_GLOBAL__N__2cc7adc6_23_UnfoldBackwardKernel_cu_7dd49032_326335_unfold_backward_elementwise_kernelILi128ELi8EZNS1_32_unfold_backward_internal_kernelIiEEvRNS_14TensorIteratorEllllllEUliE_EEviT1_:
        /* <DEDUP_REMOVED lines=51> */
.L_x_2614:
[----:B------:R-:W-:-:S07]  /*0330*/  MOV R5, 0x350 ;  /* 0x0000035000057802 */ /* 0x000fce0000000f00 */
[----:B------:R-:W-:Y:S05]  /*0340*/  CALL.REL.NOINC `($__internal_9_$__cuda_sm20_div_s64) ;  /* 0x0000028800407944 */ /* 0x000fea0003c00000 */
.L_x_2613:
        /* <DEDUP_REMOVED lines=37> */
.L_x_2615:
[----:B------:R-:W-:Y:S01]  /*05a0*/  MOV R10, R14 ;  /* 0x0000000e000a7202 */ /* 0x000fe20000000f00 */
[----:B------:R-:W-:Y:S01]  /*05b0*/  IMAD.MOV.U32 R3, RZ, RZ, R15 ;  /* 0x000000ffff037224 */ /* 0x000fe200078e000f */
[----:B------:R-:W-:-:S07]  /*05c0*/  MOV R5, 0x5e0 ;  /* 0x000005e000057802 */ /* 0x000fce0000000f00 */
[----:B------:R-:W-:Y:S05]  /*05d0*/  CALL.REL.NOINC `($__internal_9_$__cuda_sm20_div_s64) ;  /* 0x00000284009c7944 */ /* 0x000fea0003c00000 */
.L_x_2616:
        /* <DEDUP_REMOVED lines=194> */
.L_x_2621:
        /* <DEDUP_REMOVED lines=8> */
[----:B------:R0:W2:Y:S01]  /*1280*/  LDG.E R40, desc[UR8][R30.64] ;  /* 0x000000081e287981 */ /* 0x0000a2000c1e1900 */
[----:B------:R-:W-:Y:S02]  /*1290*/  IADD3.X R13, PT, PT, R38, R41, RZ, P2, !PT ;  /* 0x00000029260d7210 */ /* 0x000fe400017fe4ff */
[----:B------:R-:W-:Y:S01]  /*12a0*/  IADD3 R18, P2, PT, R36, R46, RZ ;  /* 0x0000002e24127210 */ /* 0x000fe20007f5e0ff */
[----:B------:R-:W2:Y:S01]  /*12b0*/  LDG.E R20, desc[UR8][R20.64] ;  /* 0x0000000814147981 */ /* 0x000ea2000c1e1900 */
[----:B------:R-:W-:Y:S01]  /*12c0*/  IMAD.X R17, R38, 0x1, R34, P1 ;  /* 0x0000000126117824 */ /* 0x000fe200008e0622 */
[----:B------:R-:W-:-:S02]  /*12d0*/  IADD3 R24, P1, PT, R36, R47, RZ ;  /* 0x0000002f24187210 */ /* 0x000fc40007f3e0ff */
[----:B------:R-:W-:Y:S01]  /*12e0*/  IADD3.X R19, PT, PT, R38, R48, RZ, P2, !PT ;  /* 0x0000003026137210 */ /* 0x000fe200017fe4ff */
[----:B------:R-:W3:Y:S01]  /*12f0*/  LDG.E R11, desc[UR8][R10.64] ;  /* 0x000000080a0b7981 */ /* 0x000ee2000c1e1900 */
[----:B0-----:R-:W-:-:S03]  /*1300*/  IADD3 R30, P2, PT, R36, R33, RZ ;  /* 0x00000021241e7210 */ /* 0x001fc60007f5e0ff */
[----:B------:R-:W3:Y:S01]  /*1310*/  LDG.E R12, desc[UR8][R12.64] ;  /* 0x000000080c0c7981 */ /* 0x000ee2000c1e1900 */
[C---:B------:R-:W-:Y:S01]  /*1320*/  IMAD.X R25, R38.reuse, 0x1, R49, P1 ;  /* 0x0000000126197824 */ /* 0x040fe200008e0631 */
[----:B------:R-:W-:Y:S02]  /*1330*/  IADD3.X R31, PT, PT, R38, R32, RZ, P2, !PT ;  /* 0x00000020261f7210 */ /* 0x000fe400017fe4ff */
[----:B------:R-:W4:Y:S04]  /*1340*/  LDG.E R16, desc[UR8][R16.64] ;  /* 0x0000000810107981 */ /* 0x000f28000c1e1900 */
[----:B------:R-:W4:Y:S04]  /*1350*/  LDG.E R18, desc[UR8][R18.64] ;  /* 0x0000000812127981 */ /* 0x000f28000c1e1900 */
        /* <DEDUP_REMOVED lines=15> */
.L_x_2620:
[----:B------:R-:W-:Y:S05]  /*1450*/  BSYNC.RECONVERGENT B2 ;  /* 0x0000000000027941 */ /* 0x000fea0003800200 */
.L_x_2619:
        /* <DEDUP_REMOVED lines=62> */
[----:B------:R-:W2:Y:S01]  /*1840*/  LDG.E R16, desc[UR8][R16.64] ;  /* 0x0000000810107981 */ /* 0x000ea2000c1e1900 */
[----:B------:R-:W-:Y:S02]  /*1850*/  IADD3 R9, PT, PT, R19, R25, RZ ;  /* 0x0000001913097210 */ /* 0x000fe40007ffe0ff */
[----:B------:R-:W-:Y:S01]  /*1860*/  LEA R8, P2, R18, UR6, 0x2 ;  /* 0x0000000612087c11 */ /* 0x000fe2000f8410ff */
[----:B------:R-:W2:Y:S01]  /*1870*/  LDG.E R12, desc[UR8][R12.64] ;  /* 0x000000080c0c7981 */ /* 0x000ea2000c1e1900 */
[----:B------:R-:W-:-:S02]  /*1880*/  LEA.HI.X R7, R10, UR7, R7, 0x2, P1 ;  /* 0x000000070a077c11 */ /* 0x000fc400088f1407 */
[----:B------:R-:W-:-:S03]  /*1890*/  LEA.HI.X R9, R18, UR7, R9, 0x2, P2 ;  /* 0x0000000712097c11 */ /* 0x000fc600090f1409 */
[----:B------:R-:W3:Y:S04]  /*18a0*/  LDG.E R6, desc[UR8][R6.64] ;  /* 0x0000000806067981 */ /* 0x000ee8000c1e1900 */
[----:B------:R-:W3:Y:S01]  /*18b0*/  LDG.E R8, desc[UR8][R8.64] ;  /* 0x0000000808087981 */ /* 0x000ee2000c1e1900 */
[----:B------:R-:W-:-:S05]  /*18c0*/  IADD3 R0, P1, PT, R0, 0x4, RZ ;  /* 0x0000000400007810 */ /* 0x000fca0007f3e0ff */
[----:B------:R-:W-:Y:S01]  /*18d0*/  IMAD.X R2, RZ, RZ, R2, P1 ;  /* 0x000000ffff027224 */ /* 0x000fe200008e0602 */
[----:B--2--5:R-:W-:-:S04]  /*18e0*/  IADD3 R3, PT, PT, R12, R3, R16 ;  /* 0x000000030c037210 */ /* 0x024fc80007ffe010 */
[----:B---3--:R-:W-:-:S07]  /*18f0*/  IADD3 R3, PT, PT, R8, R3, R6 ;  /* 0x0000000308037210 */ /* 0x008fce0007ffe006 */
.L_x_2625:
[----:B------:R-:W-:Y:S05]  /*1900*/  BSYNC.RECONVERGENT B3 ;  /* 0x0000000000037941 */ /* 0x000fea0003800200 */
.L_x_2624:
        /* <DEDUP_REMOVED lines=44> */
[----:B------:R-:W2:Y:S01]  /*1bd0*/  LDG.E R12, desc[UR8][R12.64] ;  /* 0x000000080c0c7981 */ /* 0x000ea2000c1e1900 */
[----:B------:R-:W-:-:S05]  /*1be0*/  IADD3 R0, P1, PT, R0, 0x2, RZ ;  /* 0x0000000200007810 */ /* 0x000fca0007f3e0ff */
[----:B------:R-:W-:Y:S01]  /*1bf0*/  IMAD.X R2, RZ, RZ, R2, P1 ;  /* 0x000000ffff027224 */ /* 0x000fe200008e0602 */
[----:B--2--5:R-:W-:-:S07]  /*1c00*/  IADD3 R3, PT, PT, R12, R3, R6 ;  /* 0x000000030c037210 */ /* 0x024fce0007ffe006 */
.L_x_2627:
[----:B------:R-:W-:Y:S05]  /*1c10*/  BSYNC.RECONVERGENT B3 ;  /* 0x0000000000037941 */ /* 0x000fea0003800200 */
.L_x_2626:
        /* <DEDUP_REMOVED lines=22> */
[----:B--2--5:R-:W-:-:S07]  /*1d80*/  IADD3 R3, PT, PT, R3, R8, RZ ;  /* 0x0000000803037210 */ /* 0x024fce0007ffe0ff */
.L_x_2623:
[----:B------:R-:W-:Y:S05]  /*1d90*/  BSYNC.RECONVERGENT B2 ;  /* 0x0000000000027941 */ /* 0x000fea0003800200 */
.L_x_2622:
[----:B-----5:R0:W-:Y:S02]  /*1da0*/  STG.E desc[UR8][R22.64], R3 ;  /* 0x0000000316007986 */ /* 0x0201e4000c101908 */
.L_x_2618:
[----:B------:R-:W-:Y:S05]  /*1db0*/  BSYNC.RECONVERGENT B1 ;  /* 0x0000000000017941 */ /* 0x000fea0003800200 */
.L_x_2617:
[----:B------:R-:W-:-:S07]  /*1dc0*/  VIADD R4, R4, 0x80 ;  /* 0x0000008004047836 */ /* 0x000fce0000000000 */
.L_x_2612:
[----:B------:R-:W-:Y:S05]  /*1dd0*/  BSYNC.RECONVERGENT B0 ;  /* 0x0000000000007941 */ /* 0x000fea0003800200 */
.L_x_2611:
        /* <DEDUP_REMOVED lines=38> */
.L_x_2631:
[----:B------:R-:W-:-:S07]  /*2040*/  MOV R5, 0x2060 ;  /* 0x0000206000057802 */ /* 0x000fce0000000f00 */
[----:B------:R-:W-:Y:S05]  /*2050*/  CALL.REL.NOINC `($__internal_9_$__cuda_sm20_div_s64) ;  /* 0x0000026800fc7944 */ /* 0x000fea0003c00000 */
.L_x_2630:
        /* <DEDUP_REMOVED lines=37> */
.L_x_2632:
[----:B------:R-:W-:Y:S01]  /*22b0*/  MOV R10, R14 ;  /* 0x0000000e000a7202 */ /* 0x000fe20000000f00 */
[----:B------:R-:W-:Y:S01]  /*22c0*/  IMAD.MOV.U32 R3, RZ, RZ, R15 ;  /* 0x000000ffff037224 */ /* 0x000fe200078e000f */
[----:B------:R-:W-:-:S07]  /*22d0*/  MOV R5, 0x22f0 ;  /* 0x000022f000057802 */ /* 0x000fce0000000f00 */
[----:B------:R-:W-:Y:S05]  /*22e0*/  CALL.REL.NOINC `($__internal_9_$__cuda_sm20_div_s64) ;  /* 0x0000026800587944 */ /* 0x000fea0003c00000 */
.L_x_2633:
        /* <DEDUP_REMOVED lines=194> */
.L_x_2638:
        /* <DEDUP_REMOVED lines=37> */
.L_x_2637:
[----:B------:R-:W-:Y:S05]  /*3160*/  BSYNC.RECONVERGENT B2 ;  /* 0x0000000000027941 */ /* 0x000fea0003800200 */
.L_x_2636:
        /* <DEDUP_REMOVED lines=74> */
.L_x_2642:
[----:B------:R-:W-:Y:S05]  /*3610*/  BSYNC.RECONVERGENT B3 ;  /* 0x0000000000037941 */ /* 0x000fea0003800200 */
.L_x_2641:
        /* <DEDUP_REMOVED lines=48> */
.L_x_2644:
[----:B------:R-:W-:Y:S05]  /*3920*/  BSYNC.RECONVERGENT B3 ;  /* 0x0000000000037941 */ /* 0x000fea0003800200 */
.L_x_2643:
        /* <DEDUP_REMOVED lines=23> */
.L_x_2640:
[----:B------:R-:W-:Y:S05]  /*3aa0*/  BSYNC.RECONVERGENT B2 ;  /* 0x0000000000027941 */ /* 0x000fea0003800200 */
.L_x_2639:
[----:B-----5:R0:W-:Y:S02]  /*3ab0*/  STG.E desc[UR8][R22.64], R3 ;  /* 0x0000000316007986 */ /* 0x0201e4000c101908 */
.L_x_2635:
[----:B------:R-:W-:Y:S05]  /*3ac0*/  BSYNC.RECONVERGENT B1 ;  /* 0x0000000000017941 */ /* 0x000fea0003800200 */
.L_x_2634:
[----:B------:R-:W-:-:S07]  /*3ad0*/  VIADD R4, R4, 0x80 ;  /* 0x0000008004047836 */ /* 0x000fce0000000000 */
.L_x_2629:
[----:B------:R-:W-:Y:S05]  /*3ae0*/  BSYNC.RECONVERGENT B0 ;  /* 0x0000000000007941 */ /* 0x000fea0003800200 */
.L_x_2628:
        /* <DEDUP_REMOVED lines=38> */
.L_x_2648:
[----:B------:R-:W-:-:S07]  /*3d50*/  MOV R5, 0x3d70 ;  /* 0x00003d7000057802 */ /* 0x000fce0000000f00 */
[----:B------:R-:W-:Y:S05]  /*3d60*/  CALL.REL.NOINC `($__internal_9_$__cuda_sm20_div_s64) ;  /* 0x0000024c00b87944 */ /* 0x000fea0003c00000 */
.L_x_2647:
        /* <DEDUP_REMOVED lines=37> */
.L_x_2649:
[----:B------:R-:W-:Y:S01]  /*3fc0*/  MOV R10, R14 ;  /* 0x0000000e000a7202 */ /* 0x000fe20000000f00 */
[----:B------:R-:W-:Y:S01]  /*3fd0*/  IMAD.MOV.U32 R3, RZ, RZ, R15 ;  /* 0x000000ffff037224 */ /* 0x000fe200078e000f */
[----:B------:R-:W-:-:S07]  /*3fe0*/  MOV R5, 0x4000 ;  /* 0x0000400000057802 */ /* 0x000fce0000000f00 */
[----:B------:R-:W-:Y:S05]  /*3ff0*/  CALL.REL.NOINC `($__internal_9_$__cuda_sm20_div_s64) ;  /* 0x0000024c00147944 */ /* 0x000fea0003c00000 */
.L_x_2650:
        /* <DEDUP_REMOVED lines=194> */
.L_x_2655:
        /* <DEDUP_REMOVED lines=37> */
.L_x_2654:
[----:B------:R-:W-:Y:S05]  /*4e70*/  BSYNC.RECONVERGENT B2 ;  /* 0x0000000000027941 */ /* 0x000fea0003800200 */
.L_x_2653:
        /* <DEDUP_REMOVED lines=74> */
.L_x_2659:
[----:B------:R-:W-:Y:S05]  /*5320*/  BSYNC.RECONVERGENT B3 ;  /* 0x0000000000037941 */ /* 0x000fea0003800200 */
.L_x_2658:
        /* <DEDUP_REMOVED lines=48> */
.L_x_2661:
[----:B------:R-:W-:Y:S05]  /*5630*/  BSYNC.RECONVERGENT B3 ;  /* 0x0000000000037941 */ /* 0x000fea0003800200 */
.L_x_2660:
        /* <DEDUP_REMOVED lines=23> */
.L_x_2657:
[----:B------:R-:W-:Y:S05]  /*57b0*/  BSYNC.RECONVERGENT B2 ;  /* 0x0000000000027941 */ /* 0x000fea0003800200 */
.L_x_2656:
[----:B-----5:R0:W-:Y:S02]  /*57c0*/  STG.E desc[UR8][R22.64], R3 ;  /* 0x0000000316007986 */ /* 0x0201e4000c101908 */
.L_x_2652:
[----:B------:R-:W-:Y:S05]  /*57d0*/  BSYNC.RECONVERGENT B1 ;  /* 0x0000000000017941 */ /* 0x000fea0003800200 */
.L_x_2651:
[----:B------:R-:W-:-:S07]  /*57e0*/  VIADD R4, R4, 0x80 ;  /* 0x0000008004047836 */ /* 0x000fce0000000000 */
.L_x_2646:
[----:B------:R-:W-:Y:S05]  /*57f0*/  BSYNC.RECONVERGENT B0 ;  /* 0x0000000000007941 */ /* 0x000fea0003800200 */
.L_x_2645:
        /* <DEDUP_REMOVED lines=38> */
.L_x_2665:
[----:B------:R-:W-:-:S07]  /*5a60*/  MOV R5, 0x5a80 ;  /* 0x00005a8000057802 */ /* 0x000fce0000000f00 */
[----:B------:R-:W-:Y:S05]  /*5a70*/  CALL.REL.NOINC `($__internal_9_$__cuda_sm20_div_s64) ;  /* 0x0000023000747944 */ /* 0x000fea0003c00000 */
.L_x_2664:
        /* <DEDUP_REMOVED lines=37> */
.L_x_2666:
[----:B------:R-:W-:Y:S01]  /*5cd0*/  MOV R10, R14 ;  /* 0x0000000e000a7202 */ /* 0x000fe20000000f00 */
[----:B------:R-:W-:Y:S01]  /*5ce0*/  IMAD.MOV.U32 R3, RZ, RZ, R15 ;  /* 0x000000ffff037224 */ /* 0x000fe200078e000f */
[----:B------:R-:W-:-:S07]  /*5cf0*/  MOV R5, 0x5d10 ;  /* 0x00005d1000057802 */ /* 0x000fce0000000f00 */
[----:B------:R-:W-:Y:S05]  /*5d00*/  CALL.REL.NOINC `($__internal_9_$__cuda_sm20_div_s64) ;  /* 0x0000022c00d07944 */ /* 0x000fea0003c00000 */
.L_x_2667:
        /* <DEDUP_REMOVED lines=194> */
.L_x_2672:
        /* <DEDUP_REMOVED lines=37> */
.L_x_2671:
[----:B------:R-:W-:Y:S05]  /*6b80*/  BSYNC.RECONVERGENT B2 ;  /* 0x0000000000027941 */ /* 0x000fea0003800200 */
.L_x_2670:
        /* <DEDUP_REMOVED lines=74> */
.L_x_2676:
[----:B------:R-:W-:Y:S05]  /*7030*/  BSYNC.RECONVERGENT B3 ;  /* 0x0000000000037941 */ /* 0x000fea0003800200 */
.L_x_2675:
        /* <DEDUP_REMOVED lines=48> */
.L_x_2678:
[----:B------:R-:W-:Y:S05]  /*7340*/  BSYNC.RECONVERGENT B3 ;  /* 0x0000000000037941 */ /* 0x000fea0003800200 */
.L_x_2677:
        /* <DEDUP_REMOVED lines=23> */
.L_x_2674:
[----:B------:R-:W-:Y:S05]  /*74c0*/  BSYNC.RECONVERGENT B2 ;  /* 0x0000000000027941 */ /* 0x000fea0003800200 */
.L_x_2673:
[----:B-----5:R0:W-:Y:S02]  /*74d0*/  STG.E desc[UR8][R22.64], R3 ;  /* 0x0000000316007986 */ /* 0x0201e4000c101908 */
.L_x_2669:
[----:B------:R-:W-:Y:S05]  /*74e0*/  BSYNC.RECONVERGENT B1 ;  /* 0x0000000000017941 */ /* 0x000fea0003800200 */
.L_x_2668:
[----:B------:R-:W-:-:S07]  /*74f0*/  VIADD R4, R4, 0x80 ;  /* 0x0000008004047836 */ /* 0x000fce0000000000 */
.L_x_2663:
[----:B------:R-:W-:Y:S05]  /*7500*/  BSYNC.RECONVERGENT B0 ;  /* 0x0000000000007941 */ /* 0x000fea0003800200 */
.L_x_2662:
        /* <DEDUP_REMOVED lines=38> */
.L_x_2682:
[----:B------:R-:W-:-:S07]  /*7770*/  MOV R5, 0x7790 ;  /* 0x0000779000057802 */ /* 0x000fce0000000f00 */
[----:B------:R-:W-:Y:S05]  /*7780*/  CALL.REL.NOINC `($__internal_9_$__cuda_sm20_div_s64) ;  /* 0x0000021400307944 */ /* 0x000fea0003c00000 */
.L_x_2681:
        /* <DEDUP_REMOVED lines=37> */
.L_x_2683:
[----:B------:R-:W-:Y:S01]  /*79e0*/  MOV R10, R14 ;  /* 0x0000000e000a7202 */ /* 0x000fe20000000f00 */
[----:B------:R-:W-:Y:S01]  /*79f0*/  IMAD.MOV.U32 R3, RZ, RZ, R15 ;  /* 0x000000ffff037224 */ /* 0x000fe200078e000f */
[----:B------:R-:W-:-:S07]  /*7a00*/  MOV R5, 0x7a20 ;  /* 0x00007a2000057802 */ /* 0x000fce0000000f00 */
[----:B------:R-:W-:Y:S05]  /*7a10*/  CALL.REL.NOINC `($__internal_9_$__cuda_sm20_div_s64) ;  /* 0x00000210008c7944 */ /* 0x000fea0003c00000 */
.L_x_2684:
        /* <DEDUP_REMOVED lines=194> */
.L_x_2689:
        /* <DEDUP_REMOVED lines=37> */
.L_x_2688:
[----:B------:R-:W-:Y:S05]  /*8890*/  BSYNC.RECONVERGENT B2 ;  /* 0x0000000000027941 */ /* 0x000fea0003800200 */
.L_x_2687:
        /* <DEDUP_REMOVED lines=74> */
.L_x_2693:
[----:B------:R-:W-:Y:S05]  /*8d40*/  BSYNC.RECONVERGENT B3 ;  /* 0x0000000000037941 */ /* 0x000fea0003800200 */
.L_x_2692:
        /* <DEDUP_REMOVED lines=48> */
.L_x_2695:
[----:B------:R-:W-:Y:S05]  /*9050*/  BSYNC.RECONVERGENT B3 ;  /* 0x0000000000037941 */ /* 0x000fea0003800200 */
.L_x_2694:
        /* <DEDUP_REMOVED lines=23> */
.L_x_2691:
[----:B------:R-:W-:Y:S05]  /*91d0*/  BSYNC.RECONVERGENT B2 ;  /* 0x0000000000027941 */ /* 0x000fea0003800200 */
.L_x_2690:
[----:B-----5:R0:W-:Y:S02]  /*91e0*/  STG.E desc[UR8][R22.64], R3 ;  /* 0x0000000316007986 */ /* 0x0201e4000c101908 */
.L_x_2686:
[----:B------:R-:W-:Y:S05]  /*91f0*/  BSYNC.RECONVERGENT B1 ;  /* 0x0000000000017941 */ /* 0x000fea0003800200 */
.L_x_2685:
[----:B------:R-:W-:-:S07]  /*9200*/  VIADD R4, R4, 0x80 ;  /* 0x0000008004047836 */ /* 0x000fce0000000000 */
.L_x_2680:
[----:B------:R-:W-:Y:S05]  /*9210*/  BSYNC.RECONVERGENT B0 ;  /* 0x0000000000007941 */ /* 0x000fea0003800200 */
.L_x_2679:
        /* <DEDUP_REMOVED lines=38> */
.L_x_2699:
[----:B------:R-:W-:-:S07]  /*9480*/  MOV R5, 0x94a0 ;  /* 0x000094a000057802 */ /* 0x000fce0000000f00 */
[----:B------:R-:W-:Y:S05]  /*9490*/  CALL.REL.NOINC `($__internal_9_$__cuda_sm20_div_s64) ;  /* 0x000001f400ec7944 */ /* 0x000fea0003c00000 */
.L_x_2698:
        /* <DEDUP_REMOVED lines=37> */
.L_x_2700:
[----:B------:R-:W-:Y:S01]  /*96f0*/  MOV R10, R14 ;  /* 0x0000000e000a7202 */ /* 0x000fe20000000f00 */
[----:B------:R-:W-:Y:S01]  /*9700*/  IMAD.MOV.U32 R3, RZ, RZ, R15 ;  /* 0x000000ffff037224 */ /* 0x000fe200078e000f */
[----:B------:R-:W-:-:S07]  /*9710*/  MOV R5, 0x9730 ;  /* 0x0000973000057802 */ /* 0x000fce0000000f00 */
[----:B------:R-:W-:Y:S05]  /*9720*/  CALL.REL.NOINC `($__internal_9_$__cuda_sm20_div_s64) ;  /* 0x000001f400487944 */ /* 0x000fea0003c00000 */
.L_x_2701:
        /* <DEDUP_REMOVED lines=194> */
.L_x_2706:
        /* <DEDUP_REMOVED lines=37> */
.L_x_2705:
[----:B------:R-:W-:Y:S05]  /*a5a0*/  BSYNC.RECONVERGENT B2 ;  /* 0x0000000000027941 */ /* 0x000fea0003800200 */
.L_x_2704:
        /* <DEDUP_REMOVED lines=74> */
.L_x_2710:
[----:B------:R-:W-:Y:S05]  /*aa50*/  BSYNC.RECONVERGENT B3 ;  /* 0x0000000000037941 */ /* 0x000fea0003800200 */
.L_x_2709:
        /* <DEDUP_REMOVED lines=48> */
.L_x_2712:
[----:B------:R-:W-:Y:S05]  /*ad60*/  BSYNC.RECONVERGENT B3 ;  /* 0x0000000000037941 */ /* 0x000fea0003800200 */
.L_x_2711:
        /* <DEDUP_REMOVED lines=23> */
.L_x_2708:
[----:B------:R-:W-:Y:S05]  /*aee0*/  BSYNC.RECONVERGENT B2 ;  /* 0x0000000000027941 */ /* 0x000fea0003800200 */
.L_x_2707:
[----:B-----5:R0:W-:Y:S02]  /*aef0*/  STG.E desc[UR8][R22.64], R3 ;  /* 0x0000000316007986 */ /* 0x0201e4000c101908 */
.L_x_2703:
[----:B------:R-:W-:Y:S05]  /*af00*/  BSYNC.RECONVERGENT B1 ;  /* 0x0000000000017941 */ /* 0x000fea0003800200 */
.L_x_2702:
[----:B------:R-:W-:-:S07]  /*af10*/  VIADD R4, R4, 0x80 ;  /* 0x0000008004047836 */ /* 0x000fce0000000000 */
.L_x_2697:
[----:B------:R-:W-:Y:S05]  /*af20*/  BSYNC.RECONVERGENT B0 ;  /* 0x0000000000007941 */ /* 0x000fea0003800200 */
.L_x_2696:
        /* <DEDUP_REMOVED lines=38> */
.L_x_2716:
[----:B------:R-:W-:-:S07]  /*b190*/  MOV R5, 0xb1b0 ;  /* 0x0000b1b000057802 */ /* 0x000fce0000000f00 */
[----:B------:R-:W-:Y:S05]  /*b1a0*/  CALL.REL.NOINC `($__internal_9_$__cuda_sm20_div_s64) ;  /* 0x000001d800a87944 */ /* 0x000fea0003c00000 */
.L_x_2715:
        /* <DEDUP_REMOVED lines=37> */
.L_x_2717:
[----:B------:R-:W-:Y:S01]  /*b400*/  MOV R10, R14 ;  /* 0x0000000e000a7202 */ /* 0x000fe20000000f00 */
[----:B------:R-:W-:Y:S01]  /*b410*/  IMAD.MOV.U32 R3, RZ, RZ, R15 ;  /* 0x000000ffff037224 */ /* 0x000fe200078e000f */
[----:B------:R-:W-:-:S07]  /*b420*/  MOV R5, 0xb440 ;  /* 0x0000b44000057802 */ /* 0x000fce0000000f00 */
[----:B------:R-:W-:Y:S05]  /*b430*/  CALL.REL.NOINC `($__internal_9_$__cuda_sm20_div_s64) ;  /* 0x000001d800047944 */ /* 0x000fea0003c00000 */
.L_x_2718:
        /* <DEDUP_REMOVED lines=194> */
.L_x_2723:
        /* <DEDUP_REMOVED lines=37> */
.L_x_2722:
[----:B------:R-:W-:Y:S05]  /*c2b0*/  BSYNC.RECONVERGENT B2 ;  /* 0x0000000000027941 */ /* 0x000fea0003800200 */
.L_x_2721:
        /* <DEDUP_REMOVED lines=74> */
.L_x_2727:
[----:B------:R-:W-:Y:S05]  /*c760*/  BSYNC.RECONVERGENT B3 ;  /* 0x0000000000037941 */ /* 0x000fea0003800200 */
.L_x_2726:
        /* <DEDUP_REMOVED lines=48> */
.L_x_2729:
[----:B------:R-:W-:Y:S05]  /*ca70*/  BSYNC.RECONVERGENT B3 ;  /* 0x0000000000037941 */ /* 0x000fea0003800200 */
.L_x_2728:
        /* <DEDUP_REMOVED lines=23> */
.L_x_2725:
[----:B------:R-:W-:Y:S05]  /*cbf0*/  BSYNC.RECONVERGENT B2 ;  /* 0x0000000000027941 */ /* 0x000fea0003800200 */
.L_x_2724:
[----:B-----5:R0:W-:Y:S02]  /*cc00*/  STG.E desc[UR8][R22.64], R3 ;  /* 0x0000000316007986 */ /* 0x0201e4000c101908 */
.L_x_2720:
[----:B------:R-:W-:Y:S05]  /*cc10*/  BSYNC.RECONVERGENT B1 ;  /* 0x0000000000017941 */ /* 0x000fea0003800200 */
.L_x_2719:
[----:B------:R-:W-:-:S07]  /*cc20*/  VIADD R4, R4, 0x80 ;  /* 0x0000008004047836 */ /* 0x000fce0000000000 */
.L_x_2714:
[----:B------:R-:W-:Y:S05]  /*cc30*/  BSYNC.RECONVERGENT B0 ;  /* 0x0000000000007941 */ /* 0x000fea0003800200 */
.L_x_2713:
        /* <DEDUP_REMOVED lines=37> */
.L_x_2731:
[----:B------:R-:W-:-:S07]  /*ce90*/  MOV R5, 0xceb0 ;  /* 0x0000ceb000057802 */ /* 0x000fce0000000f00 */
[----:B------:R-:W-:Y:S05]  /*cea0*/  CALL.REL.NOINC `($__internal_9_$__cuda_sm20_div_s64) ;  /* 0x000001bc00687944 */ /* 0x000fea0003c00000 */
.L_x_2730:
        /* <DEDUP_REMOVED lines=37> */
.L_x_2732:
[----:B------:R-:W-:Y:S01]  /*d100*/  MOV R10, R14 ;  /* 0x0000000e000a7202 */ /* 0x000fe20000000f00 */
[----:B------:R-:W-:Y:S01]  /*d110*/  IMAD.MOV.U32 R3, RZ, RZ, R15 ;  /* 0x000000ffff037224 */ /* 0x000fe200078e000f */
[----:B------:R-:W-:-:S07]  /*d120*/  MOV R5, 0xd140 ;  /* 0x0000d14000057802 */ /* 0x000fce0000000f00 */
[----:B------:R-:W-:Y:S05]  /*d130*/  CALL.REL.NOINC `($__internal_9_$__cuda_sm20_div_s64) ;  /* 0x000001b800c47944 */ /* 0x000fea0003c00000 */
.L_x_2733:
        /* <DEDUP_REMOVED lines=192> */
.L_x_2736:
        /* <DEDUP_REMOVED lines=8> */
[----:B------:R0:W2:Y:S01]  /*ddc0*/  LDG.E R41, desc[UR8][R32.64] ;  /* 0x0000000820297981 */ /* 0x0000a2000c1e1900 */
[C---:B------:R-:W-:Y:S02]  /*ddd0*/  IADD3.X R13, PT, PT, R37.reuse, R26, RZ, P1, !PT ;  /* 0x0000001a250d7210 */ /* 0x040fe40000ffe4ff */
[----:B------:R-:W-:Y:S01]  /*dde0*/  IADD3 R18, P1, PT, R38, R35, RZ ;  /* 0x0000002326127210 */ /* 0x000fe20007f3e0ff */
[----:B------:R-:W2:Y:S01]  /*ddf0*/  LDG.E R24, desc[UR8][R24.64] ;  /* 0x0000000818187981 */ /* 0x000ea2000c1e1900 */
[----:B------:R-:W-:-:S02]  /*de00*/  IMAD.X R21, R37, 0x1, R47, P2 ;  /* 0x0000000125157824 */ /* 0x000fc400010e062f */
[C---:B------:R-:W-:Y:S01]  /*de10*/  IADD3.X R19, PT, PT, R37.reuse, R34, RZ, P1, !PT ;  /* 0x0000002225137210 */ /* 0x040fe20000ffe4ff */
[----:B------:R-:W3:Y:S01]  /*de20*/  LDG.E R13, desc[UR8][R12.64] ;  /* 0x000000080c0d7981 */ /* 0x000ee2000c1e1900 */
[C---:B------:R-:W-:Y:S02]  /*de30*/  IADD3 R28, P1, PT, R38.reuse, R46, RZ ;  /* 0x0000002e261c7210 */ /* 0x040fe40007f3e0ff */
[----:B0-----:R-:W-:Y:S01]  /*de40*/  IADD3 R32, P2, PT, R38, R31, RZ ;  /* 0x0000001f26207210 */ /* 0x001fe20007f5e0ff */
[----:B------:R-:W3:Y:S01]  /*de50*/  LDG.E R16, desc[UR8][R16.64] ;  /* 0x0000000810107981 */ /* 0x000ee2000c1e1900 */
[----:B------:R-:W-:-:S03]  /*de60*/  IADD3.X R29, PT, PT, R37, R48, RZ, P1, !PT ;  /* 0x00000030251d7210 */ /* 0x000fc60000ffe4ff */
[----:B------:R-:W-:Y:S01]  /*de70*/  IMAD.X R33, R37, 0x1, R36, P2 ;  /* 0x0000000125217824 */ /* 0x000fe200010e0624 */
[----:B------:R-:W4:Y:S04]  /*de80*/  LDG.E R18, desc[UR8][R18.64] ;  /* 0x0000000812127981 */ /* 0x000f28000c1e1900 */
[----:B------:R-:W4:Y:S04]  /*de90*/  LDG.E R20, desc[UR8][R20.64] ;  /* 0x0000000814147981 */ /* 0x000f28000c1e1900 */
        /* <DEDUP_REMOVED lines=15> */
.L_x_2735:
[----:B------:R-:W-:Y:S05]  /*df90*/  BSYNC.RECONVERGENT B0 ;  /* 0x0000000000007941 */ /* 0x000fea0003800200 */
.L_x_2734:
        /* <DEDUP_REMOVED lines=63> */
[----:B------:R-:W2:Y:S01]  /*e390*/  LDG.E R17, desc[UR8][R16.64] ;  /* 0x0000000810117981 */ /* 0x000ea2000c1e1900 */
[----:B------:R-:W-:-:S02]  /*e3a0*/  LEA R8, P2, R18, UR12, 0x2 ;  /* 0x0000000c12087c11 */ /* 0x000fc4000f8410ff */
[----:B------:R-:W-:Y:S01]  /*e3b0*/  LEA.HI.X R5, R12, UR13, R5, 0x2, P1 ;  /* 0x0000000d0c057c11 */ /* 0x000fe200088f1405 */
[----:B------:R-:W2:Y:S01]  /*e3c0*/  LDG.E R10, desc[UR8][R10.64] ;  /* 0x000000080a0a7981 */ /* 0x000ea2000c1e1900 */
[----:B------:R-:W-:-:S04]  /*e3d0*/  LEA.HI.X R9, R18, UR13, R3, 0x2, P2 ;  /* 0x0000000d12097c11 */ /* 0x000fc800090f1403 */
[----:B------:R-:W3:Y:S04]  /*e3e0*/  LDG.E R5, desc[UR8][R4.64] ;  /* 0x0000000804057981 */ /* 0x000ee8000c1e1900 */
[----:B------:R-:W3:Y:S01]  /*e3f0*/  LDG.E R8, desc[UR8][R8.64] ;  /* 0x0000000808087981 */ /* 0x000ee2000c1e1900 */
[----:B------:R-:W-:-:S04]  /*e400*/  IADD3 R2, P1, PT, R2, 0x4, RZ ;  /* 0x0000000402027810 */ /* 0x000fc80007f3e0ff */
[----:B------:R-:W-:Y:S02]  /*e410*/  IADD3.X R0, PT, PT, RZ, R0, RZ, P1, !PT ;  /* 0x00000000ff007210 */ /* 0x000fe40000ffe4ff */
[----:B--2--5:R-:W-:-:S04]  /*e420*/  IADD3 R6, PT, PT, R10, R6, R17 ;  /* 0x000000060a067210 */ /* 0x024fc80007ffe011 */
[----:B---3--:R-:W-:-:S07]  /*e430*/  IADD3 R6, PT, PT, R8, R6, R5 ;  /* 0x0000000608067210 */ /* 0x008fce0007ffe005 */
.L_x_2740:
[----:B------:R-:W-:Y:S05]  /*e440*/  BSYNC.RECONVERGENT B1 ;  /* 0x0000000000017941 */ /* 0x000fea0003800200 */
.L_x_2739:
        /* <DEDUP_REMOVED lines=43> */
[----:B------:R-:W2:Y:S04]  /*e700*/  LDG.E R5, desc[UR8][R4.64] ;  /* 0x0000000804057981 */ /* 0x000ea8000c1e1900 */
[----:B------:R-:W2:Y:S01]  /*e710*/  LDG.E R12, desc[UR8][R12.64] ;  /* 0x000000080c0c7981 */ /* 0x000ea2000c1e1900 */
[----:B------:R-:W-:-:S04]  /*e720*/  IADD3 R2, P1, PT, R2, 0x2, RZ ;  /* 0x0000000202027810 */ /* 0x000fc80007f3e0ff */
[----:B------:R-:W-:Y:S02]  /*e730*/  IADD3.X R0, PT, PT, RZ, R0, RZ, P1, !PT ;  /* 0x00000000ff007210 */ /* 0x000fe40000ffe4ff */
[----:B--2--5:R-:W-:-:S07]  /*e740*/  IADD3 R6, PT, PT, R12, R6, R5 ;  /* 0x000000060c067210 */ /* 0x024fce0007ffe005 */
.L_x_2742:
[----:B------:R-:W-:Y:S05]  /*e750*/  BSYNC.RECONVERGENT B1 ;  /* 0x0000000000017941 */ /* 0x000fea0003800200 */
.L_x_2741:
        /* <DEDUP_REMOVED lines=21> */
[----:B------:R-:W2:Y:S02]  /*e8b0*/  LDG.E R5, desc[UR8][R4.64] ;  /* 0x0000000804057981 */ /* 0x000ea4000c1e1900 */
[----:B--2--5:R-:W-:-:S07]  /*e8c0*/  IMAD.IADD R6, R6, 0x1, R5 ;  /* 0x0000000106067824 */ /* 0x024fce00078e0205 */
.L_x_2738:
[----:B------:R-:W-:Y:S05]  /*e8d0*/  BSYNC.RECONVERGENT B0 ;  /* 0x0000000000007941 */ /* 0x000fea0003800200 */
.L_x_2737:
[----:B-----5:R-:W-:Y:S01]  /*e8e0*/  STG.E desc[UR8][R22.64], R6 ;  /* 0x0000000616007986 */ /* 0x020fe2000c101908 */
[----:B------:R-:W-:Y:S05]  /*e8f0*/  EXIT ;  /* 0x000000000000794d */ /* 0x000fea0003800000 */
.L_x_2610:
        /* <DEDUP_REMOVED lines=355> */
.L_x_2745:
        /* <DEDUP_REMOVED lines=37> */
.L_x_2748:
[----:B------:R-:W-:-:S07]  /*10180*/  MOV R5, 0x101a0 ;  /* 0x000101a000057802 */ /* 0x000fce0000000f00 */
[----:B------:R-:W-:Y:S05]  /*10190*/  CALL.REL.NOINC `($__internal_9_$__cuda_sm20_div_s64) ;  /* 0x0000018800ac7944 */ /* 0x000fea0003c00000 */
.L_x_2747:
[----:B------:R-:W-:Y:S05]  /*101a0*/  BSYNC.RECONVERGENT B1 ;  /* 0x0000000000017941 */ /* 0x000fea0003800200 */
.L_x_2746:
        /* <DEDUP_REMOVED lines=39> */
.L_x_2750:
[----:B------:R-:W-:Y:S01]  /*10420*/  MOV R10, R18 ;  /* 0x00000012000a7202 */ /* 0x000fe20000000f00 */
[----:B------:R-:W-:Y:S01]  /*10430*/  IMAD.MOV.U32 R3, RZ, RZ, R19 ;  /* 0x000000ffff037224 */ /* 0x000fe200078e0013 */
[----:B------:R-:W-:-:S07]  /*10440*/  MOV R5, 0x10460 ;  /* 0x0001046000057802 */ /* 0x000fce0000000f00 */
[----:B------:R-:W-:Y:S05]  /*10450*/  CALL.REL.NOINC `($__internal_9_$__cuda_sm20_div_s64) ;  /* 0x0000018400fc7944 */ /* 0x000fea0003c00000 */
.L_x_2751:
[----:B------:R-:W-:Y:S05]  /*10460*/  BSYNC.RECONVERGENT B1 ;  /* 0x0000000000017941 */ /* 0x000fea0003800200 */
.L_x_2749:
        /* <DEDUP_REMOVED lines=212> */
.L_x_2756:
        /* <DEDUP_REMOVED lines=37> */
.L_x_2755:
[----:B------:R-:W-:Y:S05]  /*11400*/  BSYNC.RECONVERGENT B2 ;  /* 0x0000000000027941 */ /* 0x000fea0003800200 */
.L_x_2754:
        /* <DEDUP_REMOVED lines=65> */
[----:B------:R-:W2:Y:S01]  /*11820*/  LDG.E R26, desc[UR8][R26.64] ;  /* 0x000000081a1a7981 */ /* 0x000ea2000c1e1900 */
[----:B------:R-:W-:-:S02]  /*11830*/  LEA R8, P1, R12, R14, 0x2 ;  /* 0x0000000e0c087211 */ /* 0x000fc400078210ff */
[----:B------:R-:W-:Y:S01]  /*11840*/  LEA R10, P2, R20, R14, 0x2 ;  /* 0x0000000e140a7211 */ /* 0x000fe200078410ff */
[----:B------:R-:W2:Y:S01]  /*11850*/  LDG.E R24, desc[UR8][R24.64] ;  /* 0x0000000818187981 */ /* 0x000ea2000c1e1900 */
[-C--:B------:R-:W-:Y:S02]  /*11860*/  LEA.HI.X R9, R12, R3.reuse, R9, 0x2, P1 ;  /* 0x000000030c097211 */ /* 0x080fe400008f1409 */
[----:B------:R-:W-:-:S03]  /*11870*/  LEA.HI.X R11, R20, R3, R7, 0x2, P2 ;  /* 0x00000003140b7211 */ /* 0x000fc600010f1407 */
[----:B------:R-:W3:Y:S04]  /*11880*/  LDG.E R8, desc[UR8][R8.64] ;  /* 0x0000000808087981 */ /* 0x000ee8000c1e1900 */
[----:B------:R-:W3:Y:S01]  /*11890*/  LDG.E R10, desc[UR8][R10.64] ;  /* 0x000000080a0a7981 */ /* 0x000ee2000c1e1900 */
[----:B------:R-:W-:-:S04]  /*118a0*/  IADD3 R15, P1, PT, R15, 0x4, RZ ;  /* 0x000000040f0f7810 */ /* 0x000fc80007f3e0ff */
[----:B------:R-:W-:Y:S02]  /*118b0*/  IADD3.X R16, PT, PT, RZ, R16, RZ, P1, !PT ;  /* 0x00000010ff107210 */ /* 0x000fe40000ffe4ff */
[----:B--2--5:R-:W-:-:S04]  /*118c0*/  IADD3 R5, PT, PT, R26, R5, R24 ;  /* 0x000000051a057210 */ /* 0x024fc80007ffe018 */
[----:B---3--:R-:W-:-:S07]  /*118d0*/  IADD3 R5, PT, PT, R10, R5, R8 ;  /* 0x000000050a057210 */ /* 0x008fce0007ffe008 */
.L_x_2760:
[----:B------:R-:W-:Y:S05]  /*118e0*/  BSYNC.RECONVERGENT B3 ;  /* 0x0000000000037941 */ /* 0x000fea0003800200 */
.L_x_2759:
        /* <DEDUP_REMOVED lines=42> */
[----:B------:R-:W2:Y:S04]  /*11b90*/  LDG.E R8, desc[UR8][R8.64] ;  /* 0x0000000808087981 */ /* 0x000ea8000c1e1900 */
[----:B------:R-:W2:Y:S01]  /*11ba0*/  LDG.E R12, desc[UR8][R12.64] ;  /* 0x000000080c0c7981 */ /* 0x000ea2000c1e1900 */
[----:B------:R-:W-:-:S04]  /*11bb0*/  IADD3 R15, P1, PT, R15, 0x2, RZ ;  /* 0x000000020f0f7810 */ /* 0x000fc80007f3e0ff */
[----:B------:R-:W-:Y:S02]  /*11bc0*/  IADD3.X R16, PT, PT, RZ, R16, RZ, P1, !PT ;  /* 0x00000010ff107210 */ /* 0x000fe40000ffe4ff */
[----:B--2--5:R-:W-:-:S07]  /*11bd0*/  IADD3 R5, PT, PT, R12, R5, R8 ;  /* 0x000000050c057210 */ /* 0x024fce0007ffe008 */
.L_x_2762:
[----:B------:R-:W-:Y:S05]  /*11be0*/  BSYNC.RECONVERGENT B3 ;  /* 0x0000000000037941 */ /* 0x000fea0003800200 */
.L_x_2761:
        /* <DEDUP_REMOVED lines=21> */
[----:B--2--5:R-:W-:-:S07]  /*11d40*/  IMAD.IADD R5, R5, 0x1, R14 ;  /* 0x0000000105057824 */ /* 0x024fce00078e020e */
.L_x_2758:
[----:B------:R-:W-:Y:S05]  /*11d50*/  BSYNC.RECONVERGENT B2 ;  /* 0x0000000000027941 */ /* 0x000fea0003800200 */
.L_x_2757:
[----:B-----5:R0:W-:Y:S02]  /*11d60*/  STG.E desc[UR8][R22.64], R5 ;  /* 0x0000000516007986 */ /* 0x0201e4000c101908 */
.L_x_2753:
[----:B------:R-:W-:Y:S05]  /*11d70*/  BSYNC.RECONVERGENT B1 ;  /* 0x0000000000017941 */ /* 0x000fea0003800200 */
.L_x_2752:
[----:B------:R-:W-:-:S07]  /*11d80*/  IADD3 R4, PT, PT, R4, 0x80, RZ ;  /* 0x0000008004047810 */ /* 0x000fce0007ffe0ff */
.L_x_2744:
[----:B------:R-:W-:Y:S05]  /*11d90*/  BSYNC.RECONVERGENT B0 ;  /* 0x0000000000007941 */ /* 0x000fea0003800200 */
.L_x_2743:
        /* <DEDUP_REMOVED lines=352> */
.L_x_2765:
        /* <DEDUP_REMOVED lines=37> */
.L_x_2768:
[----:B------:R-:W-:-:S07]  /*135f0*/  MOV R5, 0x13610 ;  /* 0x0001361000057802 */ /* 0x000fce0000000f00 */
[----:B------:R-:W-:Y:S05]  /*13600*/  CALL.REL.NOINC `($__internal_9_$__cuda_sm20_div_s64) ;  /* 0x0000015400907944 */ /* 0x000fea0003c00000 */
.L_x_2767:
[----:B------:R-:W-:Y:S05]  /*13610*/  BSYNC.RECONVERGENT B1 ;  /* 0x0000000000017941 */ /* 0x000fea0003800200 */
.L_x_2766:
        /* <DEDUP_REMOVED lines=39> */
.L_x_2770:
[----:B------:R-:W-:Y:S01]  /*13890*/  IMAD.MOV.U32 R10, RZ, RZ, R18 ;  /* 0x000000ffff0a7224 */ /* 0x000fe200078e0012 */
[----:B------:R-:W-:Y:S02]  /*138a0*/  MOV R3, R19 ;  /* 0x0000001300037202 */ /* 0x000fe40000000f00 */
[----:B------:R-:W-:-:S07]  /*138b0*/  MOV R5, 0x138d0 ;  /* 0x000138d000057802 */ /* 0x000fce0000000f00 */
[----:B------:R-:W-:Y:S05]  /*138c0*/  CALL.REL.NOINC `($__internal_9_$__cuda_sm20_div_s64) ;  /* 0x0000015000e07944 */ /* 0x000fea0003c00000 */
.L_x_2771:
[----:B------:R-:W-:Y:S05]  /*138d0*/  BSYNC.RECONVERGENT B1 ;  /* 0x0000000000017941 */ /* 0x000fea0003800200 */
.L_x_2769:
        /* <DEDUP_REMOVED lines=212> */
.L_x_2776:
        /* <DEDUP_REMOVED lines=10> */
[C---:B------:R-:W-:Y:S01]  /*146c0*/  IADD3 R20, P2, PT, R32.reuse, R45, RZ ;  /* 0x0000002d20147210 */ /* 0x040fe20007f5e0ff */
        /* <DEDUP_REMOVED lines=26> */
.L_x_2775:
[----:B------:R-:W-:Y:S05]  /*14870*/  BSYNC.RECONVERGENT B2 ;  /* 0x0000000000027941 */ /* 0x000fea0003800200 */
.L_x_2774:
        /* <DEDUP_REMOVED lines=65> */
[----:B------:R-:W2:Y:S01]  /*14c90*/  LDG.E R24, desc[UR8][R24.64] ;  /* 0x0000000818187981 */ /* 0x000ea2000c1e1900 */
[----:B------:R-:W-:-:S02]  /*14ca0*/  IADD3 R7, PT, PT, R21, R31, RZ ;  /* 0x0000001f15077210 */ /* 0x000fc40007ffe0ff */
[----:B------:R-:W-:Y:S01]  /*14cb0*/  LEA R10, P2, R20, R14, 0x2 ;  /* 0x0000000e140a7211 */ /* 0x000fe200078410ff */
[----:B------:R-:W2:Y:S01]  /*14cc0*/  LDG.E R26, desc[UR8][R26.64] ;  /* 0x000000081a1a7981 */ /* 0x000ea2000c1e1900 */
[-C--:B------:R-:W-:Y:S02]  /*14cd0*/  LEA.HI.X R9, R12, R3.reuse, R9, 0x2, P1 ;  /* 0x000000030c097211 */ /* 0x080fe400008f1409 */
[----:B------:R-:W-:-:S03]  /*14ce0*/  LEA.HI.X R11, R20, R3, R7, 0x2, P2 ;  /* 0x00000003140b7211 */ /* 0x000fc600010f1407 */
[----:B------:R-:W3:Y:S04]  /*14cf0*/  LDG.E R8, desc[UR8][R8.64] ;  /* 0x0000000808087981 */ /* 0x000ee8000c1e1900 */
[----:B------:R-:W3:Y:S01]  /*14d00*/  LDG.E R10, desc[UR8][R10.64] ;  /* 0x000000080a0a7981 */ /* 0x000ee2000c1e1900 */
[----:B------:R-:W-:-:S05]  /*14d10*/  IADD3 R15, P1, PT, R15, 0x4, RZ ;  /* 0x000000040f0f7810 */ /* 0x000fca0007f3e0ff */
[----:B------:R-:W-:Y:S01]  /*14d20*/  IMAD.X R16, RZ, RZ, R16, P1 ;  /* 0x000000ffff107224 */ /* 0x000fe200008e0610 */
[----:B--2--5:R-:W-:-:S04]  /*14d30*/  IADD3 R5, PT, PT, R26, R5, R24 ;  /* 0x000000051a057210 */ /* 0x024fc80007ffe018 */
[----:B---3--:R-:W-:-:S07]  /*14d40*/  IADD3 R5, PT, PT, R10, R5, R8 ;  /* 0x000000050a057210 */ /* 0x008fce0007ffe008 */
.L_x_2780:
[----:B------:R-:W-:Y:S05]  /*14d50*/  BSYNC.RECONVERGENT B3 ;  /* 0x0000000000037941 */ /* 0x000fea0003800200 */
.L_x_2779:
        /* <DEDUP_REMOVED lines=42> */
[----:B------:R-:W2:Y:S04]  /*15000*/  LDG.E R8, desc[UR8][R8.64] ;  /* 0x0000000808087981 */ /* 0x000ea8000c1e1900 */
[----:B------:R-:W2:Y:S01]  /*15010*/  LDG.E R12, desc[UR8][R12.64] ;  /* 0x000000080c0c7981 */ /* 0x000ea2000c1e1900 */
[----:B------:R-:W-:-:S05]  /*15020*/  IADD3 R15, P1, PT, R15, 0x2, RZ ;  /* 0x000000020f0f7810 */ /* 0x000fca0007f3e0ff */
[----:B------:R-:W-:Y:S01]  /*15030*/  IMAD.X R16, RZ, RZ, R16, P1 ;  /* 0x000000ffff107224 */ /* 0x000fe200008e0610 */
[----:B--2--5:R-:W-:-:S07]  /*15040*/  IADD3 R5, PT, PT, R12, R5, R8 ;  /* 0x000000050c057210 */ /* 0x024fce0007ffe008 */
.L_x_2782:
[----:B------:R-:W-:Y:S05]  /*15050*/  BSYNC.RECONVERGENT B3 ;  /* 0x0000000000037941 */ /* 0x000fea0003800200 */
.L_x_2781:
        /* <DEDUP_REMOVED lines=20> */
[----:B------:R-:W2:Y:S02]  /*151a0*/  LDG.E R14, desc[UR8][R14.64] ;  /* 0x000000080e0e7981 */ /* 0x000ea4000c1e1900 */
[----:B--2--5:R-:W-:-:S07]  /*151b0*/  IADD3 R5, PT, PT, R5, R14, RZ ;  /* 0x0000000e05057210 */ /* 0x024fce0007ffe0ff */
.L_x_2778:
[----:B------:R-:W-:Y:S05]  /*151c0*/  BSYNC.RECONVERGENT B2 ;  /* 0x0000000000027941 */ /* 0x000fea0003800200 */
.L_x_2777:
[----:B-----5:R0:W-:Y:S02]  /*151d0*/  STG.E desc[UR8][R22.64], R5 ;  /* 0x0000000516007986 */ /* 0x0201e4000c101908 */
.L_x_2773:
[----:B------:R-:W-:Y:S05]  /*151e0*/  BSYNC.RECONVERGENT B1 ;  /* 0x0000000000017941 */ /* 0x000fea0003800200 */
.L_x_2772:
[----:B------:R-:W-:-:S07]  /*151f0*/  VIADD R4, R4, 0x80 ;  /* 0x0000008004047836 */ /* 0x000fce0000000000 */
.L_x_2764:
[----:B------:R-:W-:Y:S05]  /*15200*/  BSYNC.RECONVERGENT B0 ;  /* 0x0000000000007941 */ /* 0x000fea0003800200 */
.L_x_2763:
        /* <DEDUP_REMOVED lines=352> */
.L_x_2785:
        /* <DEDUP_REMOVED lines=37> */
.L_x_2788:
[----:B------:R-:W-:-:S07]  /*16a60*/  MOV R5, 0x16a80 ;  /* 0x00016a8000057802 */ /* 0x000fce0000000f00 */
[----:B------:R-:W-:Y:S05]  /*16a70*/  CALL.REL.NOINC `($__internal_9_$__cuda_sm20_div_s64) ;  /* 0x0000012000747944 */ /* 0x000fea0003c00000 */
.L_x_2787:
[----:B------:R-:W-:Y:S05]  /*16a80*/  BSYNC.RECONVERGENT B1 ;  /* 0x0000000000017941 */ /* 0x000fea0003800200 */
.L_x_2786:
        /* <DEDUP_REMOVED lines=39> */
.L_x_2790:
[----:B------:R-:W-:Y:S01]  /*16d00*/  MOV R10, R14 ;  /* 0x0000000e000a7202 */ /* 0x000fe20000000f00 */
[----:B------:R-:W-:Y:S01]  /*16d10*/  IMAD.MOV.U32 R3, RZ, RZ, R15 ;  /* 0x000000ffff037224 */ /* 0x000fe200078e000f */
[----:B------:R-:W-:-:S07]  /*16d20*/  MOV R5, 0x16d40 ;  /* 0x00016d4000057802 */ /* 0x000fce0000000f00 */
[----:B------:R-:W-:Y:S05]  /*16d30*/  CALL.REL.NOINC `($__internal_9_$__cuda_sm20_div_s64) ;  /* 0x0000011c00c47944 */ /* 0x000fea0003c00000 */
.L_x_2791:
[----:B------:R-:W-:Y:S05]  /*16d40*/  BSYNC.RECONVERGENT B1 ;  /* 0x0000000000017941 */ /* 0x000fea0003800200 */
.L_x_2789:
        /* <DEDUP_REMOVED lines=212> */
.L_x_2796:
        /* <DEDUP_REMOVED lines=37> */
.L_x_2795:
[----:B------:R-:W-:Y:S05]  /*17ce0*/  BSYNC.RECONVERGENT B2 ;  /* 0x0000000000027941 */ /* 0x000fea0003800200 */
.L_x_2794:
        /* <DEDUP_REMOVED lines=77> */
.L_x_2800:
[----:B------:R-:W-:Y:S05]  /*181c0*/  BSYNC.RECONVERGENT B3 ;  /* 0x0000000000037941 */ /* 0x000fea0003800200 */
.L_x_2799:
        /* <DEDUP_REMOVED lines=47> */
.L_x_2802:
[----:B------:R-:W-:Y:S05]  /*184c0*/  BSYNC.RECONVERGENT B3 ;  /* 0x0000000000037941 */ /* 0x000fea0003800200 */
.L_x_2801:
        /* <DEDUP_REMOVED lines=22> */
.L_x_2798:
[----:B------:R-:W-:Y:S05]  /*18630*/  BSYNC.RECONVERGENT B2 ;  /* 0x0000000000027941 */ /* 0x000fea0003800200 */
.L_x_2797:
[----:B-----5:R0:W-:Y:S02]  /*18640*/  STG.E desc[UR8][R22.64], R5 ;  /* 0x0000000516007986 */ /* 0x0201e4000c101908 */
.L_x_2793:
[----:B------:R-:W-:Y:S05]  /*18650*/  BSYNC.RECONVERGENT B1 ;  /* 0x0000000000017941 */ /* 0x000fea0003800200 */
.L_x_2792:
[----:B------:R-:W-:-:S07]  /*18660*/  IADD3 R4, PT, PT, R4, 0x80, RZ ;  /* 0x0000008004047810 */ /* 0x000fce0007ffe0ff */
.L_x_2784:
[----:B------:R-:W-:Y:S05]  /*18670*/  BSYNC.RECONVERGENT B0 ;  /* 0x0000000000007941 */ /* 0x000fea0003800200 */
.L_x_2783:
        /* <DEDUP_REMOVED lines=352> */
.L_x_2805:
        /* <DEDUP_REMOVED lines=37> */
.L_x_2808:
[----:B------:R-:W-:-:S07]  /*19ed0*/  MOV R5, 0x19ef0 ;  /* 0x00019ef000057802 */ /* 0x000fce0000000f00 */
[----:B------:R-:W-:Y:S05]  /*19ee0*/  CALL.REL.NOINC `($__internal_9_$__cuda_sm20_div_s64) ;  /* 0x000000ec00587944 */ /* 0x000fea0003c00000 */
.L_x_2807:
[----:B------:R-:W-:Y:S05]  /*19ef0*/  BSYNC.RECONVERGENT B1 ;  /* 0x0000000000017941 */ /* 0x000fea0003800200 */
.L_x_2806:
        /* <DEDUP_REMOVED lines=39> */
.L_x_2810:
[----:B------:R-:W-:Y:S01]  /*1a170*/  IMAD.MOV.U32 R10, RZ, RZ, R14 ;  /* 0x000000ffff0a7224 */ /* 0x000fe200078e000e */
[----:B------:R-:W-:Y:S02]  /*1a180*/  MOV R3, R15 ;  /* 0x0000000f00037202 */ /* 0x000fe40000000f00 */
[----:B------:R-:W-:-:S07]  /*1a190*/  MOV R5, 0x1a1b0 ;  /* 0x0001a1b000057802 */ /* 0x000fce0000000f00 */
[----:B------:R-:W-:Y:S05]  /*1a1a0*/  CALL.REL.NOINC `($__internal_9_$__cuda_sm20_div_s64) ;  /* 0x000000e800a87944 */ /* 0x000fea0003c00000 */
.L_x_2811:
[----:B------:R-:W-:Y:S05]  /*1a1b0*/  BSYNC.RECONVERGENT B1 ;  /* 0x0000000000017941 */ /* 0x000fea0003800200 */
.L_x_2809:
        /* <DEDUP_REMOVED lines=212> */
.L_x_2816:
        /* <DEDUP_REMOVED lines=37> */
.L_x_2815:
[----:B------:R-:W-:Y:S05]  /*1b150*/  BSYNC.RECONVERGENT B2 ;  /* 0x0000000000027941 */ /* 0x000fea0003800200 */
.L_x_2814:
        /* <DEDUP_REMOVED lines=77> */
.L_x_2820:
[----:B------:R-:W-:Y:S05]  /*1b630*/  BSYNC.RECONVERGENT B3 ;  /* 0x0000000000037941 */ /* 0x000fea0003800200 */
.L_x_2819:
        /* <DEDUP_REMOVED lines=47> */
.L_x_2822:
[----:B------:R-:W-:Y:S05]  /*1b930*/  BSYNC.RECONVERGENT B3 ;  /* 0x0000000000037941 */ /* 0x000fea0003800200 */
.L_x_2821:
        /* <DEDUP_REMOVED lines=22> */
.L_x_2818:
[----:B------:R-:W-:Y:S05]  /*1baa0*/  BSYNC.RECONVERGENT B2 ;  /* 0x0000000000027941 */ /* 0x000fea0003800200 */
.L_x_2817:
[----:B-----5:R0:W-:Y:S02]  /*1bab0*/  STG.E desc[UR8][R22.64], R5 ;  /* 0x0000000516007986 */ /* 0x0201e4000c101908 */
.L_x_2813:
[----:B------:R-:W-:Y:S05]  /*1bac0*/  BSYNC.RECONVERGENT B1 ;  /* 0x0000000000017941 */ /* 0x000fea0003800200 */
.L_x_2812:
[----:B------:R-:W-:-:S07]  /*1bad0*/  VIADD R4, R4, 0x80 ;  /* 0x0000008004047836 */ /* 0x000fce0000000000 */
.L_x_2804:
[----:B------:R-:W-:Y:S05]  /*1bae0*/  BSYNC.RECONVERGENT B0 ;  /* 0x0000000000007941 */ /* 0x000fea0003800200 */
.L_x_2803:
        /* <DEDUP_REMOVED lines=352> */
.L_x_2825:
        /* <DEDUP_REMOVED lines=37> */
.L_x_2828:
[----:B------:R-:W-:-:S07]  /*1d340*/  MOV R5, 0x1d360 ;  /* 0x0001d36000057802 */ /* 0x000fce0000000f00 */
[----:B------:R-:W-:Y:S05]  /*1d350*/  CALL.REL.NOINC `($__internal_9_$__cuda_sm20_div_s64) ;  /* 0x000000b8003c7944 */ /* 0x000fea0003c00000 */
.L_x_2827:
[----:B------:R-:W-:Y:S05]  /*1d360*/  BSYNC.RECONVERGENT B1 ;  /* 0x0000000000017941 */ /* 0x000fea0003800200 */
.L_x_2826:
        /* <DEDUP_REMOVED lines=39> */
.L_x_2830:
[----:B------:R-:W-:Y:S01]  /*1d5e0*/  MOV R10, R14 ;  /* 0x0000000e000a7202 */ /* 0x000fe20000000f00 */
[----:B------:R-:W-:Y:S01]  /*1d5f0*/  IMAD.MOV.U32 R3, RZ, RZ, R15 ;  /* 0x000000ffff037224 */ /* 0x000fe200078e000f */
[----:B------:R-:W-:-:S07]  /*1d600*/  MOV R5, 0x1d620 ;  /* 0x0001d62000057802 */ /* 0x000fce0000000f00 */
[----:B------:R-:W-:Y:S05]  /*1d610*/  CALL.REL.NOINC `($__internal_9_$__cuda_sm20_div_s64) ;  /* 0x000000b4008c7944 */ /* 0x000fea0003c00000 */
.L_x_2831:
[----:B------:R-:W-:Y:S05]  /*1d620*/  BSYNC.RECONVERGENT B1 ;  /* 0x0000000000017941 */ /* 0x000fea0003800200 */
.L_x_2829:
        /* <DEDUP_REMOVED lines=212> */
.L_x_2836:
        /* <DEDUP_REMOVED lines=37> */
.L_x_2835:
[----:B------:R-:W-:Y:S05]  /*1e5c0*/  BSYNC.RECONVERGENT B2 ;  /* 0x0000000000027941 */ /* 0x000fea0003800200 */
.L_x_2834:
        /* <DEDUP_REMOVED lines=77> */
.L_x_2840:
[----:B------:R-:W-:Y:S05]  /*1eaa0*/  BSYNC.RECONVERGENT B3 ;  /* 0x0000000000037941 */ /* 0x000fea0003800200 */
.L_x_2839:
        /* <DEDUP_REMOVED lines=47> */
.L_x_2842:
[----:B------:R-:W-:Y:S05]  /*1eda0*/  BSYNC.RECONVERGENT B3 ;  /* 0x0000000000037941 */ /* 0x000fea0003800200 */
.L_x_2841:
        /* <DEDUP_REMOVED lines=22> */
.L_x_2838:
[----:B------:R-:W-:Y:S05]  /*1ef10*/  BSYNC.RECONVERGENT B2 ;  /* 0x0000000000027941 */ /* 0x000fea0003800200 */
.L_x_2837:
[----:B-----5:R0:W-:Y:S02]  /*1ef20*/  STG.E desc[UR8][R22.64], R5 ;  /* 0x0000000516007986 */ /* 0x0201e4000c101908 */
.L_x_2833:
[----:B------:R-:W-:Y:S05]  /*1ef30*/  BSYNC.RECONVERGENT B1 ;  /* 0x0000000000017941 */ /* 0x000fea0003800200 */
.L_x_2832:
[----:B------:R-:W-:-:S07]  /*1ef40*/  IADD3 R4, PT, PT, R4, 0x80, RZ ;  /* 0x0000008004047810 */ /* 0x000fce0007ffe0ff */
.L_x_2824:
[----:B------:R-:W-:Y:S05]  /*1ef50*/  BSYNC.RECONVERGENT B0 ;  /* 0x0000000000007941 */ /* 0x000fea0003800200 */
.L_x_2823:
        /* <DEDUP_REMOVED lines=352> */
.L_x_2845:
        /* <DEDUP_REMOVED lines=37> */
.L_x_2848:
[----:B------:R-:W-:-:S07]  /*207b0*/  MOV R5, 0x207d0 ;  /* 0x000207d000057802 */ /* 0x000fce0000000f00 */
[----:B------:R-:W-:Y:S05]  /*207c0*/  CALL.REL.NOINC `($__internal_9_$__cuda_sm20_div_s64) ;  /* 0x0000008400207944 */ /* 0x000fea0003c00000 */
.L_x_2847:
[----:B------:R-:W-:Y:S05]  /*207d0*/  BSYNC.RECONVERGENT B1 ;  /* 0x0000000000017941 */ /* 0x000fea0003800200 */
.L_x_2846:
        /* <DEDUP_REMOVED lines=39> */
.L_x_2850:
[----:B------:R-:W-:Y:S01]  /*20a50*/  IMAD.MOV.U32 R10, RZ, RZ, R14 ;  /* 0x000000ffff0a7224 */ /* 0x000fe200078e000e */
[----:B------:R-:W-:Y:S02]  /*20a60*/  MOV R3, R15 ;  /* 0x0000000f00037202 */ /* 0x000fe40000000f00 */
[----:B------:R-:W-:-:S07]  /*20a70*/  MOV R5, 0x20a90 ;  /* 0x00020a9000057802 */ /* 0x000fce0000000f00 */
[----:B------:R-:W-:Y:S05]  /*20a80*/  CALL.REL.NOINC `($__internal_9_$__cuda_sm20_div_s64) ;  /* 0x0000008000707944 */ /* 0x000fea0003c00000 */
.L_x_2851:
[----:B------:R-:W-:Y:S05]  /*20a90*/  BSYNC.RECONVERGENT B1 ;  /* 0x0000000000017941 */ /* 0x000fea0003800200 */
.L_x_2849:
        /* <DEDUP_REMOVED lines=212> */
.L_x_2856:
[C---:B------:R-:W-:Y:S02]  /*217e0*/  IADD3 R24, P2, PT, R32.reuse, R37, RZ ;  /* 0x0000002520187210 */ /* 0x040fe40007f5e0ff */
[----:B------:R-:W-:-:S03]  /*217f0*/  IADD3 R28, P1, PT, R32, R35, RZ ;  /* 0x00000023201c7210 */ /* 0x000fc60007f3e0ff */
[C---:B------:R-:W-:Y:S01]  /*21800*/  IMAD.X R25, R19.reuse, 0x1, R36, P2 ;  /* 0x0000000113197824 */ /* 0x040fe200010e0624 */
[C---:B------:R-:W-:Y:S02]  /*21810*/  IADD3.X R29, PT, PT, R19.reuse, R40, RZ, P1, !PT ;  /* 0x00000028131d7210 */ /* 0x040fe40000ffe4ff */
[C---:B------:R-:W-:Y:S02]  /*21820*/  IADD3 R8, P1, PT, R32.reuse, R39, RZ ;  /* 0x0000002720087210 */ /* 0x040fe40007f3e0ff */
[C---:B------:R-:W-:Y:S01]  /*21830*/  IADD3 R10, P2, PT, R32.reuse, R41, RZ ;  /* 0x00000029200a7210 */ /* 0x040fe20007f5e0ff */
[----:B------:R0:W2:Y:S01]  /*21840*/  LDG.E R50, desc[UR8][R28.64] ;  /* 0x000000081c327981 */ /* 0x0000a2000c1e1900 */
[C---:B------:R-:W-:Y:S02]  /*21850*/  IADD3.X R9, PT, PT, R19.reuse, R30, RZ, P1, !PT ;  /* 0x0000001e13097210 */ /* 0x040fe40000ffe4ff */
[----:B------:R-:W-:Y:S01]  /*21860*/  IADD3.X R11, PT, PT, R19, R42, RZ, P2, !PT ;  /* 0x0000002a130b7210 */ /* 0x000fe200017fe4ff */
[----:B------:R-:W2:Y:S01]  /*21870*/  LDG.E R24, desc[UR8][R24.64] ;  /* 0x0000000818187981 */ /* 0x000ea2000c1e1900 */
[----:B------:R-:W-:-:S02]  /*21880*/  IADD3 R12, P1, PT, R32, R47, RZ ;  /* 0x0000002f200c7210 */ /* 0x000fc40007f3e0ff */
[C---:B------:R-:W-:Y:S01]  /*21890*/  IADD3 R20, P2, PT, R32.reuse, R45, RZ ;  /* 0x0000002d20147210 */ /* 0x040fe20007f5e0ff */
[----:B------:R-:W3:Y:S02]  /*218a0*/  LDG.E R8, desc[UR8][R8.64] ;  /* 0x0000000808087981 */ /* 0x000ee4000c1e1900 */
[C---:B------:R-:W-:Y:S01]  /*218b0*/  IMAD.X R13, R19.reuse, 0x1, R34, P1 ;  /* 0x00000001130d7824 */ /* 0x040fe200008e0622 */
[C---:B------:R-:W-:Y:S01]  /*218c0*/  IADD3.X R21, PT, PT, R19.reuse, R44, RZ, P2, !PT ;  /* 0x0000002c13157210 */ /* 0x040fe200017fe4ff */
[----:B------:R-:W3:Y:S01]  /*218d0*/  LDG.E R10, desc[UR8][R10.64] ;  /* 0x000000080a0a7981 */ /* 0x000ee2000c1e1900 */
[C---:B0-----:R-:W-:Y:S02]  /*218e0*/  IADD3 R28, P2, PT, R32.reuse, R49, RZ ;  /* 0x00000031201c7210 */ /* 0x041fe40007f5e0ff */
[----:B------:R-:W-:Y:S01]  /*218f0*/  IADD3 R26, P1, PT, R32, R43, RZ ;  /* 0x0000002b201a7210 */ /* 0x000fe20007f3e0ff */
[----:B------:R-:W4:Y:S02]  /*21900*/  LDG.E R12, desc[UR8][R12.64] ;  /* 0x000000080c0c7981 */ /* 0x000f24000c1e1900 */
[C---:B------:R-:W-:Y:S01]  /*21910*/  IMAD.X R29, R19.reuse, 0x1, R46, P2 ;  /* 0x00000001131d7824 */ /* 0x040fe200010e062e */
[----:B------:R-:W-:Y:S01]  /*21920*/  IADD3.X R27, PT, PT, R19, R48, RZ, P1, !PT ;  /* 0x00000030131b7210 */ /* 0x000fe20000ffe4ff */
[----:B------:R-:W4:Y:S04]  /*21930*/  LDG.E R20, desc[UR8][R20.64] ;  /* 0x0000000814147981 */ /* 0x000f28000c1e1900 */
[----:B------:R-:W4:Y:S04]  /*21940*/  LDG.E R26, desc[UR8][R26.64] ;  /* 0x000000081a1a7981 */ /* 0x000f28000c1e1900 */
[----:B------:R-:W4:Y:S01]  /*21950*/  LDG.E R28, desc[UR8][R28.64] ;  /* 0x000000081c1c7981 */ /* 0x000f22000c1e1900 */
        /* <DEDUP_REMOVED lines=13> */
.L_x_2855:
[----:B------:R-:W-:Y:S05]  /*21a30*/  BSYNC.RECONVERGENT B2 ;  /* 0x0000000000027941 */ /* 0x000fea0003800200 */
.L_x_2854:
        /* <DEDUP_REMOVED lines=64> */
[----:B------:R-:W2:Y:S01]  /*21e40*/  LDG.E R24, desc[UR8][R24.64] ;  /* 0x0000000818187981 */ /* 0x000ea2000c1e1900 */
[-C--:B------:R-:W-:Y:S02]  /*21e50*/  LEA R8, P1, R12, R16.reuse, 0x2 ;  /* 0x000000100c087211 */ /* 0x080fe400078210ff */
[----:B------:R-:W-:Y:S01]  /*21e60*/  IADD3 R7, PT, PT, R21, R31, RZ ;  /* 0x0000001f15077210 */ /* 0x000fe20007ffe0ff */
[----:B------:R-:W2:Y:S01]  /*21e70*/  LDG.E R26, desc[UR8][R26.64] ;  /* 0x000000081a1a7981 */ /* 0x000ea2000c1e1900 */
[----:B------:R-:W-:-:S02]  /*21e80*/  LEA R10, P2, R20, R16, 0x2 ;  /* 0x00000010140a7211 */ /* 0x000fc400078410ff */
        /* <DEDUP_REMOVED lines=8> */
.L_x_2860:
[----:B------:R-:W-:Y:S05]  /*21f10*/  BSYNC.RECONVERGENT B3 ;  /* 0x0000000000037941 */ /* 0x000fea0003800200 */
.L_x_2859:
        /* <DEDUP_REMOVED lines=44> */
[----:B------:R-:W-:-:S04]  /*221e0*/  IADD3 R17, P1, PT, R17, 0x2, RZ ;  /* 0x0000000211117810 */ /* 0x000fc80007f3e0ff */
[----:B------:R-:W-:Y:S02]  /*221f0*/  IADD3.X R18, PT, PT, RZ, R18, RZ, P1, !PT ;  /* 0x00000012ff127210 */ /* 0x000fe40000ffe4ff */
[----:B--2--5:R-:W-:-:S07]  /*22200*/  IADD3 R5, PT, PT, R12, R5, R8 ;  /* 0x000000050c057210 */ /* 0x024fce0007ffe008 */
.L_x_2862:
[----:B------:R-:W-:Y:S05]  /*22210*/  BSYNC.RECONVERGENT B3 ;  /* 0x0000000000037941 */ /* 0x000fea0003800200 */
.L_x_2861:
        /* <DEDUP_REMOVED lines=22> */
.L_x_2858:
[----:B------:R-:W-:Y:S05]  /*22380*/  BSYNC.RECONVERGENT B2 ;  /* 0x0000000000027941 */ /* 0x000fea0003800200 */
.L_x_2857:
[----:B-----5:R0:W-:Y:S02]  /*22390*/  STG.E desc[UR8][R22.64], R5 ;  /* 0x0000000516007986 */ /* 0x0201e4000c101908 */
.L_x_2853:
[----:B------:R-:W-:Y:S05]  /*223a0*/  BSYNC.RECONVERGENT B1 ;  /* 0x0000000000017941 */ /* 0x000fea0003800200 */
.L_x_2852:
[----:B------:R-:W-:-:S07]  /*223b0*/  IADD3 R4, PT, PT, R4, 0x80, RZ ;  /* 0x0000008004047810 */ /* 0x000fce0007ffe0ff */
.L_x_2844:
[----:B------:R-:W-:Y:S05]  /*223c0*/  BSYNC.RECONVERGENT B0 ;  /* 0x0000000000007941 */ /* 0x000fea0003800200 */
.L_x_2843:
        /* <DEDUP_REMOVED lines=352> */
.L_x_2865:
        /* <DEDUP_REMOVED lines=37> */
.L_x_2868:
[----:B------:R-:W-:-:S07]  /*23c20*/  MOV R5, 0x23c40 ;  /* 0x00023c4000057802 */ /* 0x000fce0000000f00 */
[----:B------:R-:W-:Y:S05]  /*23c30*/  CALL.REL.NOINC `($__internal_9_$__cuda_sm20_div_s64) ;  /* 0x0000005000047944 */ /* 0x000fea0003c00000 */
.L_x_2867:
[----:B------:R-:W-:Y:S05]  /*23c40*/  BSYNC.RECONVERGENT B1 ;  /* 0x0000000000017941 */ /* 0x000fea0003800200 */
.L_x_2866:
        /* <DEDUP_REMOVED lines=39> */
.L_x_2870:
[----:B------:R-:W-:Y:S01]  /*23ec0*/  IMAD.MOV.U32 R10, RZ, RZ, R14 ;  /* 0x000000ffff0a7224 */ /* 0x000fe200078e000e */
[----:B------:R-:W-:Y:S02]  /*23ed0*/  MOV R3, R15 ;  /* 0x0000000f00037202 */ /* 0x000fe40000000f00 */
[----:B------:R-:W-:-:S07]  /*23ee0*/  MOV R5, 0x23f00 ;  /* 0x00023f0000057802 */ /* 0x000fce0000000f00 */
[----:B------:R-:W-:Y:S05]  /*23ef0*/  CALL.REL.NOINC `($__internal_9_$__cuda_sm20_div_s64) ;  /* 0x0000004c00547944 */ /* 0x000fea0003c00000 */
.L_x_2871:
[----:B------:R-:W-:Y:S05]  /*23f00*/  BSYNC.RECONVERGENT B1 ;  /* 0x0000000000017941 */ /* 0x000fea0003800200 */
.L_x_2869:
        /* <DEDUP_REMOVED lines=212> */
.L_x_2876:
        /* <DEDUP_REMOVED lines=37> */
.L_x_2875:
[----:B------:R-:W-:Y:S05]  /*24ea0*/  BSYNC.RECONVERGENT B2 ;  /* 0x0000000000027941 */ /* 0x000fea0003800200 */
.L_x_2874:
        /* <DEDUP_REMOVED lines=77> */
.L_x_2880:
[----:B------:R-:W-:Y:S05]  /*25380*/  BSYNC.RECONVERGENT B3 ;  /* 0x0000000000037941 */ /* 0x000fea0003800200 */
.L_x_2879:
        /* <DEDUP_REMOVED lines=47> */
.L_x_2882:
[----:B------:R-:W-:Y:S05]  /*25680*/  BSYNC.RECONVERGENT B3 ;  /* 0x0000000000037941 */ /* 0x000fea0003800200 */
.L_x_2881:
        /* <DEDUP_REMOVED lines=22> */
.L_x_2878:
[----:B------:R-:W-:Y:S05]  /*257f0*/  BSYNC.RECONVERGENT B2 ;  /* 0x0000000000027941 */ /* 0x000fea0003800200 */
.L_x_2877:
[----:B-----5:R0:W-:Y:S02]  /*25800*/  STG.E desc[UR8][R22.64], R5 ;  /* 0x0000000516007986 */ /* 0x0201e4000c101908 */
.L_x_2873:
[----:B------:R-:W-:Y:S05]  /*25810*/  BSYNC.RECONVERGENT B1 ;  /* 0x0000000000017941 */ /* 0x000fea0003800200 */
.L_x_2872:
[----:B------:R-:W-:-:S07]  /*25820*/  IADD3 R4, PT, PT, R4, 0x80, RZ ;  /* 0x0000008004047810 */ /* 0x000fce0007ffe0ff */
.L_x_2864:
[----:B------:R-:W-:Y:S05]  /*25830*/  BSYNC.RECONVERGENT B0 ;  /* 0x0000000000007941 */ /* 0x000fea0003800200 */
.L_x_2863:
        /* <DEDUP_REMOVED lines=351> */
.L_x_2883:
        /* <DEDUP_REMOVED lines=40> */
.L_x_2886:
[----:B------:R-:W-:-:S07]  /*270b0*/  MOV R5, 0x270d0 ;  /* 0x000270d000057802 */ /* 0x000fce0000000f00 */
[----:B------:R-:W-:Y:S05]  /*270c0*/  CALL.REL.NOINC `($__internal_9_$__cuda_sm20_div_s64) ;  /* 0x0000001800e07944 */ /* 0x000fea0003c00000 */
.L_x_2885:
[----:B------:R-:W-:Y:S05]  /*270d0*/  BSYNC.RECONVERGENT B0 ;  /* 0x0000000000007941 */ /* 0x000fea0003800200 */
.L_x_2884:
        /* <DEDUP_REMOVED lines=38> */
.L_x_2888:
[----:B------:R-:W-:Y:S01]  /*27340*/  MOV R10, R14 ;  /* 0x0000000e000a7202 */ /* 0x000fe20000000f00 */
[----:B------:R-:W-:Y:S01]  /*27350*/  IMAD.MOV.U32 R3, RZ, RZ, R15 ;  /* 0x000000ffff037224 */ /* 0x000fe200078e000f */
[----:B------:R-:W-:-:S07]  /*27360*/  MOV R5, 0x27380 ;  /* 0x0002738000057802 */ /* 0x000fce0000000f00 */
[----:B------:R-:W-:Y:S05]  /*27370*/  CALL.REL.NOINC `($__internal_9_$__cuda_sm20_div_s64) ;  /* 0x0000001800347944 */ /* 0x000fea0003c00000 */
.L_x_2889:
[----:B------:R-:W-:Y:S05]  /*27380*/  BSYNC.RECONVERGENT B0 ;  /* 0x0000000000007941 */ /* 0x000fea0003800200 */
.L_x_2887:
        /* <DEDUP_REMOVED lines=208> */
.L_x_2892:
[C---:B------:R-:W-:Y:S02]  /*28090*/  IADD3 R24, P1, PT, R28.reuse, R31, RZ ;  /* 0x0000001f1c187210 */ /* 0x040fe40007f3e0ff */
[----:B------:R-:W-:-:S03]  /*280a0*/  IADD3 R20, P2, PT, R28, R35, RZ ;  /* 0x000000231c147210 */ /* 0x000fc60007f5e0ff */
[C---:B------:R-:W-:Y:S01]  /*280b0*/  IMAD.X R25, R26.reuse, 0x1, R55, P1 ;  /* 0x000000011a197824 */ /* 0x040fe200008e0637 */
[----:B------:R-:W-:Y:S02]  /*280c0*/  IADD3.X R21, PT, PT, R26, R45, RZ, P2, !PT ;  /* 0x0000002d1a157210 */ /* 0x000fe400017fe4ff */
[C---:B------:R-:W-:Y:S02]  /*280d0*/  IADD3 R8, P1, PT, R28.reuse, R39, RZ ;  /* 0x000000271c087210 */ /* 0x040fe40007f3e0ff */
[----:B------:R-:W-:Y:S01]  /*280e0*/  IADD3 R10, P2, PT, R28, R37, RZ ;  /* 0x000000251c0a7210 */ /* 0x000fe20007f5e0ff */
[----:B------:R0:W2:Y:S01]  /*280f0*/  LDG.E R32, desc[UR8][R24.64] ;  /* 0x0000000818207981 */ /* 0x0000a2000c1e1900 */
[----:B------:R-:W-:Y:S02]  /*28100*/  IADD3.X R9, PT, PT, R26, R51, RZ, P1, !PT ;  /* 0x000000331a097210 */ /* 0x000fe40000ffe4ff */
[----:B------:R-:W-:Y:S01]  /*28110*/  IADD3 R12, P1, PT, R28, R49, RZ ;  /* 0x000000311c0c7210 */ /* 0x000fe20007f3e0ff */
[----:B------:R-:W-:Y:S01]  /*28120*/  IMAD.X R11, R26, 0x1, R57, P2 ;  /* 0x000000011a0b7824 */ /* 0x000fe200010e0639 */
[----:B------:R-:W-:Y:S01]  /*28130*/  IADD3 R18, P2, PT, R28, R47, RZ ;  /* 0x0000002f1c127210 */ /* 0x000fe20007f5e0ff */
[----:B------:R-:W2:Y:S01]  /*28140*/  LDG.E R20, desc[UR8][R20.64] ;  /* 0x0000000814147981 */ /* 0x000ea2000c1e1900 */
[----:B------:R-:W-:-:S02]  /*28150*/  IADD3.X R13, PT, PT, R26, R43, RZ, P1, !PT ;  /* 0x0000002b1a0d7210 */ /* 0x000fc40000ffe4ff */
[----:B------:R-:W-:Y:S01]  /*28160*/  IADD3 R22, P1, PT, R28, R41, RZ ;  /* 0x000000291c167210 */ /* 0x000fe20007f3e0ff */
[----:B------:R-:W3:Y:S01]  /*28170*/  LDG.E R9, desc[UR8][R8.64] ;  /* 0x0000000808097981 */ /* 0x000ee2000c1e1900 */
[----:B------:R-:W-:Y:S02]  /*28180*/  IADD3.X R19, PT, PT, R26, R59, RZ, P2, !PT ;  /* 0x0000003b1a137210 */ /* 0x000fe400017fe4ff */
[----:B0-----:R-:W-:Y:S01]  /*28190*/  IADD3 R24, P2, PT, R28, R53, RZ ;  /* 0x000000351c187210 */ /* 0x001fe20007f5e0ff */
[----:B------:R-:W3:Y:S01]  /*281a0*/  LDG.E R10, desc[UR8][R10.64] ;  /* 0x000000080a0a7981 */ /* 0x000ee2000c1e1900 */
[C---:B------:R-:W-:Y:S02]  /*281b0*/  IMAD.X R23, R26.reuse, 0x1, R30, P1 ;  /* 0x000000011a177824 */ /* 0x040fe400008e061e */
[----:B------:R-:W-:Y:S01]  /*281c0*/  IADD3.X R25, PT, PT, R26, R61, RZ, P2, !PT ;  /* 0x0000003d1a197210 */ /* 0x000fe200017fe4ff */
        /* <DEDUP_REMOVED lines=17> */
.L_x_2891:
[----:B------:R-:W-:Y:S05]  /*282e0*/  BSYNC.RECONVERGENT B0 ;  /* 0x0000000000007941 */ /* 0x000fea0003800200 */
.L_x_2890:
        /* <DEDUP_REMOVED lines=63> */
[----:B------:R-:W2:Y:S01]  /*286e0*/  LDG.E R20, desc[UR8][R20.64] ;  /* 0x0000000814147981 */ /* 0x000ea2000c1e1900 */
[----:B------:R-:W-:Y:S02]  /*286f0*/  LEA R8, P1, R12, R3, 0x2 ;  /* 0x000000030c087211 */ /* 0x000fe400078210ff */
        /* <DEDUP_REMOVED lines=11> */
.L_x_2896:
[----:B------:R-:W-:Y:S05]  /*287b0*/  BSYNC.RECONVERGENT B1 ;  /* 0x0000000000017941 */ /* 0x000fea0003800200 */
.L_x_2895:
        /* <DEDUP_REMOVED lines=47> */
.L_x_2898:
[----:B------:R-:W-:Y:S05]  /*28ab0*/  BSYNC.RECONVERGENT B1 ;  /* 0x0000000000017941 */ /* 0x000fea0003800200 */
.L_x_2897:
        /* <DEDUP_REMOVED lines=22> */
.L_x_2894:
[----:B------:R-:W-:Y:S05]  /*28c20*/  BSYNC.RECONVERGENT B0 ;  /* 0x0000000000007941 */ /* 0x000fea0003800200 */
.L_x_2893:
[----:B-----5:R-:W-:Y:S01]  /*28c30*/  STG.E desc[UR8][R16.64], R5 ;  /* 0x0000000510007986 */ /* 0x020fe2000c101908 */
[----:B------:R-:W-:Y:S05]  /*28c40*/  EXIT ;  /* 0x000000000000794d */ /* 0x000fea0003800000 */
        .weak           $__internal_9_$__cuda_sm20_div_s64
        .type           $__internal_9_$__cuda_sm20_div_s64,@function
        .size           $__internal_9_$__cuda_sm20_div_s64,(.L_x_3498 - $__internal_9_$__cuda_sm20_div_s64)
$__internal_9_$__cuda_sm20_div_s64:
        /* <DEDUP_REMOVED lines=86> */
[----:B------:R-:W-:Y:S06]  /*291b0*/  RET.REL.NODEC R6 `(_ZN2at6native61_GLOBAL__N__2cc7adc6_23_UnfoldBackwardKernel_cu_7dd49032_326335_unfold_backward_elementwise_kernelILi128ELi8EZNS1_32_unfold_backward_internal_kernelIiEEvRNS_14TensorIteratorEllllllEUliE_EEviT1_) ;  /* 0xfffffd6c06907950 */ /* 0x000fec0003c3ffff */
.L_x_2899:
        /* <DEDUP_REMOVED lines=12> */
.L_x_3498:


//--------------------- .text._ZN2at6native61_GLOBAL__N__2cc7adc6_23_UnfoldBackwardKernel_cu_7dd49032_326335_unfold_backward_elementwise_kernelILi128ELi8EZNS1_32_unfold_backward_internal_kernelIaEEvRNS_14TensorIteratorEllllllEUliE_EEviT1_ --------------------------
	.section	.text._ZN2at6native61_GLOBAL__N__2cc7adc6_23_UnfoldBackwardKernel_cu_7dd49032_326335_unfold_backward_elementwise_kernelILi128ELi8EZNS1_32_unfold_backward_internal_kernelIaEEvRNS_14TensorIteratorEllllllEUliE_EEviT1_,"ax",@progbits
	.align	128
.text._ZN2at6native61_GLOBAL__N__2cc7adc6_23_UnfoldBackwardKernel_cu_7dd49032_326335_unfold_backward_elementwise_kernelILi128ELi8EZNS1_32_unfold_backward_internal_kernelIaEEvRNS_14TensorIteratorEllllllEUliE_EEviT1_:
        .type           _ZN2at6native61_GLOBAL__N__2cc7adc6_23_UnfoldBackwardKernel_cu_7dd49032_326335_unfold_backward_elementwise_kernelILi128ELi8EZNS1_32_unfold_backward_internal_kernelIaEEvRNS_14TensorIteratorEllllllEUliE_EEviT1_,@function
        .size           _ZN2at6native61_GLOBAL__N__2cc7adc6_23_UnfoldBackwardKernel_cu_7dd49032_326335_unfold_backward_elementwise_kernelILi128ELi8EZNS1_32_unfold_backward_internal_kernelIaEEvRNS_14TensorIteratorEllllllEUliE_EEviT1_,(.L_x_3500 - _ZN2at6native61_GLOBAL__N__2cc7adc6_23_UnfoldBackwardKernel_cu_7dd49032_326335_unfold_backward_elementwise_kernelILi128ELi8EZNS1_32_unfold_backward_internal_kernelIaEEvRNS_14TensorIteratorEllllllEUliE_EEviT1_)
        .other          _ZN2at6native61_GLOBAL__N__2cc7adc6_23_UnfoldBackwardKernel_cu_7dd49032_326335_unfold_backward_elementwise_kernelILi128ELi8EZNS1_32_unfold_backward_internal_kernelIaEEvRNS_14TensorIteratorEllllllEUliE_EEviT1_,@"STO_CUDA_ENTRY STV_DEFAULT"
_ZN2at6native61_GLOBAL__N__2cc7adc6_23_UnfoldBackwardKernel_cu_7dd49032_326335_unfold_backward_elementwise_kernelILi128ELi8EZNS1_32_unfold_backward_internal_kernelIaEEvRNS_14TensorIteratorEllllllEUliE_EEviT1_:
        /* <DEDUP_REMOVED lines=51> */
.L_x_2904:
[----:B------:R-:W-:-:S07]  /*0330*/  MOV R5, 0x350 ;  /* 0x0000035000057802 */ /* 0x000fce0000000f00 */
[----:B------:R-:W-:Y:S05]  /*0340*/  CALL.REL.NOINC `($__internal_10_$__cuda_sm20_div_s64) ;  /* 0x0000026000887944 */ /* 0x000fea0003c00000 */
.L_x_2903:
        /* <DEDUP_REMOVED lines=37> */
.L_x_2905:
[----:B------:R-:W-:Y:S01]  /*05a0*/  MOV R10, R14 ;  /* 0x0000000e000a7202 */ /* 0x000fe20000000f00 */
[----:B------:R-:W-:Y:S01]  /*05b0*/  IMAD.MOV.U32 R3, RZ, RZ, R15 ;  /* 0x000000ffff037224 */ /* 0x000fe200078e000f */
[----:B------:R-:W-:-:S07]  /*05c0*/  MOV R5, 0x5e0 ;  /* 0x000005e000057802 */ /* 0x000fce0000000f00 */
[----:B------:R-:W-:Y:S05]  /*05d0*/  CALL.REL.NOINC `($__internal_10_$__cuda_sm20_div_s64) ;  /* 0x0000025c00e47944 */ /* 0x000fea0003c00000 */
.L_x_2906:
        /* <DEDUP_REMOVED lines=93> */
[----:B------:R-:W-:Y:S02]  /*0bb0*/  IMAD R47, R47, R20, RZ ;  /* 0x000000142f2f7224 */ /* 0x000fe400078e02ff */
[----:B------:R-:W-:Y:S02]  /*0bc0*/  IMAD R50, R50, UR14, RZ ;  /* 0x0000000e32327c24 */ /* 0x000fe4000f8e02ff */
[----:B------:R-:W-:Y:S02]  /*0bd0*/  IMAD R31, R34, R21, R35 ;  /* 0x00000015221f7224 */ /* 0x000fe400078e0223 */
[----:B------:R-:W-:-:S02]  /*0be0*/  IMAD R36, R36, UR14, RZ ;  /* 0x0000000e24247c24 */ /* 0x000fc4000f8e02ff */
[----:B------:R-:W-:-:S04]  /*0bf0*/  IMAD.WIDE.U32 R34, R34, R20, RZ ;  /* 0x0000001422227225 */ /* 0x000fc800078e00ff */
[C---:B------:R-:W-:Y:S01]  /*0c00*/  IMAD R47, R32.reuse, R21, R47 ;  /* 0x00000015202f7224 */ /* 0x040fe200078e022f */
[----:B------:R-:W-:Y:S01]  /*0c10*/  IADD3 R35, PT, PT, R35, R31, RZ ;  /* 0x0000001f23237210 */ /* 0x000fe20007ffe0ff */
[----:B------:R-:W-:Y:S02]  /*0c20*/  IMAD R50, R39, UR15, R50 ;  /* 0x0000000f27327c24 */ /* 0x000fe4000f8e0232 */
[----:B------:R-:W-:-:S04]  /*0c30*/  IMAD.WIDE.U32 R32, R32, R20, RZ ;  /* 0x0000001420207225 */ /* 0x000fc800078e00ff */
[----:B------:R-:W-:Y:S02]  /*0c40*/  IMAD R25, R25, UR6, RZ ;  /* 0x0000000619197c24 */ /* 0x000fe4000f8e02ff */
[----:B------:R-:W-:Y:S02]  /*0c50*/  IMAD R51, R37, UR15, R36 ;  /* 0x0000000f25337c24 */ /* 0x000fe4000f8e0224 */
[----:B------:R-:W-:-:S04]  /*0c60*/  IMAD.WIDE.U32 R38, R39, UR14, R14 ;  /* 0x0000000e27267c25 */ /* 0x000fc8000f8e000e */
[----:B------:R-:W-:-:S04]  /*0c70*/  IMAD.WIDE.U32 R36, R37, UR14, R14 ;  /* 0x0000000e25247c25 */ /* 0x000fc8000f8e000e */
[----:B------:R-:W-:Y:S01]  /*0c80*/  IMAD R49, R49, R20, RZ ;  /* 0x0000001431317224 */ /* 0x000fe200078e02ff */
[----:B------:R-:W-:Y:S01]  /*0c90*/  IADD3 R48, PT, PT, R37, R51, RZ ;  /* 0x0000003325307210 */ /* 0x000fe20007ffe0ff */
[----:B------:R-:W-:Y:S02]  /*0ca0*/  IMAD R31, R22, UR6, RZ ;  /* 0x00000006161f7c24 */ /* 0x000fe4000f8e02ff */
[----:B------:R-:W-:Y:S02]  /*0cb0*/  IMAD.IADD R33, R33, 0x1, R47 ;  /* 0x0000000121217824 */ /* 0x000fe400078e022f */
[----:B------:R-:W-:Y:S02]  /*0cc0*/  IMAD R22, R46, UR7, R25 ;  /* 0x000000072e167c24 */ /* 0x000fe4000f8e0219 */
[----:B------:R-:W-:Y:S02]  /*0cd0*/  IMAD.IADD R50, R39, 0x1, R50 ;  /* 0x0000000127327824 */ /* 0x000fe400078e0232 */
[----:B------:R-:W-:-:S02]  /*0ce0*/  IMAD R25, R2, UR14, RZ ;  /* 0x0000000e02197c24 */ /* 0x000fc4000f8e02ff */
[C---:B------:R-:W-:Y:S02]  /*0cf0*/  IMAD R49, R30.reuse, R21, R49 ;  /* 0x000000151e317224 */ /* 0x040fe400078e0231 */
[----:B------:R-:W-:-:S04]  /*0d00*/  IMAD.WIDE.U32 R52, R30, R20, RZ ;  /* 0x000000141e347225 */ /* 0x000fc800078e00ff */
[----:B------:R-:W-:-:S04]  /*0d10*/  IMAD.WIDE.U32 R26, R46, UR6, R26 ;  /* 0x000000062e1a7c25 */ /* 0x000fc8000f8e001a */
[----:B------:R-:W-:Y:S02]  /*0d20*/  IMAD R46, R9, UR6, RZ ;  /* 0x00000006092e7c24 */ /* 0x000fe4000f8e02ff */
[C---:B------:R-:W-:Y:S02]  /*0d30*/  IMAD R30, R8.reuse, UR7, R31 ;  /* 0x00000007081e7c24 */ /* 0x040fe4000f8e021f */
[----:B------:R-:W-:-:S04]  /*0d40*/  IMAD.WIDE.U32 R8, R8, UR6, R32 ;  /* 0x0000000608087c25 */ /* 0x000fc8000f8e0020 */
[----:B------:R-:W-:Y:S02]  /*0d50*/  IMAD R50, R50, R20, RZ ;  /* 0x0000001432327224 */ /* 0x000fe400078e02ff */
[C---:B------:R-:W-:Y:S02]  /*0d60*/  IMAD R25, R0.reuse, UR15, R25 ;  /* 0x0000000f00197c24 */ /* 0x040fe4000f8e0219 */
[----:B0-----:R-:W-:-:S04]  /*0d70*/  IMAD.WIDE.U32 R32, R0, UR14, R28 ;  /* 0x0000000e00207c25 */ /* 0x001fc8000f8e001c */
[----:B------:R-:W-:Y:S01]  /*0d80*/  IMAD R48, R48, R20, RZ ;  /* 0x0000001430307224 */ /* 0x000fe200078e02ff */
[----:B------:R-:W-:Y:S01]  /*0d90*/  IADD3 R25, PT, PT, R33, R25, RZ ;  /* 0x0000001921197210 */ /* 0x000fe20007ffe0ff */
[----:B------:R-:W-:Y:S02]  /*0da0*/  IMAD R50, R38, R21, R50 ;  /* 0x0000001526327224 */ /* 0x000fe400078e0232 */
[----:B------:R-:W-:Y:S01]  /*0db0*/  IMAD R29, R10, UR6, RZ ;  /* 0x000000060a1d7c24 */ /* 0x000fe2000f8e02ff */
[----:B------:R-:W-:Y:S01]  /*0dc0*/  IADD3 R10, P3, PT, R14, -R32, RZ ;  /* 0x800000200e0a7210 */ /* 0x000fe20007f7e0ff */
[----:B------:R-:W-:-:S04]  /*0dd0*/  IMAD.WIDE.U32 R38, R38, R20, RZ ;  /* 0x0000001426267225 */ /* 0x000fc800078e00ff */
[C---:B------:R-:W-:Y:S01]  /*0de0*/  IMAD R48, R36.reuse, R21, R48 ;  /* 0x0000001524307224 */ /* 0x040fe200078e0230 */
[----:B------:R-:W-:Y:S01]  /*0df0*/  IADD3 R39, PT, PT, R39, R50, RZ ;  /* 0x0000003227277210 */ /* 0x000fe20007ffe0ff */
[----:B------:R-:W-:-:S04]  /*0e00*/  IMAD.WIDE.U32 R36, R36, R20, RZ ;  /* 0x0000001424247225 */ /* 0x000fc800078e00ff */
[----:B------:R-:W-:Y:S02]  /*0e10*/  IMAD R32, R12, UR6, RZ ;  /* 0x000000060c207c24 */ /* 0x000fe4000f8e02ff */
[----:B------:R-:W-:Y:S02]  /*0e20*/  IMAD R12, R44, UR7, R29 ;  /* 0x000000072c0c7c24 */ /* 0x000fe4000f8e021d */
[----:B------:R-:W-:Y:S01]  /*0e30*/  IMAD.X R29, R15, 0x1, ~R25, P3 ;  /* 0x000000010f1d7824 */ /* 0x000fe200018e0e19 */
[----:B------:R-:W-:Y:S01]  /*0e40*/  IADD3.X R25, PT, PT, R23, UR7, RZ, P2, !PT ;  /* 0x0000000717197c10 */ /* 0x000fe200097fe4ff */
        /* <DEDUP_REMOVED lines=19> */
[----:B------:R-:W-:Y:S01]  /*0f80*/  IMAD.IADD R44, R19, 0x1, R41 ;  /* 0x00000001132c7824 */ /* 0x000fe200078e0229 */
[----:B------:R-:W-:Y:S01]  /*0f90*/  IADD3 R41, PT, PT, R25, R29, RZ ;  /* 0x0000001d19297210 */ /* 0x000fe20007ffe0ff */
[----:B------:R-:W-:Y:S01]  /*0fa0*/  IMAD.U32 R10, RZ, RZ, UR13 ;  /* 0x0000000dff0a7e24 */ /* 0x000fe2000f8e00ff */
[----:B------:R-:W-:Y:S01]  /*0fb0*/  IADD3 R46, PT, PT, R9, R30, RZ ;  /* 0x0000001e092e7210 */ /* 0x000fe20007ffe0ff */
[----:B------:R-:W-:Y:S01]  /*0fc0*/  IMAD.IADD R45, R27, 0x1, R22 ;  /* 0x000000011b2d7824 */ /* 0x000fe200078e0216 */
[----:B------:R-:W-:Y:S01]  /*0fd0*/  IADD3 R48, PT, PT, R43, R23, RZ ;  /* 0x000000172b307210 */ /* 0x000fe20007ffe0ff */
[----:B------:R-:W-:-:S02]  /*0fe0*/  IMAD.IADD R47, R35, 0x1, R28 ;  /* 0x00000001232f7824 */ /* 0x000fc400078e021c */
[----:B------:R-:W-:-:S07]  /*0ff0*/  IMAD.IADD R11, R39, 0x1, R11 ;  /* 0x00000001270b7824 */ /* 0x000fce00078e020b */
.L_x_2911:
[C---:B------:R-:W-:Y:S02]  /*1000*/  IADD3 R22, P1, PT, R20.reuse, R18, RZ ;  /* 0x0000001214167210 */ /* 0x040fe40007f3e0ff */
[----:B------:R-:W-:-:S03]  /*1010*/  IADD3 R50, P2, PT, R20, R24, RZ ;  /* 0x0000001814327210 */ /* 0x000fc60007f5e0ff */
[----:B------:R-:W-:Y:S01]  /*1020*/  IMAD.X R23, R10, 0x1, R44, P1 ;  /* 0x000000010a177824 */ /* 0x000fe200008e062c */
[----:B------:R-:W-:Y:S02]  /*1030*/  IADD3 R28, P1, PT, R20, R26, RZ ;  /* 0x0000001a141c7210 */ /* 0x000fe40007f3e0ff */
[----:B------:R-:W-:Y:S02]  /*1040*/  IADD3.X R51, PT, PT, R10, R41, RZ, P2, !PT ;  /* 0x000000290a337210 */ /* 0x000fe400017fe4ff */
[----:B------:R-:W-:Y:S01]  /*1050*/  IADD3 R30, P2, PT, R20, R8, RZ ;  /* 0x00000008141e7210 */ /* 0x000fe20007f5e0ff */
[C---:B------:R-:W-:Y:S01]  /*1060*/  IMAD.X R29, R10.reuse, 0x1, R45, P1 ;  /* 0x000000010a1d7824 */ /* 0x040fe200008e062d */
[----:B------:R0:W2:Y:S02]  /*1070*/  LDG.E.U8 R49, desc[UR8][R22.64] ;  /* 0x0000000816317981 */ /* 0x0000a4000c1e1100 */
[----:B------:R-:W-:Y:S02]  /*1080*/  IADD3.X R31, PT, PT, R10, R46, RZ, P2, !PT ;  /* 0x0000002e0a1f7210 */ /* 0x000fe400017fe4ff */
[----:B------:R1:W3:Y:S01]  /*1090*/  LDG.E.U8 R52, desc[UR8][R28.64] ;  /* 0x000000081c347981 */ /* 0x0002e2000c1e1100 */
[----:B------:R-:W-:-:S03]  /*10a0*/  IADD3 R32, P3, PT, R20, R42, RZ ;  /* 0x0000002a14207210 */ /* 0x000fc60007f7e0ff */
[----:B------:R-:W2:Y:S01]  /*10b0*/  LDG.E.U8 R50, desc[UR8][R50.64] ;  /* 0x0000000832327981 */ /* 0x000ea2000c1e1100 */
[----:B0-----:R-:W-:-:S03]  /*10c0*/  IADD3 R22, P1, PT, R20, R34, RZ ;  /* 0x0000002214167210 */ /* 0x001fc60007f3e0ff */
[----:B------:R0:W3:Y:S01]  /*10d0*/  LDG.E.U8 R53, desc[UR8][R30.64] ;  /* 0x000000081e357981 */ /* 0x0000e2000c1e1100 */
[----:B-1----:R-:W-:Y:S01]  /*10e0*/  IADD3 R28, P2, PT, R20, R36, RZ ;  /* 0x00000024141c7210 */ /* 0x002fe20007f5e0ff */
[----:B------:R-:W-:-:S03]  /*10f0*/  IMAD.X R23, R10, 0x1, R47, P1 ;  /* 0x000000010a177824 */ /* 0x000fc600008e062f */
[C---:B------:R-:W-:Y:S02]  /*1100*/  IADD3.X R29, PT, PT, R10.reuse, R12, RZ, P2, !PT ;  /* 0x0000000c0a1d7210 */ /* 0x040fe400017fe4ff */
[----:B------:R-:W-:Y:S01]  /*1110*/  IADD3.X R33, PT, PT, R10, R48, RZ, P3, !PT ;  /* 0x000000300a217210 */ /* 0x000fe20001ffe4ff */
[----:B------:R-:W4:Y:S01]  /*1120*/  LDG.E.U8 R22, desc[UR8][R22.64] ;  /* 0x0000000816167981 */ /* 0x000f22000c1e1100 */
[----:B0-----:R-:W-:-:S03]  /*1130*/  IADD3 R30, P1, PT, R20, R38, RZ ;  /* 0x00000026141e7210 */ /* 0x001fc60007f3e0ff */
[----:B------:R-:W4:Y:S02]  /*1140*/  LDG.E.U8 R51, desc[UR8][R28.64] ;  /* 0x000000081c337981 */ /* 0x000f24000c1e1100 */
[----:B------:R-:W-:Y:S02]  /*1150*/  IMAD.X R31, R10, 0x1, R11, P1 ;  /* 0x000000010a1f7824 */ /* 0x000fe400008e060b */
[----:B------:R-:W4:Y:S04]  /*1160*/  LDG.E.U8 R32, desc[UR8][R32.64] ;  /* 0x0000000820207981 */ /* 0x000f28000c1e1100 */
[----:B------:R-:W4:Y:S01]  /*1170*/  LDG.E.U8 R31, desc[UR8][R30.64] ;  /* 0x000000081e1f7981 */ /* 0x000f22000c1e1100 */
[----:B------:R-:W-:-:S04]  /*1180*/  IADD3 R13, P1, PT, R13, -0x8, RZ ;  /* 0xfffffff80d0d7810 */ /* 0x000fc80007f3e0ff */
[----:B------:R-:W-:Y:S02]  /*1190*/  IADD3.X R21, PT, PT, R21, -0x1, RZ, P1, !PT ;  /* 0xffffffff15157810 */ /* 0x000fe40000ffe4ff */
[----:B------:R-:W-:-:S04]  /*11a0*/  ISETP.NE.U32.AND P1, PT, R13, RZ, PT ;  /* 0x000000ff0d00720c */ /* 0x000fc80003f25070 */
[----:B------:R-:W-:Y:S02]  /*11b0*/  ISETP.NE.AND.EX P1, PT, R21, RZ, PT, P1 ;  /* 0x000000ff1500720c */ /* 0x000fe40003f25310 */
[----:B------:R-:W-:Y:S02]  /*11c0*/  IADD3 R0, P2, PT, R0, 0x8, RZ ;  /* 0x0000000800007810 */ /* 0x000fe40007f5e0ff */
[----:B------:R-:W-:-:S03]  /*11d0*/  IADD3 R20, P3, PT, R20, R7, RZ ;  /* 0x0000000714147210 */ /* 0x000fc60007f7e0ff */
[----:B------:R-:W-:Y:S01]  /*11e0*/  IMAD.X R2, RZ, RZ, R2, P2 ;  /* 0x000000ffff027224 */ /* 0x000fe200010e0602 */
[----:B------:R-:W-:Y:S02]  /*11f0*/  IADD3.X R10, PT, PT, R10, R40, RZ, P3, !PT ;  /* 0x000000280a0a7210 */ /* 0x000fe40001ffe4ff */
[----:B--2--5:R-:W-:-:S04]  /*1200*/  IADD3 R49, PT, PT, R50, R3, R49 ;  /* 0x0000000332317210 */ /* 0x024fc80007ffe031 */
[----:B---3--:R-:W-:-:S04]  /*1210*/  IADD3 R49, PT, PT, R53, R49, R52 ;  /* 0x0000003135317210 */ /* 0x008fc80007ffe034 */
[----:B----4-:R-:W-:-:S04]  /*1220*/  IADD3 R22, PT, PT, R51, R49, R22 ;  /* 0x0000003133167210 */ /* 0x010fc80007ffe016 */
[----:B------:R-:W-:-:S04]  /*1230*/  IADD3 R22, PT, PT, R32, R22, R31 ;  /* 0x0000001620167210 */ /* 0x000fc80007ffe01f */
[----:B------:R-:W-:Y:S01]  /*1240*/  PRMT R3, R22, 0x7610, R3 ;  /* 0x0000761016037816 */ /* 0x000fe20000000003 */
[----:B------:R-:W-:Y:S06]  /*1250*/  @P1 BRA `(.L_x_2911) ;  /* 0xfffffffc00681947 */ /* 0x000fec000383ffff */
.L_x_2910:
[----:B------:R-:W-:Y:S05]  /*1260*/  BSYNC.RECONVERGENT B2 ;  /* 0x0000000000027941 */ /* 0x000fea0003800200 */
.L_x_2909:
        /* <DEDUP_REMOVED lines=15> */
[----:B------:R-:W4:Y:S01]  /*1360*/  LDCU.64 UR6, c[0x0][0x5f0] ;  /* 0x0000be00ff0677ac */ /* 0x000f220008000a00 */
[----:B0-----:R-:W-:Y:S02]  /*1370*/  IMAD R11, R2, UR14, RZ ;  /* 0x0000000e020b7c24 */ /* 0x001fe4000f8e02ff */
[----:B------:R-:W-:-:S04]  /*1380*/  IMAD.WIDE.U32 R8, R0, UR14, RZ ;  /* 0x0000000e00087c25 */ /* 0x000fc8000f8e00ff */
[----:B--2---:R-:W-:Y:S02]  /*1390*/  IMAD R6, R6, UR12, RZ ;  /* 0x0000000c06067c24 */ /* 0x004fe4000f8e02ff */
[----:B------:R-:W-:Y:S02]  /*13a0*/  IMAD R19, R0, UR15, R11 ;  /* 0x0000000f00137c24 */ /* 0x000fe4000f8e020b */
[C---:B------:R-:W-:Y:S02]  /*13b0*/  IMAD R11, R7.reuse, UR13, R6 ;  /* 0x0000000d070b7c24 */ /* 0x040fe4000f8e0206 */
[----:B------:R-:W-:Y:S01]  /*13c0*/  IMAD.WIDE.U32 R6, R7, UR12, R14 ;  /* 0x0000000c07067c25 */ /* 0x000fe2000f8e000e */
[----:B------:R-:W-:-:S03]  /*13d0*/  IADD3 R9, PT, PT, R9, R19, RZ ;  /* 0x0000001309097210 */ /* 0x000fc60007ffe0ff */
[----:B------:R-:W-:Y:S02]  /*13e0*/  IMAD.IADD R11, R7, 0x1, R11 ;  /* 0x00000001070b7824 */ /* 0x000fe400078e020b */
[----:B------:R-:W-:Y:S02]  /*13f0*/  IMAD R19, R2, UR12, RZ ;  /* 0x0000000c02137c24 */ /* 0x000fe4000f8e02ff */
[----:B---3--:R-:W-:Y:S02]  /*1400*/  IMAD R7, R11, UR16, RZ ;  /* 0x000000100b077c24 */ /* 0x008fe4000f8e02ff */
[----:B------:R-:W-:Y:S01]  /*1410*/  IMAD.WIDE.U32 R10, R6, UR16, R8 ;  /* 0x00000010060a7c25 */ /* 0x000fe2000f8e0008 */
[----:B------:R-:W-:-:S03]  /*1420*/  IADD3 R8, P1, PT, R8, UR14, RZ ;  /* 0x0000000e08087c10 */ /* 0x000fc6000ff3e0ff */
[----:B-1----:R-:W-:Y:S01]  /*1430*/  IMAD.WIDE.U32 R12, R0, UR12, R12 ;  /* 0x0000000c000c7c25 */ /* 0x002fe2000f8e000c */
[----:B------:R-:W-:-:S03]  /*1440*/  IADD3.X R9, PT, PT, R9, UR15, RZ, P1, !PT ;  /* 0x0000000f09097c10 */ /* 0x000fc60008ffe4ff */
[----:B------:R-:W-:Y:S01]  /*1450*/  IMAD R19, R0, UR13, R19 ;  /* 0x0000000d00137c24 */ /* 0x000fe2000f8e0213 */
[----:B------:R-:W-:Y:S01]  /*1460*/  IADD3 R21, P3, PT, R12, UR12, RZ ;  /* 0x0000000c0c157c10 */ /* 0x000fe2000ff7e0ff */
[----:B------:R-:W-:Y:S01]  /*1470*/  IMAD R7, R6, UR17, R7 ;  /* 0x0000001106077c24 */ /* 0x000fe2000f8e0207 */
[----:B----4-:R-:W-:Y:S02]  /*1480*/  IADD3 R6, P2, PT, R10, UR6, RZ ;  /* 0x000000060a067c10 */ /* 0x010fe4000ff5e0ff */
[----:B------:R-:W-:Y:S02]  /*1490*/  IADD3 R23, PT, PT, R13, R19, RZ ;  /* 0x000000130d177210 */ /* 0x000fe40007ffe0ff */
[----:B------:R-:W-:Y:S02]  /*14a0*/  IADD3.X R7, PT, PT, R7, UR7, R11, P2, !PT ;  /* 0x0000000707077c10 */ /* 0x000fe400097fe40b */
[----:B------:R-:W-:Y:S02]  /*14b0*/  IADD3 R25, P6, PT, R14, -R12, RZ ;  /* 0x8000000c0e197210 */ /* 0x000fe40007fde0ff */
[----:B------:R-:W-:Y:S01]  /*14c0*/  IADD3 R10, P2, PT, R8, UR14, RZ ;  /* 0x0000000e080a7c10 */ /* 0x000fe2000ff5e0ff */
[----:B------:R-:W2:Y:S01]  /*14d0*/  LDG.E.U8 R6, desc[UR8][R6.64] ;  /* 0x0000000806067981 */ /* 0x000ea2000c1e1100 */
[----:B------:R-:W-:-:S02]  /*14e0*/  IADD3 R19, P4, P5, R14, -UR12, -R21 ;  /* 0x8000000c0e137c10 */ /* 0x000fc4000fd9e815 */
[----:B------:R-:W-:Y:S01]  /*14f0*/  IADD3.X R13, PT, PT, R23, UR13, RZ, P3, !PT ;  /* 0x0000000d170d7c10 */ /* 0x000fe20009ffe4ff */
[----:B------:R-:W-:Y:S01]  /*1500*/  IMAD.X R23, R15, 0x1, ~R23, P6 ;  /* 0x000000010f177824 */ /* 0x000fe200030e0e17 */
[----:B------:R-:W-:Y:S02]  /*1510*/  IADD3 R21, P1, PT, R14, -R21, RZ ;  /* 0x800000150e157210 */ /* 0x000fe40007f3e0ff */
[----:B------:R-:W-:Y:S01]  /*1520*/  IADD3 R12, P3, PT, R10, UR14, RZ ;  /* 0x0000000e0a0c7c10 */ /* 0x000fe2000ff7e0ff */
[----:B------:R-:W-:Y:S01]  /*1530*/  IMAD R24, R23, UR16, RZ ;  /* 0x0000001017187c24 */ /* 0x000fe2000f8e02ff */
[----:B------:R-:W-:Y:S01]  /*1540*/  IADD3.X R11, PT, PT, R9, UR15, RZ, P2, !PT ;  /* 0x0000000f090b7c10 */ /* 0x000fe200097fe4ff */
[----:B------:R-:W-:Y:S01]  /*1550*/  IMAD.WIDE.U32 R8, R25, UR16, R8 ;  /* 0x0000001019087c25 */ /* 0x000fe2000f8e0008 */
[C---:B------:R-:W-:Y:S02]  /*1560*/  IADD3.X R18, PT, PT, R15.reuse, ~UR13, ~R13, P4, P5 ;  /* 0x8000000d0f127c10 */ /* 0x040fe4000a7eac0d */
[----:B------:R-:W-:Y:S01]  /*1570*/  IADD3.X R22, PT, PT, R15, ~R13, RZ, P1, !PT ;  /* 0x8000000d0f167210 */ /* 0x000fe20000ffe4ff */
[----:B------:R-:W-:Y:S01]  /*1580*/  IMAD R23, R25, UR17, R24 ;  /* 0x0000001119177c24 */ /* 0x000fe2000f8e0218 */
[----:B------:R-:W-:Y:S01]  /*1590*/  IADD3.X R13, PT, PT, R11, UR15, RZ, P3, !PT ;  /* 0x0000000f0b0d7c10 */ /* 0x000fe20009ffe4ff */
[----:B------:R-:W-:Y:S01]  /*15a0*/  IMAD R18, R18, UR16, RZ ;  /* 0x0000001012127c24 */ /* 0x000fe2000f8e02ff */
[----:B------:R-:W-:Y:S01]  /*15b0*/  IADD3 R8, P1, PT, R8, UR6, RZ ;  /* 0x0000000608087c10 */ /* 0x000fe2000ff3e0ff */
[----:B------:R-:W-:-:S02]  /*15c0*/  IMAD R22, R22, UR16, RZ ;  /* 0x0000001016167c24 */ /* 0x000fc4000f8e02ff */
[----:B------:R-:W-:Y:S01]  /*15d0*/  IMAD.WIDE.U32 R10, R21, UR16, R10 ;  /* 0x00000010150a7c25 */ /* 0x000fe2000f8e000a */
[----:B------:R-:W-:-:S03]  /*15e0*/  IADD3.X R9, PT, PT, R23, UR7, R9, P1, !PT ;  /* 0x0000000717097c10 */ /* 0x000fc60008ffe409 */
[----:B------:R-:W-:Y:S01]  /*15f0*/  IMAD.WIDE.U32 R12, R19, UR16, R12 ;  /* 0x00000010130c7c25 */ /* 0x000fe2000f8e000c */
[----:B------:R-:W-:Y:S01]  /*1600*/  IADD3 R10, P2, PT, R10, UR6, RZ ;  /* 0x000000060a0a7c10 */ /* 0x000fe2000ff5e0ff */
[----:B------:R-:W2:Y:S02]  /*1610*/  LDG.E.U8 R8, desc[UR8][R8.64] ;  /* 0x0000000808087981 */ /* 0x000ea4000c1e1100 */
[----:B------:R-:W-:Y:S01]  /*1620*/  IMAD R21, R21, UR17, R22 ;  /* 0x0000001115157c24 */ /* 0x000fe2000f8e0216 */
[----:B------:R-:W-:Y:S01]  /*1630*/  IADD3 R12, P1, PT, R12, UR6, RZ ;  /* 0x000000060c0c7c10 */ /* 0x000fe2000ff3e0ff */
[----:B------:R-:W-:-:S03]  /*1640*/  IMAD R19, R19, UR17, R18 ;  /* 0x0000001113137c24 */ /* 0x000fc6000f8e0212 */
[----:B------:R-:W-:Y:S02]  /*1650*/  IADD3.X R11, PT, PT, R11, UR7, R21, P2, !PT ;  /* 0x000000070b0b7c10 */ /* 0x000fe400097fe415 */
[----:B------:R-:W-:-:S03]  /*1660*/  IADD3.X R13, PT, PT, R13, UR7, R19, P1, !PT ;  /* 0x000000070d0d7c10 */ /* 0x000fc60008ffe413 */
[----:B------:R-:W3:Y:S04]  /*1670*/  LDG.E.U8 R10, desc[UR8][R10.64] ;  /* 0x000000080a0a7981 */ /* 0x000ee8000c1e1100 */
[----:B------:R-:W3:Y:S01]  /*1680*/  LDG.E.U8 R12, desc[UR8][R12.64] ;  /* 0x000000080c0c7981 */ /* 0x000ee2000c1e1100 */
[----:B------:R-:W-:-:S05]  /*1690*/  IADD3 R0, P1, PT, R0, 0x4, RZ ;  /* 0x0000000400007810 */ /* 0x000fca0007f3e0ff */
[----:B------:R-:W-:Y:S01]  /*16a0*/  IMAD.X R2, RZ, RZ, R2, P1 ;  /* 0x000000ffff027224 */ /* 0x000fe200008e0602 */
[----:B--2--5:R-:W-:-:S04]  /*16b0*/  IADD3 R3, PT, PT, R8, R3, R6 ;  /* 0x0000000308037210 */ /* 0x024fc80007ffe006 */
[----:B---3--:R-:W-:-:S07]  /*16c0*/  IADD3 R3, PT, PT, R12, R3, R10 ;  /* 0x000000030c037210 */ /* 0x008fce0007ffe00a */
.L_x_2915:
[----:B------:R-:W-:Y:S05]  /*16d0*/  BSYNC.RECONVERGENT B3 ;  /* 0x0000000000037941 */ /* 0x000fea0003800200 */
.L_x_2914:
        /* <DEDUP_REMOVED lines=17> */
[----:B--2---:R-:W-:Y:S02]  /*17f0*/  IMAD R21, R2, UR6, RZ ;  /* 0x0000000602157c24 */ /* 0x004fe4000f8e02ff */
[----:B------:R-:W-:Y:S02]  /*1800*/  IMAD R12, R10, UR6, RZ ;  /* 0x000000060a0c7c24 */ /* 0x000fe4000f8e02ff */
[----:B0-----:R-:W-:-:S04]  /*1810*/  IMAD.WIDE.U32 R10, R0, UR6, R6 ;  /* 0x00000006000a7c25 */ /* 0x001fc8000f8e0006 */
[----:B------:R-:W-:Y:S01]  /*1820*/  IMAD R19, R0, UR13, R13 ;  /* 0x0000000d00137c24 */ /* 0x000fe2000f8e020d */
[----:B------:R-:W-:Y:S01]  /*1830*/  IADD3 R23, P1, PT, R14, -R10, RZ ;  /* 0x8000000a0e177210 */ /* 0x000fe20007f3e0ff */
[----:B------:R-:W-:Y:S02]  /*1840*/  IMAD R21, R0, UR7, R21 ;  /* 0x0000000700157c24 */ /* 0x000fe4000f8e0215 */
[C---:B------:R-:W-:Y:S01]  /*1850*/  IMAD R13, R5.reuse, UR7, R12 ;  /* 0x00000007050d7c24 */ /* 0x040fe2000f8e020c */
[----:B------:R-:W-:Y:S01]  /*1860*/  IADD3 R12, P2, PT, R8, UR12, RZ ;  /* 0x0000000c080c7c10 */ /* 0x000fe2000ff5e0ff */
[----:B------:R-:W-:Y:S01]  /*1870*/  IMAD.WIDE.U32 R6, R5, UR6, R14 ;  /* 0x0000000605067c25 */ /* 0x000fe2000f8e000e */
[----:B------:R-:W-:-:S03]  /*1880*/  IADD3 R21, PT, PT, R11, R21, RZ ;  /* 0x000000150b157210 */ /* 0x000fc60007ffe0ff */
[----:B------:R-:W-:Y:S01]  /*1890*/  IMAD.IADD R9, R9, 0x1, R19 ;  /* 0x0000000109097824 */ /* 0x000fe200078e0213 */
[----:B------:R-:W-:Y:S01]  /*18a0*/  IADD3.X R21, PT, PT, R15, ~R21, RZ, P1, !PT ;  /* 0x800000150f157210 */ /* 0x000fe20000ffe4ff */
[----:B------:R-:W-:-:S03]  /*18b0*/  IMAD.IADD R5, R7, 0x1, R13 ;  /* 0x0000000107057824 */ /* 0x000fc600078e020d */
[----:B------:R-:W-:Y:S01]  /*18c0*/  IADD3.X R13, PT, PT, R9, UR13, RZ, P2, !PT ;  /* 0x0000000d090d7c10 */ /* 0x000fe200097fe4ff */
[----:B---3--:R-:W-:Y:S02]  /*18d0*/  IMAD R5, R5, UR14, RZ ;  /* 0x0000000e05057c24 */ /* 0x008fe4000f8e02ff */
[----:B------:R-:W-:-:S04]  /*18e0*/  IMAD.WIDE.U32 R8, R6, UR14, R8 ;  /* 0x0000000e06087c25 */ /* 0x000fc8000f8e0008 */
[----:B------:R-:W-:Y:S02]  /*18f0*/  IMAD R10, R21, UR14, RZ ;  /* 0x0000000e150a7c24 */ /* 0x000fe4000f8e02ff */
[----:B------:R-:W-:-:S04]  /*1900*/  IMAD.WIDE.U32 R12, R23, UR14, R12 ;  /* 0x0000000e170c7c25 */ /* 0x000fc8000f8e000c */
[----:B------:R-:W-:Y:S01]  /*1910*/  IMAD R5, R6, UR15, R5 ;  /* 0x0000000f06057c24 */ /* 0x000fe2000f8e0205 */
[----:B----4-:R-:W-:Y:S01]  /*1920*/  IADD3 R6, P1, PT, R8, UR16, RZ ;  /* 0x0000001008067c10 */ /* 0x010fe2000ff3e0ff */
[----:B------:R-:W-:Y:S01]  /*1930*/  IMAD R23, R23, UR15, R10 ;  /* 0x0000000f17177c24 */ /* 0x000fe2000f8e020a */
[----:B------:R-:W-:Y:S02]  /*1940*/  IADD3 R8, P2, PT, R12, UR16, RZ ;  /* 0x000000100c087c10 */ /* 0x000fe4000ff5e0ff */
[----:B------:R-:W-:Y:S02]  /*1950*/  IADD3.X R7, PT, PT, R5, UR17, R9, P1, !PT ;  /* 0x0000001105077c10 */ /* 0x000fe40008ffe409 */
[----:B------:R-:W-:-:S03]  /*1960*/  IADD3.X R9, PT, PT, R23, UR17, R13, P2, !PT ;  /* 0x0000001117097c10 */ /* 0x000fc600097fe40d */
[----:B------:R-:W2:Y:S04]  /*1970*/  LDG.E.U8 R6, desc[UR8][R6.64] ;  /* 0x0000000806067981 */ /* 0x000ea8000c1e1100 */
[----:B------:R-:W2:Y:S01]  /*1980*/  LDG.E.U8 R8, desc[UR8][R8.64] ;  /* 0x0000000808087981 */ /* 0x000ea2000c1e1100 */
[----:B------:R-:W-:-:S05]  /*1990*/  IADD3 R0, P1, PT, R0, 0x2, RZ ;  /* 0x0000000200007810 */ /* 0x000fca0007f3e0ff */
[----:B------:R-:W-:Y:S01]  /*19a0*/  IMAD.X R2, RZ, RZ, R2, P1 ;  /* 0x000000ffff027224 */ /* 0x000fe200008e0602 */
[----:B--2--5:R-:W-:-:S07]  /*19b0*/  IADD3 R3, PT, PT, R8, R3, R6 ;  /* 0x0000000308037210 */ /* 0x024fce0007ffe006 */
.L_x_2917:
[----:B------:R-:W-:Y:S05]  /*19c0*/  BSYNC.RECONVERGENT B3 ;  /* 0x0000000000037941 */ /* 0x000fea0003800200 */
.L_x_2916:
        /* <DEDUP_REMOVED lines=20> */
[----:B------:R-:W2:Y:S02]  /*1b10*/  LDG.E.U8 R6, desc[UR8][R6.64] ;  /* 0x0000000806067981 */ /* 0x000ea4000c1e1100 */
[----:B--2--5:R-:W-:-:S07]  /*1b20*/  IMAD.IADD R3, R3, 0x1, R6 ;  /* 0x0000000103037824 */ /* 0x024fce00078e0206 */
.L_x_2913:
[----:B------:R-:W-:Y:S05]  /*1b30*/  BSYNC.RECONVERGENT B2 ;  /* 0x0000000000027941 */ /* 0x000fea0003800200 */
.L_x_2912:
[----:B-----5:R0:W-:Y:S02]  /*1b40*/  STG.E.U8 desc[UR8][R16.64], R3 ;  /* 0x0000000310007986 */ /* 0x0201e4000c101108 */
.L_x_2908:
[----:B------:R-:W-:Y:S05]  /*1b50*/  BSYNC.RECONVERGENT B1 ;  /* 0x0000000000017941 */ /* 0x000fea0003800200 */
.L_x_2907:
[----:B------:R-:W-:-:S07]  /*1b60*/  IADD3 R4, PT, PT, R4, 0x80, RZ ;  /* 0x0000008004047810 */ /* 0x000fce0007ffe0ff */
.L_x_2902:
[----:B------:R-:W-:Y:S05]  /*1b70*/  BSYNC.RECONVERGENT B0 ;  /* 0x0000000000007941 */ /* 0x000fea0003800200 */
.L_x_2901:
        /* <DEDUP_REMOVED lines=38> */
.L_x_2921:
[----:B------:R-:W-:-:S07]  /*1de0*/  MOV R5, 0x1e00 ;  /* 0x00001e0000057802 */ /* 0x000fce0000000f00 */
[----:B------:R-:W-:Y:S05]  /*1df0*/  CALL.REL.NOINC `($__internal_10_$__cuda_sm20_div_s64) ;  /* 0x0000024400dc7944 */ /* 0x000fea0003c00000 */
.L_x_2920:
        /* <DEDUP_REMOVED lines=37> */
.L_x_2922:
[----:B------:R-:W-:Y:S01]  /*2050*/  IMAD.MOV.U32 R10, RZ, RZ, R14 ;  /* 0x000000ffff0a7224 */ /* 0x000fe200078e000e */
[----:B------:R-:W-:Y:S02]  /*2060*/  MOV R3, R15 ;  /* 0x0000000f00037202 */ /* 0x000fe40000000f00 */
[----:B------:R-:W-:-:S07]  /*2070*/  MOV R5, 0x2090 ;  /* 0x0000209000057802 */ /* 0x000fce0000000f00 */
[----:B------:R-:W-:Y:S05]  /*2080*/  CALL.REL.NOINC `($__internal_10_$__cuda_sm20_div_s64) ;  /* 0x0000024400387944 */ /* 0x000fea0003c00000 */
.L_x_2923:
        /* <DEDUP_REMOVED lines=83> */
[----:B------:R-:W-:-:S03]  /*25c0*/  IADD3.X R36, PT, PT, RZ, ~R10, RZ, P6, !PT ;  /* 0x8000000aff247210 */ /* 0x000fc600037fe4ff */
[----:B------:R-:W-:Y:S01]  /*25d0*/  IMAD.WIDE.U32 R32, R32, UR12, R14 ;  /* 0x0000000c20207c25 */ /* 0x000fe2000f8e000e */
[----:B------:R-:W-:-:S03]  /*25e0*/  IADD3 R35, PT, PT, R35, R53, RZ ;  /* 0x0000003523237210 */ /* 0x000fc60007ffe0ff */
[----:B------:R-:W-:Y:S02]  /*25f0*/  IMAD R30, R30, UR12, RZ ;  /* 0x0000000c1e1e7c24 */ /* 0x000fe4000f8e02ff */
[----:B------:R-:W-:Y:S02]  /*2600*/  IMAD.IADD R47, R33, 0x1, R47 ;  /* 0x00000001212f7824 */ /* 0x000fe400078e022f */
[----:B------:R-:W-:Y:S02]  /*2610*/  IMAD.X R50, RZ, RZ, ~R12, P5 ;  /* 0x000000ffff327224 */ /* 0x000fe400028e0e0c */
[C---:B------:R-:W-:Y:S02]  /*2620*/  IMAD R49, R31.reuse, UR13, R30 ;  /* 0x0000000d1f317c24 */ /* 0x040fe4000f8e021e */
[----:B------:R-:W-:-:S04]  /*2630*/  IMAD.WIDE.U32 R30, R31, UR12, R14 ;  /* 0x0000000c1f1e7c25 */ /* 0x000fc8000f8e000e */
[-C--:B------:R-:W-:Y:S02]  /*2640*/  IMAD R47, R47, R20.reuse, RZ ;  /* 0x000000142f2f7224 */ /* 0x080fe400078e02ff */
[----:B------:R-:W-:Y:S02]  /*2650*/  IMAD R35, R35, R20, RZ ;  /* 0x0000001423237224 */ /* 0x000fe400078e02ff */
[----:B------:R-:W-:Y:S02]  /*2660*/  IMAD R50, R50, UR12, RZ ;  /* 0x0000000c32327c24 */ /* 0x000fe4000f8e02ff */
[----:B------:R-:W-:Y:S02]  /*2670*/  IMAD R36, R36, UR12, RZ ;  /* 0x0000000c24247c24 */ /* 0x000fe4000f8e02ff */
[----:B------:R-:W-:Y:S02]  /*2680*/  IMAD.IADD R49, R31, 0x1, R49 ;  /* 0x000000011f317824 */ /* 0x000fe400078e0231 */
[----:B------:R-:W-:-:S02]  /*2690*/  IMAD R47, R32, R21, R47 ;  /* 0x00000015202f7224 */ /* 0x000fc400078e022f */
[----:B------:R-:W-:Y:S02]  /*26a0*/  IMAD R31, R34, R21, R35 ;  /* 0x00000015221f7224 */ /* 0x000fe400078e0223 */
[----:B------:R-:W-:-:S04]  /*26b0*/  IMAD.WIDE.U32 R32, R32, R20, RZ ;  /* 0x0000001420207225 */ /* 0x000fc800078e00ff */
[----:B------:R-:W-:Y:S01]  /*26c0*/  IMAD.WIDE.U32 R34, R34, R20, RZ ;  /* 0x0000001422227225 */ /* 0x000fe200078e00ff */
[----:B------:R-:W-:-:S03]  /*26d0*/  IADD3 R33, PT, PT, R33, R47, RZ ;  /* 0x0000002f21217210 */ /* 0x000fc60007ffe0ff */
[----:B------:R-:W-:Y:S02]  /*26e0*/  IMAD R50, R39, UR13, R50 ;  /* 0x0000000d27327c24 */ /* 0x000fe4000f8e0232 */
[----:B------:R-:W-:Y:S02]  /*26f0*/  IMAD R51, R37, UR13, R36 ;  /* 0x0000000d25337c24 */ /* 0x000fe4000f8e0224 */
[----:B------:R-:W-:-:S04]  /*2700*/  IMAD.WIDE.U32 R38, R39, UR12, R14 ;  /* 0x0000000c27267c25 */ /* 0x000fc8000f8e000e */
[----:B------:R-:W-:Y:S01]  /*2710*/  IMAD.WIDE.U32 R36, R37, UR12, R14 ;  /* 0x0000000c25247c25 */ /* 0x000fe2000f8e000e */
[----:B------:R-:W-:-:S03]  /*2720*/  IADD3 R50, PT, PT, R39, R50, RZ ;  /* 0x0000003227327210 */ /* 0x000fc60007ffe0ff */
[----:B------:R-:W-:Y:S02]  /*2730*/  IMAD R49, R49, R20, RZ ;  /* 0x0000001431317224 */ /* 0x000fe400078e02ff */
[----:B------:R-:W-:Y:S02]  /*2740*/  IMAD.IADD R35, R35, 0x1, R31 ;  /* 0x0000000123237824 */ /* 0x000fe400078e021f */
[----:B------:R-:W-:Y:S02]  /*2750*/  IMAD R31, R22, UR6, RZ ;  /* 0x00000006161f7c24 */ /* 0x000fe4000f8e02ff */
[----:B------:R-:W-:Y:S02]  /*2760*/  IMAD R22, R46, UR7, R25 ;  /* 0x000000072e167c24 */ /* 0x000fe4000f8e0219 */
[----:B------:R-:W-:Y:S02]  /*2770*/  IMAD.IADD R48, R37, 0x1, R51 ;  /* 0x0000000125307824 */ /* 0x000fe400078e0233 */
[----:B------:R-:W-:-:S02]  /*2780*/  IMAD R25, R2, UR12, RZ ;  /* 0x0000000c02197c24 */ /* 0x000fc4000f8e02ff */
[C---:B------:R-:W-:Y:S02]  /*2790*/  IMAD R49, R30.reuse, R21, R49 ;  /* 0x000000151e317224 */ /* 0x040fe400078e0231 */
[----:B------:R-:W-:-:S04]  /*27a0*/  IMAD.WIDE.U32 R52, R30, R20, RZ ;  /* 0x000000141e347225 */ /* 0x000fc800078e00ff */
[----:B------:R-:W-:Y:S01]  /*27b0*/  IMAD.WIDE.U32 R26, R46, UR6, R26 ;  /* 0x000000062e1a7c25 */ /* 0x000fe2000f8e001a */
[----:B------:R-:W-:-:S03]  /*27c0*/  IADD3 R53, PT, PT, R53, R49, RZ ;  /* 0x0000003135357210 */ /* 0x000fc60007ffe0ff */
[----:B------:R-:W-:Y:S02]  /*27d0*/  IMAD R46, R9, UR6, RZ ;  /* 0x00000006092e7c24 */ /* 0x000fe4000f8e02ff */
[C---:B------:R-:W-:Y:S02]  /*27e0*/  IMAD R30, R8.reuse, UR7, R31 ;  /* 0x00000007081e7c24 */ /* 0x040fe4000f8e021f */
[----:B------:R-:W-:-:S04]  /*27f0*/  IMAD.WIDE.U32 R8, R8, UR6, R32 ;  /* 0x0000000608087c25 */ /* 0x000fc8000f8e0020 */
[-C--:B------:R-:W-:Y:S02]  /*2800*/  IMAD R48, R48, R20.reuse, RZ ;  /* 0x0000001430307224 */ /* 0x080fe400078e02ff */
[C---:B------:R-:W-:Y:S02]  /*2810*/  IMAD R25, R0.reuse, UR13, R25 ;  /* 0x0000000d00197c24 */ /* 0x040fe4000f8e0219 */
[----:B0-----:R-:W-:Y:S01]  /*2820*/  IMAD.WIDE.U32 R32, R0, UR12, R28 ;  /* 0x0000000c00207c25 */ /* 0x001fe2000f8e001c */
[----:B------:R-:W0:Y:S03]  /*2830*/  LDCU.64 UR12, c[0x0][0x5f0] ;  /* 0x0000be00ff0c77ac */ /* 0x000e260008000a00 */
[----:B------:R-:W-:Y:S02]  /*2840*/  IMAD R50, R50, R20, RZ ;  /* 0x0000001432327224 */ /* 0x000fe400078e02ff */
[----:B------:R-:W-:-:S02]  /*2850*/  IMAD R48, R36, R21, R48 ;  /* 0x0000001524307224 */ /* 0x000fc400078e0230 */
[----:B------:R-:W-:Y:S01]  /*2860*/  IMAD R29, R10, UR6, RZ ;  /* 0x000000060a1d7c24 */ /* 0x000fe2000f8e02ff */
[----:B------:R-:W-:Y:S01]  /*2870*/  IADD3 R10, P3, PT, R14, -R32, RZ ;  /* 0x800000200e0a7210 */ /* 0x000fe20007f7e0ff */
[----:B------:R-:W-:Y:S02]  /*2880*/  IMAD.IADD R25, R33, 0x1, R25 ;  /* 0x0000000121197824 */ /* 0x000fe400078e0219 */
[----:B------:R-:W-:-:S04]  /*2890*/  IMAD.WIDE.U32 R36, R36, R20, RZ ;  /* 0x0000001424247225 */ /* 0x000fc800078e00ff */
[C---:B------:R-:W-:Y:S01]  /*28a0*/  IMAD R50, R38.reuse, R21, R50 ;  /* 0x0000001526327224 */ /* 0x040fe200078e0232 */
[----:B------:R-:W-:Y:S01]  /*28b0*/  IADD3 R37, PT, PT, R37, R48, RZ ;  /* 0x0000003025257210 */ /* 0x000fe20007ffe0ff */
[----:B------:R-:W-:-:S04]  /*28c0*/  IMAD.WIDE.U32 R38, R38, R20, RZ ;  /* 0x0000001426267225 */ /* 0x000fc800078e00ff */
[----:B------:R-:W-:Y:S02]  /*28d0*/  IMAD R32, R12, UR6, RZ ;  /* 0x000000060c207c24 */ /* 0x000fe4000f8e02ff */
[----:B------:R-:W-:Y:S01]  /*28e0*/  IMAD R12, R44, UR7, R29 ;  /* 0x000000072c0c7c24 */ /* 0x000fe2000f8e021d */
[----:B------:R-:W-:Y:S01]  /*28f0*/  IADD3.X R29, PT, PT, R15, ~R25, RZ, P3, !PT ;  /* 0x800000190f1d7210 */ /* 0x000fe20001ffe4ff */
[----:B------:R-:W-:Y:S01]  /*2900*/  IMAD.IADD R39, R39, 0x1, R50 ;  /* 0x0000000127277824 */ /* 0x000fe200078e0232 */
[----:B------:R-:W-:Y:S01]  /*2910*/  IADD3.X R25, PT, PT, R23, UR7, RZ, P2, !PT ;  /* 0x0000000717197c10 */ /* 0x000fe200097fe4ff */
[----:B------:R-:W-:Y:S02]  /*2920*/  IMAD R31, R11, UR6, RZ ;  /* 0x000000060b1f7c24 */ /* 0x000fe4000f8e02ff */
[C---:B------:R-:W-:Y:S02]  /*2930*/  IMAD R11, R43.reuse, UR7, R32 ;  /* 0x000000072b0b7c24 */ /* 0x040fe4000f8e0220 */
[----:B------:R-:W-:-:S04]  /*2940*/  IMAD.WIDE.U32 R38, R43, UR6, R38 ;  /* 0x000000062b267c25 */ /* 0x000fc8000f8e0026 */
[----:B------:R-:W-:Y:S01]  /*2950*/  IMAD R23, R42, UR7, R31 ;  /* 0x000000072a177c24 */ /* 0x000fe2000f8e021f */
[----:B------:R-:W-:Y:S01]  /*2960*/  IADD3 R11, PT, PT, R39, R11, RZ ;  /* 0x0000000b270b7210 */ /* 0x000fe20007ffe0ff */
[----:B------:R-:W-:Y:S02]  /*2970*/  IMAD R29, R29, R20, RZ ;  /* 0x000000141d1d7224 */ /* 0x000fe400078e02ff */
[----:B------:R-:W-:-:S04]  /*2980*/  IMAD.WIDE.U32 R34, R45, UR6, R34 ;  /* 0x000000062d227c25 */ /* 0x000fc8000f8e0022 */
[----:B------:R-:W-:Y:S01]  /*2990*/  IMAD.WIDE.U32 R36, R44, UR6, R36 ;  /* 0x000000062c247c25 */ /* 0x000fe2000f8e0024 */
[----:B------:R-:W-:-:S03]  /*29a0*/  IADD3 R44, PT, PT, R19, R41, RZ ;  /* 0x00000029132c7210 */ /* 0x000fc60007ffe0ff */
[----:B------:R-:W-:Y:S01]  /*29b0*/  IMAD.WIDE.U32 R42, R42, UR6, R52 ;  /* 0x000000062a2a7c25 */ /* 0x000fe2000f8e0034 */
[----:B------:R-:W-:-:S03]  /*29c0*/  USHF.L.U64.HI UR6, UR6, 0x3, UR7 ;  /* 0x0000000306067899 */ /* 0x000fc60008010207 */
[----:B------:R-:W-:Y:S01]  /*29d0*/  IMAD R28, R45, UR7, R46 ;  /* 0x000000072d1c7c24 */ /* 0x000fe2000f8e022e */
[----:B------:R-:W-:Y:S01]  /*29e0*/  IADD3 R45, PT, PT, R27, R22, RZ ;  /* 0x000000161b2d7210 */ /* 0x000fe20007ffe0ff */
[----:B------:R-:W-:Y:S01]  /*29f0*/  IMAD.WIDE.U32 R24, R10, R20, R24 ;  /* 0x000000140a187225 */ /* 0x000fe200078e0018 */
[----:B------:R-:W-:Y:S02]  /*2a00*/  IADD3.X R40, PT, PT, ~R40, UR6, RZ, P1, !PT ;  /* 0x0000000628287c10 */ /* 0x000fe40008ffe5ff */
[----:B------:R-:W-:Y:S01]  /*2a10*/  IADD3 R47, PT, PT, R35, R28, RZ ;  /* 0x0000001c232f7210 */ /* 0x000fe20007ffe0ff */
[----:B------:R-:W-:Y:S01]  /*2a20*/  IMAD R29, R10, R21, R29 ;  /* 0x000000150a1d7224 */ /* 0x000fe200078e021d */
[----:B0-----:R-:W-:Y:S01]  /*2a30*/  MOV R10, UR13 ;  /* 0x0000000d000a7c02 */ /* 0x001fe20008000f00 */
[----:B------:R-:W-:Y:S01]  /*2a40*/  IMAD.MOV.U32 R21, RZ, RZ, R13 ;  /* 0x000000ffff157224 */ /* 0x000fe200078e000d */
[----:B------:R-:W-:Y:S01]  /*2a50*/  LOP3.LUT R13, R5, 0xfffffff8, RZ, 0xc0, !PT ;  /* 0xfffffff8050d7812 */ /* 0x000fe200078ec0ff */
[----:B------:R-:W-:-:S02]  /*2a60*/  IMAD.U32 R20, RZ, RZ, UR12 ;  /* 0x0000000cff147e24 */ /* 0x000fc4000f8e00ff */
[----:B------:R-:W-:Y:S02]  /*2a70*/  IMAD.IADD R41, R25, 0x1, R29 ;  /* 0x0000000119297824 */ /* 0x000fe400078e021d */
[----:B------:R-:W-:Y:S02]  /*2a80*/  IMAD.IADD R46, R9, 0x1, R30 ;  /* 0x00000001092e7824 */ /* 0x000fe400078e021e */
[----:B------:R-:W-:Y:S02]  /*2a90*/  IMAD.IADD R12, R37, 0x1, R12 ;  /* 0x00000001250c7824 */ /* 0x000fe400078e020c */
[----:B------:R-:W-:-:S07]  /*2aa0*/  IMAD.IADD R48, R43, 0x1, R23 ;  /* 0x000000012b307824 */ /* 0x000fce00078e0217 */
.L_x_2928:
[C---:B------:R-:W-:Y:S02]  /*2ab0*/  IADD3 R22, P1, PT, R20.reuse, R18, RZ ;  /* 0x0000001214167210 */ /* 0x040fe40007f3e0ff */
[----:B------:R-:W-:Y:S02]  /*2ac0*/  IADD3 R50, P2, PT, R20, R24, RZ ;  /* 0x0000001814327210 */ /* 0x000fe40007f5e0ff */
[----:B------:R-:W-:Y:S02]  /*2ad0*/  IADD3.X R23, PT, PT, R10, R44, RZ, P1, !PT ;  /* 0x0000002c0a177210 */ /* 0x000fe40000ffe4ff */
[----:B------:R-:W-:Y:S01]  /*2ae0*/  IADD3 R28, P1, PT, R20, R26, RZ ;  /* 0x0000001a141c7210 */ /* 0x000fe20007f3e0ff */
[----:B------:R-:W-:Y:S01]  /*2af0*/  IMAD.X R51, R10, 0x1, R41, P2 ;  /* 0x000000010a337824 */ /* 0x000fe200010e0629 */
[----:B------:R-:W-:Y:S01]  /*2b00*/  IADD3 R30, P2, PT, R20, R8, RZ ;  /* 0x00000008141e7210 */ /* 0x000fe20007f5e0ff */
[----:B------:R0:W2:Y:S01]  /*2b10*/  LDG.E.U8 R49, desc[UR8][R22.64] ;  /* 0x0000000816317981 */ /* 0x0000a2000c1e1100 */
[----:B------:R-:W-:-:S03]  /*2b20*/  IADD3.X R29, PT, PT, R10, R45, RZ, P1, !PT ;  /* 0x0000002d0a1d7210 */ /* 0x000fc60000ffe4ff */
[----:B------:R-:W-:Y:S01]  /*2b30*/  IMAD.X R31, R10, 0x1, R46, P2 ;  /* 0x000000010a1f7824 */ /* 0x000fe200010e062e */
[----:B------:R-:W2:Y:S04]  /*2b40*/  LDG.E.U8 R50, desc[UR8][R50.64] ;  /* 0x0000000832327981 */ /* 0x000ea8000c1e1100 */
[----:B------:R1:W3:Y:S01]  /*2b50*/  LDG.E.U8 R52, desc[UR8][R28.64] ;  /* 0x000000081c347981 */ /* 0x0002e2000c1e1100 */
[C---:B0-----:R-:W-:Y:S02]  /*2b60*/  IADD3 R22, P1, PT, R20.reuse, R34, RZ ;  /* 0x0000002214167210 */ /* 0x041fe40007f3e0ff */
[----:B------:R-:W-:Y:S01]  /*2b70*/  IADD3 R32, P3, PT, R20, R42, RZ ;  /* 0x0000002a14207210 */ /* 0x000fe20007f7e0ff */
[----:B------:R0:W3:Y:S01]  /*2b80*/  LDG.E.U8 R53, desc[UR8][R30.64] ;  /* 0x000000081e357981 */ /* 0x0000e2000c1e1100 */
[----:B------:R-:W-:-:S02]  /*2b90*/  IADD3.X R23, PT, PT, R10, R47, RZ, P1, !PT ;  /* 0x0000002f0a177210 */ /* 0x000fc40000ffe4ff */
[----:B-1----:R-:W-:Y:S01]  /*2ba0*/  IADD3 R28, P2, PT, R20, R36, RZ ;  /* 0x00000024141c7210 */ /* 0x002fe20007f5e0ff */
[----:B------:R-:W-:Y:S02]  /*2bb0*/  IMAD.X R33, R10, 0x1, R48, P3 ;  /* 0x000000010a217824 */ /* 0x000fe400018e0630 */
[----:B------:R-:W4:Y:S01]  /*2bc0*/  LDG.E.U8 R22, desc[UR8][R22.64] ;  /* 0x0000000816167981 */ /* 0x000f22000c1e1100 */
[----:B0-----:R-:W-:Y:S01]  /*2bd0*/  IADD3 R30, P1, PT, R20, R38, RZ ;  /* 0x00000026141e7210 */ /* 0x001fe20007f3e0ff */
[C---:B------:R-:W-:Y:S02]  /*2be0*/  IMAD.X R29, R10.reuse, 0x1, R12, P2 ;  /* 0x000000010a1d7824 */ /* 0x040fe400010e060c */
[----:B------:R-:W4:Y:S01]  /*2bf0*/  LDG.E.U8 R32, desc[UR8][R32.64] ;  /* 0x0000000820207981 */ /* 0x000f22000c1e1100 */
[----:B------:R-:W-:-:S03]  /*2c00*/  IADD3.X R31, PT, PT, R10, R11, RZ, P1, !PT ;  /* 0x0000000b0a1f7210 */ /* 0x000fc60000ffe4ff */
[----:B------:R-:W4:Y:S04]  /*2c10*/  LDG.E.U8 R51, desc[UR8][R28.64] ;  /* 0x000000081c337981 */ /* 0x000f28000c1e1100 */
[----:B------:R-:W4:Y:S01]  /*2c20*/  LDG.E.U8 R31, desc[UR8][R30.64] ;  /* 0x000000081e1f7981 */ /* 0x000f22000c1e1100 */
[----:B------:R-:W-:-:S04]  /*2c30*/  IADD3 R13, P1, PT, R13, -0x8, RZ ;  /* 0xfffffff80d0d7810 */ /* 0x000fc80007f3e0ff */
[----:B------:R-:W-:Y:S02]  /*2c40*/  IADD3.X R21, PT, PT, R21, -0x1, RZ, P1, !PT ;  /* 0xffffffff15157810 */ /* 0x000fe40000ffe4ff */
[----:B------:R-:W-:-:S04]  /*2c50*/  ISETP.NE.U32.AND P1, PT, R13, RZ, PT ;  /* 0x000000ff0d00720c */ /* 0x000fc80003f25070 */
[----:B------:R-:W-:Y:S02]  /*2c60*/  ISETP.NE.AND.EX P1, PT, R21, RZ, PT, P1 ;  /* 0x000000ff1500720c */ /* 0x000fe40003f25310 */
[----:B------:R-:W-:Y:S02]  /*2c70*/  IADD3 R20, P3, PT, R20, R7, RZ ;  /* 0x0000000714147210 */ /* 0x000fe40007f7e0ff */
[----:B------:R-:W-:-:S03]  /*2c80*/  IADD3 R0, P2, PT, R0, 0x8, RZ ;  /* 0x0000000800007810 */ /* 0x000fc60007f5e0ff */
[----:B------:R-:W-:Y:S01]  /*2c90*/  IMAD.X R10, R10, 0x1, R40, P3 ;  /* 0x000000010a0a7824 */ /* 0x000fe200018e0628 */
[----:B------:R-:W-:Y:S02]  /*2ca0*/  IADD3.X R2, PT, PT, RZ, R2, RZ, P2, !PT ;  /* 0x00000002ff027210 */ /* 0x000fe400017fe4ff */
[----:B--2--5:R-:W-:-:S04]  /*2cb0*/  IADD3 R49, PT, PT, R50, R3, R49 ;  /* 0x0000000332317210 */ /* 0x024fc80007ffe031 */
[----:B---3--:R-:W-:-:S04]  /*2cc0*/  IADD3 R49, PT, PT, R53, R49, R52 ;  /* 0x0000003135317210 */ /* 0x008fc80007ffe034 */
[----:B----4-:R-:W-:-:S04]  /*2cd0*/  IADD3 R22, PT, PT, R51, R49, R22 ;  /* 0x0000003133167210 */ /* 0x010fc80007ffe016 */
[----:B------:R-:W-:-:S04]  /*2ce0*/  IADD3 R22, PT, PT, R32, R22, R31 ;  /* 0x0000001620167210 */ /* 0x000fc80007ffe01f */
[----:B------:R-:W-:Y:S01]  /*2cf0*/  PRMT R3, R22, 0x7610, R3 ;  /* 0x0000761016037816 */ /* 0x000fe20000000003 */
[----:B------:R-:W-:Y:S06]  /*2d00*/  @P1 BRA `(.L_x_2928) ;  /* 0xfffffffc00681947 */ /* 0x000fec000383ffff */
.L_x_2927:
[----:B------:R-:W-:Y:S05]  /*2d10*/  BSYNC.RECONVERGENT B2 ;  /* 0x0000000000027941 */ /* 0x000fea0003800200 */
.L_x_2926:
        /* <DEDUP_REMOVED lines=15> */
[----:B------:R-:W4:Y:S01]  /*2e10*/  LDCU.64 UR16, c[0x0][0x5f0] ;  /* 0x0000be00ff1077ac */ /* 0x000f220008000a00 */
[----:B0-----:R-:W-:Y:S02]  /*2e20*/  IMAD R11, R2, UR12, RZ ;  /* 0x0000000c020b7c24 */ /* 0x001fe4000f8e02ff */
[----:B------:R-:W-:-:S04]  /*2e30*/  IMAD.WIDE.U32 R8, R0, UR12, RZ ;  /* 0x0000000c00087c25 */ /* 0x000fc8000f8e00ff */
[----:B--2---:R-:W-:Y:S02]  /*2e40*/  IMAD R6, R6, UR6, RZ ;  /* 0x0000000606067c24 */ /* 0x004fe4000f8e02ff */
[----:B------:R-:W-:Y:S02]  /*2e50*/  IMAD R19, R0, UR13, R11 ;  /* 0x0000000d00137c24 */ /* 0x000fe4000f8e020b */
[C---:B------:R-:W-:Y:S02]  /*2e60*/  IMAD R11, R7.reuse, UR7, R6 ;  /* 0x00000007070b7c24 */ /* 0x040fe4000f8e0206 */
[----:B------:R-:W-:-:S04]  /*2e70*/  IMAD.WIDE.U32 R6, R7, UR6, R14 ;  /* 0x0000000607067c25 */ /* 0x000fc8000f8e000e */
[----:B------:R-:W-:Y:S01]  /*2e80*/  IMAD.IADD R9, R9, 0x1, R19 ;  /* 0x0000000109097824 */ /* 0x000fe200078e0213 */
[----:B------:R-:W-:Y:S01]  /*2e90*/  IADD3 R11, PT, PT, R7, R11, RZ ;  /* 0x0000000b070b7210 */ /* 0x000fe20007ffe0ff */
[----:B------:R-:W-:Y:S02]  /*2ea0*/  IMAD R19, R2, UR6, RZ ;  /* 0x0000000602137c24 */ /* 0x000fe4000f8e02ff */
[----:B-1----:R-:W-:-:S04]  /*2eb0*/  IMAD.WIDE.U32 R12, R0, UR6, R12 ;  /* 0x00000006000c7c25 */ /* 0x002fc8000f8e000c */
[----:B---3--:R-:W-:Y:S01]  /*2ec0*/  IMAD R7, R11, UR14, RZ ;  /* 0x0000000e0b077c24 */ /* 0x008fe2000f8e02ff */
[----:B------:R-:W-:Y:S01]  /*2ed0*/  IADD3 R21, P3, PT, R12, UR6, RZ ;  /* 0x000000060c157c10 */ /* 0x000fe2000ff7e0ff */
[----:B------:R-:W-:Y:S01]  /*2ee0*/  IMAD.WIDE.U32 R10, R6, UR14, R8 ;  /* 0x0000000e060a7c25 */ /* 0x000fe2000f8e0008 */
[----:B------:R-:W-:Y:S02]  /*2ef0*/  IADD3 R8, P1, PT, R8, UR12, RZ ;  /* 0x0000000c08087c10 */ /* 0x000fe4000ff3e0ff */
[----:B------:R-:W-:Y:S01]  /*2f00*/  IADD3 R25, P6, PT, R14, -R12, RZ ;  /* 0x8000000c0e197210 */ /* 0x000fe20007fde0ff */
[----:B------:R-:W-:Y:S01]  /*2f10*/  IMAD R19, R0, UR7, R19 ;  /* 0x0000000700137c24 */ /* 0x000fe2000f8e0213 */
[----:B------:R-:W-:Y:S01]  /*2f20*/  IADD3.X R9, PT, PT, R9, UR13, RZ, P1, !PT ;  /* 0x0000000d09097c10 */ /* 0x000fe20008ffe4ff */
[----:B------:R-:W-:Y:S01]  /*2f30*/  IMAD R7, R6, UR15, R7 ;  /* 0x0000000f06077c24 */ /* 0x000fe2000f8e0207 */
[----:B----4-:R-:W-:Y:S01]  /*2f40*/  IADD3 R6, P2, PT, R10, UR16, RZ ;  /* 0x000000100a067c10 */ /* 0x010fe2000ff5e0ff */
[----:B------:R-:W-:Y:S01]  /*2f50*/  IMAD.IADD R23, R13, 0x1, R19 ;  /* 0x000000010d177824 */ /* 0x000fe200078e0213 */
[----:B------:R-:W-:-:S02]  /*2f60*/  IADD3 R19, P4, P5, R14, -UR6, -R21 ;  /* 0x800000060e137c10 */ /* 0x000fc4000fd9e815 */
[----:B------:R-:W-:Y:S02]  /*2f70*/  IADD3.X R7, PT, PT, R7, UR17, R11, P2, !PT ;  /* 0x0000001107077c10 */ /* 0x000fe400097fe40b */
[----:B------:R-:W-:Y:S02]  /*2f80*/  IADD3 R10, P2, PT, R8, UR12, RZ ;  /* 0x0000000c080a7c10 */ /* 0x000fe4000ff5e0ff */
[----:B------:R-:W-:Y:S01]  /*2f90*/  IADD3.X R13, PT, PT, R23, UR7, RZ, P3, !PT ;  /* 0x00000007170d7c10 */ /* 0x000fe20009ffe4ff */
[----:B------:R-:W2:Y:S01]  /*2fa0*/  LDG.E.U8 R6, desc[UR8][R6.64] ;  /* 0x0000000806067981 */ /* 0x000ea2000c1e1100 */
[----:B------:R-:W-:Y:S02]  /*2fb0*/  IADD3 R21, P1, PT, R14, -R21, RZ ;  /* 0x800000150e157210 */ /* 0x000fe40007f3e0ff */
[C---:B------:R-:W-:Y:S02]  /*2fc0*/  IADD3.X R23, PT, PT, R15.reuse, ~R23, RZ, P6, !PT ;  /* 0x800000170f177210 */ /* 0x040fe400037fe4ff */
[----:B------:R-:W-:Y:S01]  /*2fd0*/  IADD3 R12, P3, PT, R10, UR12, RZ ;  /* 0x0000000c0a0c7c10 */ /* 0x000fe2000ff7e0ff */
[--C-:B------:R-:W-:Y:S01]  /*2fe0*/  IMAD.X R22, R15, 0x1, ~R13.reuse, P1 ;  /* 0x000000010f167824 */ /* 0x100fe200008e0e0d */
[----:B------:R-:W-:Y:S01]  /*2ff0*/  IADD3.X R11, PT, PT, R9, UR13, RZ, P2, !PT ;  /* 0x0000000d090b7c10 */ /* 0x000fe200097fe4ff */
[----:B------:R-:W-:Y:S01]  /*3000*/  IMAD R24, R23, UR14, RZ ;  /* 0x0000000e17187c24 */ /* 0x000fe2000f8e02ff */
[----:B------:R-:W-:Y:S01]  /*3010*/  IADD3.X R18, PT, PT, R15, ~UR7, ~R13, P4, P5 ;  /* 0x800000070f127c10 */ /* 0x000fe2000a7eac0d */
[----:B------:R-:W-:Y:S01]  /*3020*/  IMAD.WIDE.U32 R8, R25, UR14, R8 ;  /* 0x0000000e19087c25 */ /* 0x000fe2000f8e0008 */
[----:B------:R-:W-:-:S03]  /*3030*/  IADD3.X R13, PT, PT, R11, UR13, RZ, P3, !PT ;  /* 0x0000000d0b0d7c10 */ /* 0x000fc60009ffe4ff */
[----:B------:R-:W-:Y:S01]  /*3040*/  IMAD R23, R25, UR15, R24 ;  /* 0x0000000f19177c24 */ /* 0x000fe2000f8e0218 */
[----:B------:R-:W-:Y:S01]  /*3050*/  IADD3 R8, P1, PT, R8, UR16, RZ ;  /* 0x0000001008087c10 */ /* 0x000fe2000ff3e0ff */
[----:B------:R-:W-:Y:S02]  /*3060*/  IMAD R22, R22, UR14, RZ ;  /* 0x0000000e16167c24 */ /* 0x000fe4000f8e02ff */
[----:B------:R-:W-:Y:S01]  /*3070*/  IMAD R18, R18, UR14, RZ ;  /* 0x0000000e12127c24 */ /* 0x000fe2000f8e02ff */
[----:B------:R-:W-:Y:S01]  /*3080*/  IADD3.X R9, PT, PT, R23, UR17, R9, P1, !PT ;  /* 0x0000001117097c10 */ /* 0x000fe20008ffe409 */
[----:B------:R-:W-:-:S04]  /*3090*/  IMAD.WIDE.U32 R10, R21, UR14, R10 ;  /* 0x0000000e150a7c25 */ /* 0x000fc8000f8e000a */
        /* <DEDUP_REMOVED lines=10> */
[----:B------:R-:W-:-:S04]  /*3140*/  IADD3 R0, P1, PT, R0, 0x4, RZ ;  /* 0x0000000400007810 */ /* 0x000fc80007f3e0ff */
[----:B------:R-:W-:Y:S02]  /*3150*/  IADD3.X R2, PT, PT, RZ, R2, RZ, P1, !PT ;  /* 0x00000002ff027210 */ /* 0x000fe40000ffe4ff */
[----:B--2--5:R-:W-:-:S04]  /*3160*/  IADD3 R3, PT, PT, R8, R3, R6 ;  /* 0x0000000308037210 */ /* 0x024fc80007ffe006 */
[----:B---3--:R-:W-:-:S07]  /*3170*/  IADD3 R3, PT, PT, R12, R3, R10 ;  /* 0x000000030c037210 */ /* 0x008fce0007ffe00a */
.L_x_2932:
[----:B------:R-:W-:Y:S05]  /*3180*/  BSYNC.RECONVERGENT B3 ;  /* 0x0000000000037941 */ /* 0x000fea0003800200 */
.L_x_2931:
        /* <DEDUP_REMOVED lines=14> */
[----:B------:R-:W4:Y:S01]  /*3270*/  LDCU.64 UR16, c[0x0][0x5f0] ;  /* 0x0000be00ff1077ac */ /* 0x000f220008000a00 */
[----:B-1----:R-:W-:-:S02]  /*3280*/  IMAD R13, R2, UR12, RZ ;  /* 0x0000000c020d7c24 */ /* 0x002fc4000f8e02ff */
        /* <DEDUP_REMOVED lines=12> */
[----:B------:R-:W-:Y:S02]  /*3350*/  IADD3 R5, PT, PT, R7, R13, RZ ;  /* 0x0000000d07057210 */ /* 0x000fe40007ffe0ff */
[----:B------:R-:W-:Y:S01]  /*3360*/  IADD3.X R13, PT, PT, R9, UR13, RZ, P2, !PT ;  /* 0x0000000d090d7c10 */ /* 0x000fe200097fe4ff */
[----:B------:R-:W-:Y:S02]  /*3370*/  IMAD.X R21, R15, 0x1, ~R21, P1 ;  /* 0x000000010f157824 */ /* 0x000fe400008e0e15 */
        /* <DEDUP_REMOVED lines=12> */
[----:B------:R-:W-:-:S04]  /*3440*/  IADD3 R0, P1, PT, R0, 0x2, RZ ;  /* 0x0000000200007810 */ /* 0x000fc80007f3e0ff */
[----:B------:R-:W-:Y:S02]  /*3450*/  IADD3.X R2, PT, PT, RZ, R2, RZ, P1, !PT ;  /* 0x00000002ff027210 */ /* 0x000fe40000ffe4ff */
[----:B--2--5:R-:W-:-:S07]  /*3460*/  IADD3 R3, PT, PT, R8, R3, R6 ;  /* 0x0000000308037210 */ /* 0x024fce0007ffe006 */
.L_x_2934:
[----:B------:R-:W-:Y:S05]  /*3470*/  BSYNC.RECONVERGENT B3 ;  /* 0x0000000000037941 */ /* 0x000fea0003800200 */
.L_x_2933:
        /* <DEDUP_REMOVED lines=20> */
[----:B------:R-:W2:Y:S02]  /*35c0*/  LDG.E.U8 R6, desc[UR8][R6.64] ;  /* 0x0000000806067981 */ /* 0x000ea4000c1e1100 */
[----:B--2--5:R-:W-:-:S07]  /*35d0*/  IADD3 R3, PT, PT, R3, R6, RZ ;  /* 0x0000000603037210 */ /* 0x024fce0007ffe0ff */
.L_x_2930:
[----:B------:R-:W-:Y:S05]  /*35e0*/  BSYNC.RECONVERGENT B2 ;  /* 0x0000000000027941 */ /* 0x000fea0003800200 */
.L_x_2929:
[----:B-----5:R0:W-:Y:S02]  /*35f0*/  STG.E.U8 desc[UR8][R16.64], R3 ;  /* 0x0000000310007986 */ /* 0x0201e4000c101108 */
.L_x_2925:
[----:B------:R-:W-:Y:S05]  /*3600*/  BSYNC.RECONVERGENT B1 ;  /* 0x0000000000017941 */ /* 0x000fea0003800200 */
.L_x_2924:
[----:B------:R-:W-:-:S07]  /*3610*/  VIADD R4, R4, 0x80 ;  /* 0x0000008004047836 */ /* 0x000fce0000000000 */
.L_x_2919:
[----:B------:R-:W-:Y:S05]  /*3620*/  BSYNC.RECONVERGENT B0 ;  /* 0x0000000000007941 */ /* 0x000fea0003800200 */
.L_x_2918:
        /* <DEDUP_REMOVED lines=38> */
.L_x_2938:
[----:B------:R-:W-:-:S07]  /*3890*/  MOV R5, 0x38b0 ;  /* 0x000038b000057802 */ /* 0x000fce0000000f00 */
[----:B------:R-:W-:Y:S05]  /*38a0*/  CALL.REL.NOINC `($__internal_10_$__cuda_sm20_div_s64) ;  /* 0x0000022c00307944 */ /* 0x000fea0003c00000 */
.L_x_2937:
        /* <DEDUP_REMOVED lines=37> */
.L_x_2939:
[----:B------:R-:W-:Y:S01]  /*3b00*/  MOV R10, R14 ;  /* 0x0000000e000a7202 */ /* 0x000fe20000000f00 */
[----:B------:R-:W-:Y:S01]  /*3b10*/  IMAD.MOV.U32 R3, RZ, RZ, R15 ;  /* 0x000000ffff037224 */ /* 0x000fe200078e000f */
[----:B------:R-:W-:-:S07]  /*3b20*/  MOV R5, 0x3b40 ;  /* 0x00003b4000057802 */ /* 0x000fce0000000f00 */
[----:B------:R-:W-:Y:S05]  /*3b30*/  CALL.REL.NOINC `($__internal_10_$__cuda_sm20_div_s64) ;  /* 0x00000228008c7944 */ /* 0x000fea0003c00000 */
.L_x_2940:
        /* <DEDUP_REMOVED lines=118> */
[-C--:B------:R-:W-:Y:S02]  /*42a0*/  IMAD R50, R50, R20.reuse, RZ ;  /* 0x0000001432327224 */ /* 0x080fe400078e02ff */
[C---:B------:R-:W-:Y:S02]  /*42b0*/  IMAD R25, R2.reuse, UR13, R25 ;  /* 0x0000000d02197c24 */ /* 0x040fe4000f8e0219 */
[----:B0-----:R-:W-:Y:S01]  /*42c0*/  IMAD.WIDE.U32 R32, R2, UR12, R28 ;  /* 0x0000000c02207c25 */ /* 0x001fe2000f8e001c */
[----:B------:R-:W0:Y:S03]  /*42d0*/  LDCU.64 UR12, c[0x0][0x5f0] ;  /* 0x0000be00ff0c77ac */ /* 0x000e260008000a00 */
[----:B------:R-:W-:Y:S01]  /*42e0*/  IMAD R48, R48, R20, RZ ;  /* 0x0000001430307224 */ /* 0x000fe200078e02ff */
[----:B------:R-:W-:Y:S01]  /*42f0*/  IADD3 R25, PT, PT, R33, R25, RZ ;  /* 0x0000001921197210 */ /* 0x000fe20007ffe0ff */
[----:B------:R-:W-:-:S02]  /*4300*/  IMAD R50, R38, R21, R50 ;  /* 0x0000001526327224 */ /* 0x000fc400078e0232 */
        /* <DEDUP_REMOVED lines=37> */
.L_x_2945:
        /* <DEDUP_REMOVED lines=38> */
.L_x_2944:
[----:B------:R-:W-:Y:S05]  /*47c0*/  BSYNC.RECONVERGENT B2 ;  /* 0x0000000000027941 */ /* 0x000fea0003800200 */
.L_x_2943:
        /* <DEDUP_REMOVED lines=70> */
.L_x_2949:
[----:B------:R-:W-:Y:S05]  /*4c30*/  BSYNC.RECONVERGENT B3 ;  /* 0x0000000000037941 */ /* 0x000fea0003800200 */
.L_x_2948:
        /* <DEDUP_REMOVED lines=46> */
.L_x_2951:
[----:B------:R-:W-:Y:S05]  /*4f20*/  BSYNC.RECONVERGENT B3 ;  /* 0x0000000000037941 */ /* 0x000fea0003800200 */
.L_x_2950:
        /* <DEDUP_REMOVED lines=22> */
.L_x_2947:
[----:B------:R-:W-:Y:S05]  /*5090*/  BSYNC.RECONVERGENT B2 ;  /* 0x0000000000027941 */ /* 0x000fea0003800200 */
.L_x_2946:
[----:B-----5:R0:W-:Y:S02]  /*50a0*/  STG.E.U8 desc[UR8][R16.64], R3 ;  /* 0x0000000310007986 */ /* 0x0201e4000c101108 */
.L_x_2942:
[----:B------:R-:W-:Y:S05]  /*50b0*/  BSYNC.RECONVERGENT B1 ;  /* 0x0000000000017941 */ /* 0x000fea0003800200 */
.L_x_2941:
[----:B------:R-:W-:-:S07]  /*50c0*/  IADD3 R4, PT, PT, R4, 0x80, RZ ;  /* 0x0000008004047810 */ /* 0x000fce0007ffe0ff */
.L_x_2936:
[----:B------:R-:W-:Y:S05]  /*50d0*/  BSYNC.RECONVERGENT B0 ;  /* 0x0000000000007941 */ /* 0x000fea0003800200 */
.L_x_2935:
        /* <DEDUP_REMOVED lines=38> */
.L_x_2955:
[----:B------:R-:W-:-:S07]  /*5340*/  MOV R5, 0x5360 ;  /* 0x0000536000057802 */ /* 0x000fce0000000f00 */
[----:B------:R-:W-:Y:S05]  /*5350*/  CALL.REL.NOINC `($__internal_10_$__cuda_sm20_div_s64) ;  /* 0x0000021000847944 */ /* 0x000fea0003c00000 */
.L_x_2954:
        /* <DEDUP_REMOVED lines=37> */
.L_x_2956:
[----:B------:R-:W-:Y:S01]  /*55b0*/  IMAD.MOV.U32 R10, RZ, RZ, R14 ;  /* 0x000000ffff0a7224 */ /* 0x000fe200078e000e */
[----:B------:R-:W-:Y:S02]  /*55c0*/  MOV R3, R15 ;  /* 0x0000000f00037202 */ /* 0x000fe40000000f00 */
[----:B------:R-:W-:-:S07]  /*55d0*/  MOV R5, 0x55f0 ;  /* 0x000055f000057802 */ /* 0x000fce0000000f00 */
[----:B------:R-:W-:Y:S05]  /*55e0*/  CALL.REL.NOINC `($__internal_10_$__cuda_sm20_div_s64) ;  /* 0x0000020c00e07944 */ /* 0x000fea0003c00000 */
.L_x_2957:
        /* <DEDUP_REMOVED lines=162> */
.L_x_2962:
[C---:B------:R-:W-:Y:S02]  /*6010*/  IADD3 R22, P1, PT, R20.reuse, R18, RZ ;  /* 0x0000001214167210 */ /* 0x040fe40007f3e0ff */
[----:B------:R-:W-:Y:S02]  /*6020*/  IADD3 R50, P2, PT, R20, R24, RZ ;  /* 0x0000001814327210 */ /* 0x000fe40007f5e0ff */
[----:B------:R-:W-:Y:S02]  /*6030*/  IADD3.X R23, PT, PT, R10, R44, RZ, P1, !PT ;  /* 0x0000002c0a177210 */ /* 0x000fe40000ffe4ff */
[----:B------:R-:W-:Y:S01]  /*6040*/  IADD3 R28, P1, PT, R20, R26, RZ ;  /* 0x0000001a141c7210 */ /* 0x000fe20007f3e0ff */
[----:B------:R-:W-:Y:S01]  /*6050*/  IMAD.X R51, R10, 0x1, R41, P2 ;  /* 0x000000010a337824 */ /* 0x000fe200010e0629 */
[----:B------:R-:W-:Y:S01]  /*6060*/  IADD3 R30, P2, PT, R20, R8, RZ ;  /* 0x00000008141e7210 */ /* 0x000fe20007f5e0ff */
[----:B------:R0:W2:Y:S01]  /*6070*/  LDG.E.U8 R49, desc[UR8][R22.64] ;  /* 0x0000000816317981 */ /* 0x0000a2000c1e1100 */
[----:B------:R-:W-:-:S02]  /*6080*/  IADD3.X R29, PT, PT, R10, R45, RZ, P1, !PT ;  /* 0x0000002d0a1d7210 */ /* 0x000fc40000ffe4ff */
[----:B------:R-:W-:Y:S01]  /*6090*/  IADD3.X R31, PT, PT, R10, R46, RZ, P2, !PT ;  /* 0x0000002e0a1f7210 */ /* 0x000fe200017fe4ff */
[----:B------:R-:W2:Y:S04]  /*60a0*/  LDG.E.U8 R50, desc[UR8][R50.64] ;  /* 0x0000000832327981 */ /* 0x000ea8000c1e1100 */
[----:B------:R1:W3:Y:S01]  /*60b0*/  LDG.E.U8 R52, desc[UR8][R28.64] ;  /* 0x000000081c347981 */ /* 0x0002e2000c1e1100 */
[----:B0-----:R-:W-:-:S03]  /*60c0*/  IADD3 R22, P1, PT, R20, R34, RZ ;  /* 0x0000002214167210 */ /* 0x001fc60007f3e0ff */
[----:B------:R0:W3:Y:S01]  /*60d0*/  LDG.E.U8 R53, desc[UR8][R30.64] ;  /* 0x000000081e357981 */ /* 0x0000e2000c1e1100 */
[----:B------:R-:W-:Y:S01]  /*60e0*/  IADD3 R32, P3, PT, R20, R42, RZ ;  /* 0x0000002a14207210 */ /* 0x000fe20007f7e0ff */
[----:B------:R-:W-:Y:S01]  /*60f0*/  IMAD.X R23, R10, 0x1, R47, P1 ;  /* 0x000000010a177824 */ /* 0x000fe200008e062f */
[----:B-1----:R-:W-:-:S03]  /*6100*/  IADD3 R28, P2, PT, R20, R36, RZ ;  /* 0x00000024141c7210 */ /* 0x002fc60007f5e0ff */
[----:B------:R-:W-:Y:S01]  /*6110*/  IMAD.X R33, R10, 0x1, R48, P3 ;  /* 0x000000010a217824 */ /* 0x000fe200018e0630 */
[----:B------:R-:W4:Y:S01]  /*6120*/  LDG.E.U8 R22, desc[UR8][R22.64] ;  /* 0x0000000816167981 */ /* 0x000f22000c1e1100 */
[----:B0-----:R-:W-:Y:S02]  /*6130*/  IADD3 R30, P1, PT, R20, R38, RZ ;  /* 0x00000026141e7210 */ /* 0x001fe40007f3e0ff */
[C---:B------:R-:W-:Y:S01]  /*6140*/  IADD3.X R29, PT, PT, R10.reuse, R12, RZ, P2, !PT ;  /* 0x0000000c0a1d7210 */ /* 0x040fe200017fe4ff */
        /* <DEDUP_REMOVED lines=8> */
[----:B------:R-:W-:Y:S02]  /*61d0*/  IADD3 R2, P2, PT, R2, 0x8, RZ ;  /* 0x0000000802027810 */ /* 0x000fe40007f5e0ff */
[----:B------:R-:W-:Y:S02]  /*61e0*/  IADD3 R20, P3, PT, R20, R7, RZ ;  /* 0x0000000714147210 */ /* 0x000fe40007f7e0ff */
[----:B------:R-:W-:Y:S02]  /*61f0*/  IADD3.X R0, PT, PT, RZ, R0, RZ, P2, !PT ;  /* 0x00000000ff007210 */ /* 0x000fe400017fe4ff */
[----:B------:R-:W-:Y:S02]  /*6200*/  IADD3.X R10, PT, PT, R10, R40, RZ, P3, !PT ;  /* 0x000000280a0a7210 */ /* 0x000fe40001ffe4ff */
[----:B--2--5:R-:W-:-:S04]  /*6210*/  IADD3 R49, PT, PT, R50, R3, R49 ;  /* 0x0000000332317210 */ /* 0x024fc80007ffe031 */
[----:B---3--:R-:W-:-:S04]  /*6220*/  IADD3 R49, PT, PT, R53, R49, R52 ;  /* 0x0000003135317210 */ /* 0x008fc80007ffe034 */
[----:B----4-:R-:W-:-:S04]  /*6230*/  IADD3 R22, PT, PT, R51, R49, R22 ;  /* 0x0000003133167210 */ /* 0x010fc80007ffe016 */
[----:B------:R-:W-:-:S04]  /*6240*/  IADD3 R22, PT, PT, R32, R22, R31 ;  /* 0x0000001620167210 */ /* 0x000fc80007ffe01f */
[----:B------:R-:W-:Y:S01]  /*6250*/  PRMT R3, R22, 0x7610, R3 ;  /* 0x0000761016037816 */ /* 0x000fe20000000003 */
[----:B------:R-:W-:Y:S06]  /*6260*/  @P1 BRA `(.L_x_2962) ;  /* 0xfffffffc00681947 */ /* 0x000fec000383ffff */
.L_x_2961:
[----:B------:R-:W-:Y:S05]  /*6270*/  BSYNC.RECONVERGENT B2 ;  /* 0x0000000000027941 */ /* 0x000fea0003800200 */
.L_x_2960:
        /* <DEDUP_REMOVED lines=23> */
[----:B------:R-:W-:Y:S01]  /*63f0*/  IMAD R19, R0, UR6, RZ ;  /* 0x0000000600137c24 */ /* 0x000fe2000f8e02ff */
[----:B------:R-:W-:Y:S01]  /*6400*/  IADD3 R11, PT, PT, R7, R11, RZ ;  /* 0x0000000b070b7210 */ /* 0x000fe20007ffe0ff */
        /* <DEDUP_REMOVED lines=16> */
[----:B------:R-:W-:Y:S02]  /*6510*/  IADD3.X R23, PT, PT, R15, ~R23, RZ, P6, !PT ;  /* 0x800000170f177210 */ /* 0x000fe400037fe4ff */
[----:B------:R-:W-:Y:S02]  /*6520*/  IADD3 R21, P1, PT, R14, -R21, RZ ;  /* 0x800000150e157210 */ /* 0x000fe40007f3e0ff */
[----:B------:R-:W-:Y:S01]  /*6530*/  IADD3 R12, P3, PT, R10, UR12, RZ ;  /* 0x0000000c0a0c7c10 */ /* 0x000fe2000ff7e0ff */
[----:B------:R-:W-:Y:S01]  /*6540*/  IMAD R24, R23, UR14, RZ ;  /* 0x0000000e17187c24 */ /* 0x000fe2000f8e02ff */
[----:B------:R-:W-:Y:S01]  /*6550*/  IADD3.X R11, PT, PT, R9, UR13, RZ, P2, !PT ;  /* 0x0000000d090b7c10 */ /* 0x000fe200097fe4ff */
[----:B------:R-:W-:Y:S01]  /*6560*/  IMAD.WIDE.U32 R8, R25, UR14, R8 ;  /* 0x0000000e19087c25 */ /* 0x000fe2000f8e0008 */
[----:B------:R-:W-:-:S02]  /*6570*/  IADD3.X R18, PT, PT, R15, ~UR7, ~R13, P4, P5 ;  /* 0x800000070f127c10 */ /* 0x000fc4000a7eac0d */
[----:B------:R-:W-:Y:S01]  /*6580*/  IADD3.X R22, PT, PT, R15, ~R13, RZ, P1, !PT ;  /* 0x8000000d0f167210 */ /* 0x000fe20000ffe4ff */
[----:B------:R-:W-:Y:S01]  /*6590*/  IMAD R23, R25, UR15, R24 ;  /* 0x0000000f19177c24 */ /* 0x000fe2000f8e0218 */
[----:B------:R-:W-:Y:S01]  /*65a0*/  IADD3.X R13, PT, PT, R11, UR13, RZ, P3, !PT ;  /* 0x0000000d0b0d7c10 */ /* 0x000fe20009ffe4ff */
[----:B------:R-:W-:Y:S01]  /*65b0*/  IMAD R18, R18, UR14, RZ ;  /* 0x0000000e12127c24 */ /* 0x000fe2000f8e02ff */
[----:B------:R-:W-:Y:S01]  /*65c0*/  IADD3 R8, P1, PT, R8, UR16, RZ ;  /* 0x0000001008087c10 */ /* 0x000fe2000ff3e0ff */
[----:B------:R-:W-:Y:S02]  /*65d0*/  IMAD R22, R22, UR14, RZ ;  /* 0x0000000e16167c24 */ /* 0x000fe4000f8e02ff */
        /* <DEDUP_REMOVED lines=16> */
.L_x_2966:
[----:B------:R-:W-:Y:S05]  /*66e0*/  BSYNC.RECONVERGENT B3 ;  /* 0x0000000000037941 */ /* 0x000fea0003800200 */
.L_x_2965:
        /* <DEDUP_REMOVED lines=30> */
[----:B---3--:R-:W-:Y:S01]  /*68d0*/  IMAD.WIDE.U32 R8, R6, UR14, R8 ;  /* 0x0000000e06087c25 */ /* 0x008fe2000f8e0008 */
[----:B------:R-:W-:-:S03]  /*68e0*/  IADD3.X R21, PT, PT, R15, ~R21, RZ, P1, !PT ;  /* 0x800000150f157210 */ /* 0x000fc60000ffe4ff */
[----:B------:R-:W-:Y:S02]  /*68f0*/  IMAD R5, R5, UR14, RZ ;  /* 0x0000000e05057c24 */ /* 0x000fe4000f8e02ff */
        /* <DEDUP_REMOVED lines=13> */
.L_x_2968:
[----:B------:R-:W-:Y:S05]  /*69d0*/  BSYNC.RECONVERGENT B3 ;  /* 0x0000000000037941 */ /* 0x000fea0003800200 */
.L_x_2967:
        /* <DEDUP_REMOVED lines=22> */
.L_x_2964:
[----:B------:R-:W-:Y:S05]  /*6b40*/  BSYNC.RECONVERGENT B2 ;  /* 0x0000000000027941 */ /* 0x000fea0003800200 */
.L_x_2963:
[----:B-----5:R0:W-:Y:S02]  /*6b50*/  STG.E.U8 desc[UR8][R16.64], R3 ;  /* 0x0000000310007986 */ /* 0x0201e4000c101108 */
.L_x_2959:
[----:B------:R-:W-:Y:S05]  /*6b60*/  BSYNC.RECONVERGENT B1 ;  /* 0x0000000000017941 */ /* 0x000fea0003800200 */
.L_x_2958:
[----:B------:R-:W-:-:S07]  /*6b70*/  IADD3 R4, PT, PT, R4, 0x80, RZ ;  /* 0x0000008004047810 */ /* 0x000fce0007ffe0ff */
.L_x_2953:
[----:B------:R-:W-:Y:S05]  /*6b80*/  BSYNC.RECONVERGENT B0 ;  /* 0x0000000000007941 */ /* 0x000fea0003800200 */
.L_x_2952:
        /* <DEDUP_REMOVED lines=38> */
.L_x_2972:
[----:B------:R-:W-:-:S07]  /*6df0*/  MOV R5, 0x6e10 ;  /* 0x00006e1000057802 */ /* 0x000fce0000000f00 */
[----:B------:R-:W-:Y:S05]  /*6e00*/  CALL.REL.NOINC `($__internal_10_$__cuda_sm20_div_s64) ;  /* 0x000001f400d87944 */ /* 0x000fea0003c00000 */
.L_x_2971:
        /* <DEDUP_REMOVED lines=37> */
.L_x_2973:
[----:B------:R-:W-:Y:S01]  /*7060*/  IMAD.MOV.U32 R10, RZ, RZ, R14 ;  /* 0x000000ffff0a7224 */ /* 0x000fe200078e000e */
[----:B------:R-:W-:Y:S02]  /*7070*/  MOV R3, R15 ;  /* 0x0000000f00037202 */ /* 0x000fe40000000f00 */
[----:B------:R-:W-:-:S07]  /*7080*/  MOV R5, 0x70a0 ;  /* 0x000070a000057802 */ /* 0x000fce0000000f00 */
[----:B------:R-:W-:Y:S05]  /*7090*/  CALL.REL.NOINC `($__internal_10_$__cuda_sm20_div_s64) ;  /* 0x000001f400347944 */ /* 0x000fea0003c00000 */
.L_x_2974:
        /* <DEDUP_REMOVED lines=36> */
[C---:B------:R-:W-:Y:S01]  /*72e0*/  IMAD R7, R8.reuse, UR13, R7 ;  /* 0x0000000d08077c24 */ /* 0x040fe2000f8e0207 */
[----:B--2---:R-:W-:Y:S01]  /*72f0*/  USHF.L.U32 UR14, UR6, 0x3, URZ ;  /* 0x00000003060e7899 */ /* 0x004fe200080006ff */
[----:B------:R-:W-:-:S04]  /*7300*/  IMAD.WIDE.U32 R8, R8, UR12, R14 ;  /* 0x0000000c08087c25 */ /* 0x000fc8000f8e000e */
[----:B-1----:R-:W-:Y:S01]  /*7310*/  IMAD R12, R20, UR13, RZ ;  /* 0x0000000d140c7c24 */ /* 0x002fe2000f8e02ff */
[----:B------:R-:W-:Y:S01]  /*7320*/  IADD3 R7, PT, PT, R9, R7, RZ ;  /* 0x0000000709077210 */ /* 0x000fe20007ffe0ff */
[----:B------:R-:W-:Y:S02]  /*7330*/  IMAD R19, R0, UR6, RZ ;  /* 0x0000000600137c24 */ /* 0x000fe4000f8e02ff */
[----:B------:R-:W-:-:S04]  /*7340*/  IMAD.WIDE.U32 R40, R20, UR12, RZ ;  /* 0x0000000c14287c25 */ /* 0x000fc8000f8e00ff */
[----:B------:R-:W-:Y:S02]  /*7350*/  IMAD R9, R21, UR12, R12 ;  /* 0x0000000c15097c24 */ /* 0x000fe4000f8e020c */
[C---:B------:R-:W-:Y:S02]  /*7360*/  IMAD R27, R11.reuse, UR13, R10 ;  /* 0x0000000d0b1b7c24 */ /* 0x040fe4000f8e020a */
[----:B------:R-:W-:Y:S01]  /*7370*/  IMAD.WIDE.U32 R10, R11, UR12, R14 ;  /* 0x0000000c0b0a7c25 */ /* 0x000fe2000f8e000e */
[----:B------:R-:W-:-:S03]  /*7380*/  IADD3 R29, PT, PT, R41, R9, RZ ;  /* 0x00000009291d7210 */ /* 0x000fc60007ffe0ff */
[----:B------:R-:W-:-:S04]  /*7390*/  IMAD.WIDE.U32 R22, R2, UR6, RZ ;  /* 0x0000000602167c25 */ /* 0x000fc8000f8e00ff */
[----:B------:R-:W-:Y:S01]  /*73a0*/  IMAD R19, R2, UR7, R19 ;  /* 0x0000000702137c24 */ /* 0x000fe2000f8e0213 */
[----:B------:R-:W-:Y:S01]  /*73b0*/  IADD3 R24, P2, PT, R22, UR6, RZ ;  /* 0x0000000616187c10 */ /* 0x000fe2000ff5e0ff */
[-C--:B------:R-:W-:Y:S01]  /*73c0*/  IMAD R12, R7, R20.reuse, RZ ;  /* 0x00000014070c7224 */ /* 0x080fe200078e02ff */
[----:B------:R-:W-:Y:S01]  /*73d0*/  LEA R7, P1, -R40, UR14, 0x3 ;  /* 0x0000000e28077c11 */ /* 0x000fe2000f8219ff */
[----:B------:R-:W-:Y:S01]  /*73e0*/  IMAD.IADD R9, R11, 0x1, R27 ;  /* 0x000000010b097824 */ /* 0x000fe200078e021b */
[----:B------:R-:W-:Y:S01]  /*73f0*/  IADD3 R23, PT, PT, R23, R19, RZ ;  /* 0x0000001317177210 */ /* 0x000fe20007ffe0ff */
[----:B------:R-:W-:Y:S01]  /*7400*/  IMAD R11, R8, R21, R12 ;  /* 0x00000015080b7224 */ /* 0x000fe200078e020c */
[----:B------:R-:W-:Y:S01]  /*7410*/  SHF.L.U64.HI R40, R40, 0x3, R29 ;  /* 0x0000000328287819 */ /* 0x000fe2000001021d */
[----:B------:R-:W-:Y:S01]  /*7420*/  IMAD.WIDE.U32 R26, R8, R20, RZ ;  /* 0x00000014081a7225 */ /* 0x000fe200078e00ff */
[----:B------:R-:W-:Y:S01]  /*7430*/  IADD3 R8, P3, PT, R2, 0x3, RZ ;  /* 0x0000000302087810 */ /* 0x000fe20007f7e0ff */
[----:B------:R-:W0:Y:S01]  /*7440*/  LDC.64 R28, c[0x0][0x608] ;  /* 0x00018200ff1c7b82 */ /* 0x000e220000000a00 */
[----:B------:R-:W-:Y:S01]  /*7450*/  IADD3.X R12, PT, PT, RZ, R0, RZ, P5, !PT ;  /* 0x00000000ff0c7210 */ /* 0x000fe20002ffe4ff */
[-C--:B------:R-:W-:Y:S01]  /*7460*/  IMAD R9, R9, R20.reuse, RZ ;  /* 0x0000001409097224 */ /* 0x080fe200078e02ff */
[----:B------:R-:W-:Y:S01]  /*7470*/  IADD3 R27, PT, PT, R27, R11, RZ ;  /* 0x0000000b1b1b7210 */ /* 0x000fe20007ffe0ff */
[----:B------:R-:W-:Y:S01]  /*7480*/  IMAD.WIDE.U32 R18, R10, R20, R22 ;  /* 0x000000140a127225 */ /* 0x000fe200078e0016 */
[----:B------:R-:W-:-:S03]  /*7490*/  IADD3 R39, P5, PT, RZ, -R43, RZ ;  /* 0x8000002bff277210 */ /* 0x000fc60007fbe0ff */
[--C-:B------:R-:W-:Y:S01]  /*74a0*/  IMAD.X R22, RZ, RZ, R0.reuse, P3 ;  /* 0x000000ffff167224 */ /* 0x100fe200018e0600 */
[----:B------:R-:W-:Y:S01]  /*74b0*/  IADD3 R32, P3, PT, RZ, -R8, RZ ;  /* 0x80000008ff207210 */ /* 0x000fe20007f7e0ff */
[----:B------:R-:W-:Y:S01]  /*74c0*/  IMAD R41, R10, R21, R9 ;  /* 0x000000150a297224 */ /* 0x000fe200078e0209 */
[----:B------:R-:W-:Y:S01]  /*74d0*/  IADD3.X R9, PT, PT, RZ, R0, RZ, P4, !PT ;  /* 0x00000000ff097210 */ /* 0x000fe200027fe4ff */
[----:B------:R-:W-:Y:S01]  /*74e0*/  IMAD.X R10, RZ, RZ, R0, P6 ;  /* 0x000000ffff0a7224 */ /* 0x000fe200030e0600 */
[----:B------:R-:W-:Y:S01]  /*74f0*/  IADD3 R35, P4, PT, RZ, -R45, RZ ;  /* 0x8000002dff237210 */ /* 0x000fe20007f9e0ff */
[----:B------:R-:W-:Y:S01]  /*7500*/  IMAD R25, R25, UR6, RZ ;  /* 0x0000000619197c24 */ /* 0x000fe2000f8e02ff */
[----:B------:R-:W-:Y:S01]  /*7510*/  IADD3.X R47, PT, PT, RZ, ~R22, RZ, P3, !PT ;  /* 0x80000016ff2f7210 */ /* 0x000fe20001ffe4ff */
[----:B------:R-:W-:Y:S01]  /*7520*/  IMAD.WIDE.U32 R26, R46, UR6, R26 ;  /* 0x000000062e1a7c25 */ /* 0x000fe2000f8e001a */
[----:B------:R-:W-:Y:S02]  /*7530*/  IADD3 R42, P3, PT, R2, 0x7, RZ ;  /* 0x00000007022a7810 */ /* 0x000fe40007f7e0ff */
[----:B------:R-:W-:Y:S01]  /*7540*/  IADD3 R37, P6, PT, RZ, -R44, RZ ;  /* 0x8000002cff257210 */ /* 0x000fe20007fde0ff */
[----:B------:R-:W-:Y:S01]  /*7550*/  IMAD.X R34, RZ, RZ, ~R9, P4 ;  /* 0x000000ffff227224 */ /* 0x000fe200020e0e09 */
[----:B------:R-:W-:Y:S01]  /*7560*/  IADD3.X R11, PT, PT, RZ, R0, RZ, P3, !PT ;  /* 0x00000000ff0b7210 */ /* 0x000fe20001ffe4ff */
[----:B------:R-:W-:Y:S01]  /*7570*/  IMAD R47, R47, UR12, RZ ;  /* 0x0000000c2f2f7c24 */ /* 0x000fe2000f8e02ff */
[----:B------:R-:W-:Y:S01]  /*7580*/  IADD3 R31, P3, PT, RZ, -R42, RZ ;  /* 0x8000002aff1f7210 */ /* 0x000fe20007f7e0ff */
[----:B------:R-:W-:Y:S01]  /*7590*/  IMAD R34, R34, UR12, RZ ;  /* 0x0000000c22227c24 */ /* 0x000fe2000f8e02ff */
[----:B------:R-:W-:Y:S01]  /*75a0*/  IADD3.X R50, PT, PT, RZ, ~R12, RZ, P5, !PT ;  /* 0x8000000cff327210 */ /* 0x000fe20002ffe4ff */
[----:B------:R-:W-:Y:S01]  /*75b0*/  IMAD R47, R32, UR13, R47 ;  /* 0x0000000d202f7c24 */ /* 0x000fe2000f8e022f */
[----:B------:R-:W-:Y:S01]  /*75c0*/  IADD3.X R36, PT, PT, RZ, ~R10, RZ, P6, !PT ;  /* 0x8000000aff247210 */ /* 0x000fe200037fe4ff */
[----:B------:R-:W-:-:S02]  /*75d0*/  IMAD.X R30, RZ, RZ, ~R11, P3 ;  /* 0x000000ffff1e7224 */ /* 0x000fc400018e0e0b */
[C---:B------:R-:W-:Y:S02]  /*75e0*/  IMAD R53, R35.reuse, UR13, R34 ;  /* 0x0000000d23357c24 */ /* 0x040fe4000f8e0222 */
[----:B------:R-:W-:-:S04]  /*75f0*/  IMAD.WIDE.U32 R34, R35, UR12, R14 ;  /* 0x0000000c23227c25 */ /* 0x000fc8000f8e000e */
[----:B------:R-:W-:Y:S01]  /*7600*/  IMAD.WIDE.U32 R32, R32, UR12, R14 ;  /* 0x0000000c20207c25 */ /* 0x000fe2000f8e000e */
[----:B------:R-:W-:-:S03]  /*7610*/  IADD3 R35, PT, PT, R35, R53, RZ ;  /* 0x0000003523237210 */ /* 0x000fc60007ffe0ff */
[----:B------:R-:W-:Y:S01]  /*7620*/  IMAD R30, R30, UR12, RZ ;  /* 0x0000000c1e1e7c24 */ /* 0x000fe2000f8e02ff */
[----:B------:R-:W-:Y:S01]  /*7630*/  IADD3 R47, PT, PT, R33, R47, RZ ;  /* 0x0000002f212f7210 */ /* 0x000fe20007ffe0ff */
[----:B------:R-:W-:Y:S02]  /*7640*/  IMAD R35, R35, R20, RZ ;  /* 0x0000001423237224 */ /* 0x000fe400078e02ff */
[C---:B------:R-:W-:Y:S02]  /*7650*/  IMAD R49, R31.reuse, UR13, R30 ;  /* 0x0000000d1f317c24 */ /* 0x040fe4000f8e021e */
[----:B------:R-:W-:-:S04]  /*7660*/  IMAD.WIDE.U32 R30, R31, UR12, R14 ;  /* 0x0000000c1f1e7c25 */ /* 0x000fc8000f8e000e */
[-C--:B------:R-:W-:Y:S01]  /*7670*/  IMAD R47, R47, R20.reuse, RZ ;  /* 0x000000142f2f7224 */ /* 0x080fe200078e02ff */
[----:B------:R-:W-:Y:S01]  /*7680*/  IADD3 R49, PT, PT, R31, R49, RZ ;  /* 0x000000311f317210 */ /* 0x000fe20007ffe0ff */
[----:B------:R-:W-:Y:S02]  /*7690*/  IMAD R50, R50, UR12, RZ ;  /* 0x0000000c32327c24 */ /* 0x000fe4000f8e02ff */
[----:B------:R-:W-:Y:S02]  /*76a0*/  IMAD R31, R34, R21, R35 ;  /* 0x00000015221f7224 */ /* 0x000fe400078e0223 */
[----:B------:R-:W-:Y:S02]  /*76b0*/  IMAD R36, R36, UR12, RZ ;  /* 0x0000000c24247c24 */ /* 0x000fe4000f8e02ff */
[----:B------:R-:W-:-:S04]  /*76c0*/  IMAD.WIDE.U32 R34, R34, R20, RZ ;  /* 0x0000001422227225 */ /* 0x000fc800078e00ff */
[C---:B------:R-:W-:Y:S01]  /*76d0*/  IMAD R47, R32.reuse, R21, R47 ;  /* 0x00000015202f7224 */ /* 0x040fe200078e022f */
[----:B------:R-:W-:Y:S01]  /*76e0*/  IADD3 R35, PT, PT, R35, R31, RZ ;  /* 0x0000001f23237210 */ /* 0x000fe20007ffe0ff */
[----:B------:R-:W-:Y:S02]  /*76f0*/  IMAD R50, R39, UR13, R50 ;  /* 0x0000000d27327c24 */ /* 0x000fe4000f8e0232 */
[----:B------:R-:W-:-:S04]  /*7700*/  IMAD.WIDE.U32 R32, R32, R20, RZ ;  /* 0x0000001420207225 */ /* 0x000fc800078e00ff */
[----:B------:R-:W-:Y:S02]  /*7710*/  IMAD R51, R37, UR13, R36 ;  /* 0x0000000d25337c24 */ /* 0x000fe4000f8e0224 */
[----:B------:R-:W-:-:S04]  /*7720*/  IMAD.WIDE.U32 R38, R39, UR12, R14 ;  /* 0x0000000c27267c25 */ /* 0x000fc8000f8e000e */
[----:B------:R-:W-:Y:S01]  /*7730*/  IMAD.WIDE.U32 R36, R37, UR12, R14 ;  /* 0x0000000c25247c25 */ /* 0x000fe2000f8e000e */
[----:B------:R-:W-:-:S03]  /*7740*/  IADD3 R50, PT, PT, R39, R50, RZ ;  /* 0x0000003227327210 */ /* 0x000fc60007ffe0ff */
[----:B------:R-:W-:Y:S02]  /*7750*/  IMAD R49, R49, R20, RZ ;  /* 0x0000001431317224 */ /* 0x000fe400078e02ff */
[----:B------:R-:W-:Y:S02]  /*7760*/  IMAD R31, R22, UR6, RZ ;  /* 0x00000006161f7c24 */ /* 0x000fe4000f8e02ff */
[----:B------:R-:W-:Y:S02]  /*7770*/  IMAD.IADD R33, R33, 0x1, R47 ;  /* 0x0000000121217824 */ /* 0x000fe400078e022f */
[----:B------:R-:W-:Y:S02]  /*7780*/  IMAD R22, R46, UR7, R25 ;  /* 0x000000072e167c24 */ /* 0x000fe4000f8e0219 */
[----:B------:R-:W-:Y:S02]  /*7790*/  IMAD R25, R0, UR12, RZ ;  /* 0x0000000c00197c24 */ /* 0x000fe4000f8e02ff */
[----:B------:R-:W-:-:S02]  /*77a0*/  IMAD.IADD R48, R37, 0x1, R51 ;  /* 0x0000000125307824 */ /* 0x000fc400078e0233 */
[C---:B------:R-:W-:Y:S02]  /*77b0*/  IMAD R49, R30.reuse, R21, R49 ;  /* 0x000000151e317224 */ /* 0x040fe400078e0231 */
[----:B------:R-:W-:-:S04]  /*77c0*/  IMAD.WIDE.U32 R52, R30, R20, RZ ;  /* 0x000000141e347225 */ /* 0x000fc800078e00ff */
[----:B------:R-:W-:Y:S01]  /*77d0*/  IMAD R46, R9, UR6, RZ ;  /* 0x00000006092e7c24 */ /* 0x000fe2000f8e02ff */
[----:B------:R-:W-:Y:S01]  /*77e0*/  IADD3 R53, PT, PT, R53, R49, RZ ;  /* 0x0000003135357210 */ /* 0x000fe20007ffe0ff */
[C---:B------:R-:W-:Y:S02]  /*77f0*/  IMAD R30, R8.reuse, UR7, R31 ;  /* 0x00000007081e7c24 */ /* 0x040fe4000f8e021f */
[----:B------:R-:W-:-:S04]  /*7800*/  IMAD.WIDE.U32 R8, R8, UR6, R32 ;  /* 0x0000000608087c25 */ /* 0x000fc8000f8e0020 */
[C---:B------:R-:W-:Y:S02]  /*7810*/  IMAD R25, R2.reuse, UR13, R25 ;  /* 0x0000000d02197c24 */ /* 0x040fe4000f8e0219 */
[----:B0-----:R-:W-:Y:S01]  /*7820*/  IMAD.WIDE.U32 R32, R2, UR12, R28 ;  /* 0x0000000c02207c25 */ /* 0x001fe2000f8e001c */
[----:B------:R-:W0:Y:S03]  /*7830*/  LDCU.64 UR12, c[0x0][0x5f0] ;  /* 0x0000be00ff0c77ac */ /* 0x000e260008000a00 */
[-C--:B------:R-:W-:Y:S01]  /*7840*/  IMAD R48, R48, R20.reuse, RZ ;  /* 0x0000001430307224 */ /* 0x080fe200078e02ff */
[----:B------:R-:W-:Y:S01]  /*7850*/  IADD3 R25, PT, PT, R33, R25, RZ ;  /* 0x0000001921197210 */ /* 0x000fe20007ffe0ff */
[----:B------:R-:W-:Y:S02]  /*7860*/  IMAD R50, R50, R20, RZ ;  /* 0x0000001432327224 */ /* 0x000fe400078e02ff */
[----:B------:R-:W-:Y:S01]  /*7870*/  IMAD R29, R10, UR6, RZ ;  /* 0x000000060a1d7c24 */ /* 0x000fe2000f8e02ff */
[----:B------:R-:W-:Y:S01]  /*7880*/  IADD3 R10, P3, PT, R14, -R32, RZ ;  /* 0x800000200e0a7210 */ /* 0x000fe20007f7e0ff */
[----:B------:R-:W-:-:S02]  /*7890*/  IMAD R48, R36, R21, R48 ;  /* 0x0000001524307224 */ /* 0x000fc400078e0230 */
        /* <DEDUP_REMOVED lines=8> */
[----:B------:R-:W-:Y:S02]  /*7920*/  IMAD.IADD R39, R39, 0x1, R50 ;  /* 0x0000000127277824 */ /* 0x000fe400078e0232 */
[----:B------:R-:W-:Y:S02]  /*7930*/  IMAD R31, R11, UR6, RZ ;  /* 0x000000060b1f7c24 */ /* 0x000fe4000f8e02ff */
[----:B------:R-:W-:-:S02]  /*7940*/  IMAD R29, R29, R20, RZ ;  /* 0x000000141d1d7224 */ /* 0x000fc400078e02ff */
[C---:B------:R-:W-:Y:S02]  /*7950*/  IMAD R11, R43.reuse, UR7, R32 ;  /* 0x000000072b0b7c24 */ /* 0x040fe4000f8e0220 */
[----:B------:R-:W-:-:S04]  /*7960*/  IMAD.WIDE.U32 R38, R43, UR6, R38 ;  /* 0x000000062b267c25 */ /* 0x000fc8000f8e0026 */
[----:B------:R-:W-:Y:S01]  /*7970*/  IMAD R23, R42, UR7, R31 ;  /* 0x000000072a177c24 */ /* 0x000fe2000f8e021f */
[----:B------:R-:W-:Y:S01]  /*7980*/  IADD3 R11, PT, PT, R39, R11, RZ ;  /* 0x0000000b270b7210 */ /* 0x000fe20007ffe0ff */
        /* <DEDUP_REMOVED lines=8> */
[----:B0-----:R-:W-:Y:S02]  /*7a10*/  MOV R20, UR12 ;  /* 0x0000000c00147c02 */ /* 0x001fe40008000f00 */
[----:B------:R-:W-:Y:S01]  /*7a20*/  IADD3.X R40, PT, PT, ~R40, UR6, RZ, P1, !PT ;  /* 0x0000000628287c10 */ /* 0x000fe20008ffe5ff */
[----:B------:R-:W-:Y:S01]  /*7a30*/  IMAD R29, R10, R21, R29 ;  /* 0x000000150a1d7224 */ /* 0x000fe200078e021d */
[----:B------:R-:W-:Y:S01]  /*7a40*/  MOV R10, UR13 ;  /* 0x0000000d000a7c02 */ /* 0x000fe20008000f00 */
[----:B------:R-:W-:Y:S01]  /*7a50*/  IMAD.MOV.U32 R21, RZ, RZ, R13 ;  /* 0x000000ffff157224 */ /* 0x000fe200078e000d */
[----:B------:R-:W-:Y:S01]  /*7a60*/  LOP3.LUT R13, R5, 0xfffffff8, RZ, 0xc0, !PT ;  /* 0xfffffff8050d7812 */ /* 0x000fe200078ec0ff */
[----:B------:R-:W-:Y:S01]  /*7a70*/  IMAD.IADD R45, R27, 0x1, R22 ;  /* 0x000000011b2d7824 */ /* 0x000fe200078e0216 */
[----:B------:R-:W-:Y:S01]  /*7a80*/  IADD3 R41, PT, PT, R25, R29, RZ ;  /* 0x0000001d19297210 */ /* 0x000fe20007ffe0ff */
[----:B------:R-:W-:Y:S01]  /*7a90*/  IMAD.IADD R12, R37, 0x1, R12 ;  /* 0x00000001250c7824 */ /* 0x000fe200078e020c */
[----:B------:R-:W-:-:S02]  /*7aa0*/  IADD3 R47, PT, PT, R35, R28, RZ ;  /* 0x0000001c232f7210 */ /* 0x000fc40007ffe0ff */
[----:B------:R-:W-:-:S07]  /*7ab0*/  IADD3 R48, PT, PT, R43, R23, RZ ;  /* 0x000000172b307210 */ /* 0x000fce0007ffe0ff */
.L_x_2979:
[C---:B------:R-:W-:Y:S02]  /*7ac0*/  IADD3 R22, P1, PT, R20.reuse, R18, RZ ;  /* 0x0000001214167210 */ /* 0x040fe40007f3e0ff */
[----:B------:R-:W-:-:S03]  /*7ad0*/  IADD3 R50, P2, PT, R20, R24, RZ ;  /* 0x0000001814327210 */ /* 0x000fc60007f5e0ff */
[----:B------:R-:W-:Y:S01]  /*7ae0*/  IMAD.X R23, R10, 0x1, R44, P1 ;  /* 0x000000010a177824 */ /* 0x000fe200008e062c */
[----:B------:R-:W-:Y:S02]  /*7af0*/  IADD3 R28, P1, PT, R20, R26, RZ ;  /* 0x0000001a141c7210 */ /* 0x000fe40007f3e0ff */
[----:B------:R-:W-:Y:S02]  /*7b00*/  IADD3.X R51, PT, PT, R10, R41, RZ, P2, !PT ;  /* 0x000000290a337210 */ /* 0x000fe400017fe4ff */
[----:B------:R-:W-:Y:S01]  /*7b10*/  IADD3 R30, P2, PT, R20, R8, RZ ;  /* 0x00000008141e7210 */ /* 0x000fe20007f5e0ff */
[----:B------:R0:W2:Y:S01]  /*7b20*/  LDG.E.U8 R49, desc[UR8][R22.64] ;  /* 0x0000000816317981 */ /* 0x0000a2000c1e1100 */
[----:B------:R-:W-:-:S03]  /*7b30*/  IADD3.X R29, PT, PT, R10, R45, RZ, P1, !PT ;  /* 0x0000002d0a1d7210 */ /* 0x000fc60000ffe4ff */
[----:B------:R-:W-:Y:S01]  /*7b40*/  IMAD.X R31, R10, 0x1, R46, P2 ;  /* 0x000000010a1f7824 */ /* 0x000fe200010e062e */
[----:B------:R-:W2:Y:S04]  /*7b50*/  LDG.E.U8 R50, desc[UR8][R50.64] ;  /* 0x0000000832327981 */ /* 0x000ea8000c1e1100 */
[----:B------:R1:W3:Y:S01]  /*7b60*/  LDG.E.U8 R52, desc[UR8][R28.64] ;  /* 0x000000081c347981 */ /* 0x0002e2000c1e1100 */
[----:B0-----:R-:W-:-:S03]  /*7b70*/  IADD3 R22, P1, PT, R20, R34, RZ ;  /* 0x0000002214167210 */ /* 0x001fc60007f3e0ff */
[----:B------:R0:W3:Y:S01]  /*7b80*/  LDG.E.U8 R53, desc[UR8][R30.64] ;  /* 0x000000081e357981 */ /* 0x0000e2000c1e1100 */
[----:B------:R-:W-:Y:S02]  /*7b90*/  IADD3.X R23, PT, PT, R10, R47, RZ, P1, !PT ;  /* 0x0000002f0a177210 */ /* 0x000fe40000ffe4ff */
[----:B-1----:R-:W-:-:S03]  /*7ba0*/  IADD3 R28, P2, PT, R20, R36, RZ ;  /* 0x00000024141c7210 */ /* 0x002fc60007f5e0ff */
[----:B------:R-:W4:Y:S01]  /*7bb0*/  LDG.E.U8 R22, desc[UR8][R22.64] ;  /* 0x0000000816167981 */ /* 0x000f22000c1e1100 */
[C---:B------:R-:W-:Y:S02]  /*7bc0*/  IADD3 R32, P3, PT, R20.reuse, R42, RZ ;  /* 0x0000002a14207210 */ /* 0x040fe40007f7e0ff */
[----:B0-----:R-:W-:Y:S02]  /*7bd0*/  IADD3 R30, P1, PT, R20, R38, RZ ;  /* 0x00000026141e7210 */ /* 0x001fe40007f3e0ff */
[C---:B------:R-:W-:Y:S02]  /*7be0*/  IADD3.X R29, PT, PT, R10.reuse, R12, RZ, P2, !PT ;  /* 0x0000000c0a1d7210 */ /* 0x040fe400017fe4ff */
[C---:B------:R-:W-:Y:S01]  /*7bf0*/  IADD3.X R33, PT, PT, R10.reuse, R48, RZ, P3, !PT ;  /* 0x000000300a217210 */ /* 0x040fe20001ffe4ff */
[----:B------:R-:W-:Y:S02]  /*7c00*/  IMAD.X R31, R10, 0x1, R11, P1 ;  /* 0x000000010a1f7824 */ /* 0x000fe400008e060b */
[----:B------:R-:W4:Y:S04]  /*7c10*/  LDG.E.U8 R51, desc[UR8][R28.64] ;  /* 0x000000081c337981 */ /* 0x000f28000c1e1100 */
        /* <DEDUP_REMOVED lines=16> */
.L_x_2978:
[----:B------:R-:W-:Y:S05]  /*7d20*/  BSYNC.RECONVERGENT B2 ;  /* 0x0000000000027941 */ /* 0x000fea0003800200 */
.L_x_2977:
        /* <DEDUP_REMOVED lines=40> */
[----:B------:R-:W-:Y:S02]  /*7fb0*/  IADD3.X R13, PT, PT, R23, UR7, RZ, P3, !PT ;  /* 0x00000007170d7c10 */ /* 0x000fe40009ffe4ff */
        /* <DEDUP_REMOVED lines=29> */
.L_x_2983:
[----:B------:R-:W-:Y:S05]  /*8190*/  BSYNC.RECONVERGENT B3 ;  /* 0x0000000000037941 */ /* 0x000fea0003800200 */
.L_x_2982:
        /* <DEDUP_REMOVED lines=28> */
[----:B------:R-:W-:Y:S01]  /*8360*/  IADD3 R5, PT, PT, R7, R13, RZ ;  /* 0x0000000d07057210 */ /* 0x000fe20007ffe0ff */
[----:B------:R-:W-:-:S03]  /*8370*/  IMAD.X R21, R15, 0x1, ~R21, P1 ;  /* 0x000000010f157824 */ /* 0x000fc600008e0e15 */
        /* <DEDUP_REMOVED lines=16> */
.L_x_2985:
[----:B------:R-:W-:Y:S05]  /*8480*/  BSYNC.RECONVERGENT B3 ;  /* 0x0000000000037941 */ /* 0x000fea0003800200 */
.L_x_2984:
        /* <DEDUP_REMOVED lines=21> */
[----:B--2--5:R-:W-:-:S07]  /*85e0*/  IADD3 R3, PT, PT, R3, R6, RZ ;  /* 0x0000000603037210 */ /* 0x024fce0007ffe0ff */
.L_x_2981:
[----:B------:R-:W-:Y:S05]  /*85f0*/  BSYNC.RECONVERGENT B2 ;  /* 0x0000000000027941 */ /* 0x000fea0003800200 */
.L_x_2980:
[----:B-----5:R0:W-:Y:S02]  /*8600*/  STG.E.U8 desc[UR8][R16.64], R3 ;  /* 0x0000000310007986 */ /* 0x0201e4000c101108 */
.L_x_2976:
[----:B------:R-:W-:Y:S05]  /*8610*/  BSYNC.RECONVERGENT B1 ;  /* 0x0000000000017941 */ /* 0x000fea0003800200 */
.L_x_2975:
[----:B------:R-:W-:-:S07]  /*8620*/  VIADD R4, R4, 0x80 ;  /* 0x0000008004047836 */ /* 0x000fce0000000000 */
.L_x_2970:
[----:B------:R-:W-:Y:S05]  /*8630*/  BSYNC.RECONVERGENT B0 ;  /* 0x0000000000007941 */ /* 0x000fea0003800200 */
.L_x_2969:
        /* <DEDUP_REMOVED lines=38> */
.L_x_2989:
[----:B------:R-:W-:-:S07]  /*88a0*/  MOV R5, 0x88c0 ;  /* 0x000088c000057802 */ /* 0x000fce0000000f00 */
[----:B------:R-:W-:Y:S05]  /*88b0*/  CALL.REL.NOINC `($__internal_10_$__cuda_sm20_div_s64) ;  /* 0x000001dc002c7944 */ /* 0x000fea0003c00000 */
.L_x_2988:
        /* <DEDUP_REMOVED lines=37> */
.L_x_2990:
[----:B------:R-:W-:Y:S02]  /*8b10*/  MOV R10, R14 ;  /* 0x0000000e000a7202 */ /* 0x000fe40000000f00 */
[----:B------:R-:W-:Y:S02]  /*8b20*/  MOV R3, R15 ;  /* 0x0000000f00037202 */ /* 0x000fe40000000f00 */
[----:B------:R-:W-:-:S07]  /*8b30*/  MOV R5, 0x8b50 ;  /* 0x00008b5000057802 */ /* 0x000fce0000000f00 */
[----:B------:R-:W-:Y:S05]  /*8b40*/  CALL.REL.NOINC `($__internal_10_$__cuda_sm20_div_s64) ;  /* 0x000001d800887944 */ /* 0x000fea0003c00000 */
.L_x_2991:
        /* <DEDUP_REMOVED lines=39> */
[----:B------:R-:W-:Y:S01]  /*8dc0*/  IMAD R19, R0, UR6, RZ ;  /* 0x0000000600137c24 */ /* 0x000fe2000f8e02ff */
[----:B------:R-:W-:Y:S01]  /*8dd0*/  IADD3 R7, PT, PT, R9, R7, RZ ;  /* 0x0000000709077210 */ /* 0x000fe20007ffe0ff */
[----:B-1----:R-:W-:Y:S02]  /*8de0*/  IMAD R12, R20, UR13, RZ ;  /* 0x0000000d140c7c24 */ /* 0x002fe4000f8e02ff */
[C---:B------:R-:W-:Y:S02]  /*8df0*/  IMAD R27, R11.reuse, UR13, R10 ;  /* 0x0000000d0b1b7c24 */ /* 0x040fe4000f8e020a */
[----:B------:R-:W-:-:S04]  /*8e00*/  IMAD.WIDE.U32 R10, R11, UR12, R14 ;  /* 0x0000000c0b0a7c25 */ /* 0x000fc8000f8e000e */
[----:B------:R-:W-:-:S04]  /*8e10*/  IMAD.WIDE.U32 R40, R20, UR12, RZ ;  /* 0x0000000c14287c25 */ /* 0x000fc8000f8e00ff */
[----:B------:R-:W-:Y:S02]  /*8e20*/  IMAD R9, R21, UR12, R12 ;  /* 0x0000000c15097c24 */ /* 0x000fe4000f8e020c */
[----:B------:R-:W-:-:S04]  /*8e30*/  IMAD.WIDE.U32 R22, R2, UR6, RZ ;  /* 0x0000000602167c25 */ /* 0x000fc8000f8e00ff */
[----:B------:R-:W-:Y:S01]  /*8e40*/  IMAD R19, R2, UR7, R19 ;  /* 0x0000000702137c24 */ /* 0x000fe2000f8e0213 */
[----:B------:R-:W-:Y:S01]  /*8e50*/  IADD3 R24, P2, PT, R22, UR6, RZ ;  /* 0x0000000616187c10 */ /* 0x000fe2000ff5e0ff */
[-C--:B------:R-:W-:Y:S01]  /*8e60*/  IMAD R12, R7, R20.reuse, RZ ;  /* 0x00000014070c7224 */ /* 0x080fe200078e02ff */
[----:B------:R-:W-:Y:S01]  /*8e70*/  LEA R7, P1, -R40, UR14, 0x3 ;  /* 0x0000000e28077c11 */ /* 0x000fe2000f8219ff */
[----:B------:R-:W-:Y:S01]  /*8e80*/  IMAD.IADD R29, R41, 0x1, R9 ;  /* 0x00000001291d7824 */ /* 0x000fe200078e0209 */
[----:B------:R-:W-:Y:S01]  /*8e90*/  IADD3 R9, PT, PT, R11, R27, RZ ;  /* 0x0000001b0b097210 */ /* 0x000fe20007ffe0ff */
[C---:B------:R-:W-:Y:S01]  /*8ea0*/  IMAD R11, R8.reuse, R21, R12 ;  /* 0x00000015080b7224 */ /* 0x040fe200078e020c */
[----:B------:R-:W-:Y:S01]  /*8eb0*/  IADD3 R23, PT, PT, R23, R19, RZ ;  /* 0x0000001317177210 */ /* 0x000fe20007ffe0ff */
[----:B------:R-:W-:Y:S01]  /*8ec0*/  IMAD.WIDE.U32 R26, R8, R20, RZ ;  /* 0x00000014081a7225 */ /* 0x000fe200078e00ff */
[----:B------:R-:W-:Y:S02]  /*8ed0*/  IADD3 R8, P3, PT, R2, 0x3, RZ ;  /* 0x0000000302087810 */ /* 0x000fe40007f7e0ff */
[----:B------:R-:W-:Y:S01]  /*8ee0*/  IADD3.X R12, PT, PT, RZ, R0, RZ, P5, !PT ;  /* 0x00000000ff0c7210 */ /* 0x000fe20002ffe4ff */
[-C--:B------:R-:W-:Y:S01]  /*8ef0*/  IMAD R9, R9, R20.reuse, RZ ;  /* 0x0000001409097224 */ /* 0x080fe200078e02ff */
[----:B------:R-:W-:Y:S01]  /*8f00*/  SHF.L.U64.HI R40, R40, 0x3, R29 ;  /* 0x0000000328287819 */ /* 0x000fe2000001021d */
[C---:B------:R-:W-:Y:S01]  /*8f10*/  IMAD.WIDE.U32 R18, R10.reuse, R20, R22 ;  /* 0x000000140a127225 */ /* 0x040fe200078e0016 */
[----:B------:R-:W-:Y:S01]  /*8f20*/  IADD3.X R22, PT, PT, RZ, R0, RZ, P3, !PT ;  /* 0x00000000ff167210 */ /* 0x000fe20001ffe4ff */
[----:B------:R-:W0:Y:S01]  /*8f30*/  LDC.64 R28, c[0x0][0x608] ;  /* 0x00018200ff1c7b82 */ /* 0x000e220000000a00 */
[----:B------:R-:W-:Y:S01]  /*8f40*/  IADD3 R32, P3, PT, RZ, -R8, RZ ;  /* 0x80000008ff207210 */ /* 0x000fe20007f7e0ff */
[----:B------:R-:W-:Y:S01]  /*8f50*/  IMAD R41, R10, R21, R9 ;  /* 0x000000150a297224 */ /* 0x000fe200078e0209 */
[----:B------:R-:W-:Y:S01]  /*8f60*/  IADD3 R39, P5, PT, RZ, -R43, RZ ;  /* 0x8000002bff277210 */ /* 0x000fe20007fbe0ff */
[----:B------:R-:W-:Y:S01]  /*8f70*/  IMAD.X R9, RZ, RZ, R0, P4 ;  /* 0x000000ffff097224 */ /* 0x000fe200020e0600 */
[----:B------:R-:W-:Y:S01]  /*8f80*/  IADD3.X R47, PT, PT, RZ, ~R22, RZ, P3, !PT ;  /* 0x80000016ff2f7210 */ /* 0x000fe20001ffe4ff */
[----:B------:R-:W-:Y:S01]  /*8f90*/  IMAD.IADD R27, R27, 0x1, R11 ;  /* 0x000000011b1b7824 */ /* 0x000fe200078e020b */
[----:B------:R-:W-:Y:S01]  /*8fa0*/  IADD3 R35, P4, PT, RZ, -R45, RZ ;  /* 0x8000002dff237210 */ /* 0x000fe20007f9e0ff */
[----:B------:R-:W-:Y:S01]  /*8fb0*/  IMAD.X R50, RZ, RZ, ~R12, P5 ;  /* 0x000000ffff327224 */ /* 0x000fe200028e0e0c */
[----:B------:R-:W-:Y:S01]  /*8fc0*/  IADD3 R42, P3, PT, R2, 0x7, RZ ;  /* 0x00000007022a7810 */ /* 0x000fe20007f7e0ff */
[----:B------:R-:W-:Y:S01]  /*8fd0*/  IMAD R47, R47, UR12, RZ ;  /* 0x0000000c2f2f7c24 */ /* 0x000fe2000f8e02ff */
[----:B------:R-:W-:Y:S01]  /*8fe0*/  IADD3.X R34, PT, PT, RZ, ~R9, RZ, P4, !PT ;  /* 0x80000009ff227210 */ /* 0x000fe200027fe4ff */
[----:B------:R-:W-:Y:S01]  /*8ff0*/  IMAD R50, R50, UR12, RZ ;  /* 0x0000000c32327c24 */ /* 0x000fe2000f8e02ff */
[----:B------:R-:W-:Y:S01]  /*9000*/  IADD3.X R10, PT, PT, RZ, R0, RZ, P6, !PT ;  /* 0x00000000ff0a7210 */ /* 0x000fe200037fe4ff */
[----:B------:R-:W-:Y:S01]  /*9010*/  IMAD.X R11, RZ, RZ, R0, P3 ;  /* 0x000000ffff0b7224 */ /* 0x000fe200018e0600 */
[----:B------:R-:W-:Y:S01]  /*9020*/  IADD3 R31, P3, PT, RZ, -R42, RZ ;  /* 0x8000002aff1f7210 */ /* 0x000fe20007f7e0ff */
[----:B------:R-:W-:Y:S01]  /*9030*/  IMAD R34, R34, UR12, RZ ;  /* 0x0000000c22227c24 */ /* 0x000fe2000f8e02ff */
[----:B------:R-:W-:Y:S01]  /*9040*/  IADD3 R37, P6, PT, RZ, -R44, RZ ;  /* 0x8000002cff257210 */ /* 0x000fe20007fde0ff */
[C---:B------:R-:W-:Y:S01]  /*9050*/  IMAD R47, R32.reuse, UR13, R47 ;  /* 0x0000000d202f7c24 */ /* 0x040fe2000f8e022f */
[----:B------:R-:W-:Y:S01]  /*9060*/  IADD3.X R30, PT, PT, RZ, ~R11, RZ, P3, !PT ;  /* 0x8000000bff1e7210 */ /* 0x000fe20001ffe4ff */
[----:B------:R-:W-:Y:S01]  /*9070*/  IMAD.WIDE.U32 R32, R32, UR12, R14 ;  /* 0x0000000c20207c25 */ /* 0x000fe2000f8e000e */
[----:B------:R-:W-:-:S03]  /*9080*/  IADD3.X R36, PT, PT, RZ, ~R10, RZ, P6, !PT ;  /* 0x8000000aff247210 */ /* 0x000fc600037fe4ff */
[----:B------:R-:W-:Y:S01]  /*9090*/  IMAD R53, R35, UR13, R34 ;  /* 0x0000000d23357c24 */ /* 0x000fe2000f8e0222 */
[----:B------:R-:W-:Y:S01]  /*90a0*/  IADD3 R47, PT, PT, R33, R47, RZ ;  /* 0x0000002f212f7210 */ /* 0x000fe20007ffe0ff */
[----:B------:R-:W-:-:S04]  /*90b0*/  IMAD.WIDE.U32 R34, R35, UR12, R14 ;  /* 0x0000000c23227c25 */ /* 0x000fc8000f8e000e */
[----:B------:R-:W-:Y:S02]  /*90c0*/  IMAD R30, R30, UR12, RZ ;  /* 0x0000000c1e1e7c24 */ /* 0x000fe4000f8e02ff */
[----:B------:R-:W-:Y:S02]  /*90d0*/  IMAD.IADD R35, R35, 0x1, R53 ;  /* 0x0000000123237824 */ /* 0x000fe400078e0235 */
[C---:B------:R-:W-:Y:S02]  /*90e0*/  IMAD R49, R31.reuse, UR13, R30 ;  /* 0x0000000d1f317c24 */ /* 0x040fe4000f8e021e */
[----:B------:R-:W-:-:S04]  /*90f0*/  IMAD.WIDE.U32 R30, R31, UR12, R14 ;  /* 0x0000000c1f1e7c25 */ /* 0x000fc8000f8e000e */
[-C--:B------:R-:W-:Y:S02]  /*9100*/  IMAD R35, R35, R20.reuse, RZ ;  /* 0x0000001423237224 */ /* 0x080fe400078e02ff */
[----:B------:R-:W-:Y:S02]  /*9110*/  IMAD R47, R47, R20, RZ ;  /* 0x000000142f2f7224 */ /* 0x000fe400078e02ff */
[----:B------:R-:W-:Y:S02]  /*9120*/  IMAD.IADD R49, R31, 0x1, R49 ;  /* 0x000000011f317824 */ /* 0x000fe400078e0231 */
[----:B------:R-:W-:Y:S02]  /*9130*/  IMAD R36, R36, UR12, RZ ;  /* 0x0000000c24247c24 */ /* 0x000fe4000f8e02ff */
[----:B------:R-:W-:Y:S02]  /*9140*/  IMAD R31, R34, R21, R35 ;  /* 0x00000015221f7224 */ /* 0x000fe400078e0223 */
[----:B------:R-:W-:-:S02]  /*9150*/  IMAD R50, R39, UR13, R50 ;  /* 0x0000000d27327c24 */ /* 0x000fc4000f8e0232 */
[----:B------:R-:W-:Y:S02]  /*9160*/  IMAD R47, R32, R21, R47 ;  /* 0x00000015202f7224 */ /* 0x000fe400078e022f */
[----:B------:R-:W-:-:S04]  /*9170*/  IMAD.WIDE.U32 R34, R34, R20, RZ ;  /* 0x0000001422227225 */ /* 0x000fc800078e00ff */
[----:B------:R-:W-:Y:S01]  /*9180*/  IMAD.WIDE.U32 R38, R39, UR12, R14 ;  /* 0x0000000c27267c25 */ /* 0x000fe2000f8e000e */
[----:B------:R-:W-:-:S03]  /*9190*/  IADD3 R35, PT, PT, R35, R31, RZ ;  /* 0x0000001f23237210 */ /* 0x000fc60007ffe0ff */
[----:B------:R-:W-:Y:S01]  /*91a0*/  IMAD.WIDE.U32 R32, R32, R20, RZ ;  /* 0x0000001420207225 */ /* 0x000fe200078e00ff */
[----:B------:R-:W-:-:S03]  /*91b0*/  IADD3 R50, PT, PT, R39, R50, RZ ;  /* 0x0000003227327210 */ /* 0x000fc60007ffe0ff */
[----:B------:R-:W-:Y:S01]  /*91c0*/  IMAD R51, R37, UR13, R36 ;  /* 0x0000000d25337c24 */ /* 0x000fe2000f8e0224 */
[----:B------:R-:W-:Y:S01]  /*91d0*/  IADD3 R33, PT, PT, R33, R47, RZ ;  /* 0x0000002f21217210 */ /* 0x000fe20007ffe0ff */
[----:B------:R-:W-:Y:S02]  /*91e0*/  IMAD R25, R25, UR6, RZ ;  /* 0x0000000619197c24 */ /* 0x000fe4000f8e02ff */
[----:B------:R-:W-:-:S04]  /*91f0*/  IMAD.WIDE.U32 R36, R37, UR12, R14 ;  /* 0x0000000c25247c25 */ /* 0x000fc8000f8e000e */
[-C--:B------:R-:W-:Y:S01]  /*9200*/  IMAD R49, R49, R20.reuse, RZ ;  /* 0x0000001431317224 */ /* 0x080fe200078e02ff */
[----:B------:R-:W-:Y:S01]  /*9210*/  IADD3 R48, PT, PT, R37, R51, RZ ;  /* 0x0000003325307210 */ /* 0x000fe20007ffe0ff */
[----:B------:R-:W-:Y:S02]  /*9220*/  IMAD R31, R22, UR6, RZ ;  /* 0x00000006161f7c24 */ /* 0x000fe4000f8e02ff */
[----:B------:R-:W-:Y:S02]  /*9230*/  IMAD R22, R46, UR7, R25 ;  /* 0x000000072e167c24 */ /* 0x000fe4000f8e0219 */
[----:B------:R-:W-:Y:S02]  /*9240*/  IMAD R25, R0, UR12, RZ ;  /* 0x0000000c00197c24 */ /* 0x000fe4000f8e02ff */
[C---:B------:R-:W-:Y:S02]  /*9250*/  IMAD R49, R30.reuse, R21, R49 ;  /* 0x000000151e317224 */ /* 0x040fe400078e0231 */
[----:B------:R-:W-:-:S04]  /*9260*/  IMAD.WIDE.U32 R52, R30, R20, RZ ;  /* 0x000000141e347225 */ /* 0x000fc800078e00ff */
[----:B------:R-:W-:Y:S01]  /*9270*/  IMAD.WIDE.U32 R26, R46, UR6, R26 ;  /* 0x000000062e1a7c25 */ /* 0x000fe2000f8e001a */
[----:B------:R-:W-:-:S03]  /*9280*/  IADD3 R53, PT, PT, R53, R49, RZ ;  /* 0x0000003135357210 */ /* 0x000fc60007ffe0ff */
[----:B------:R-:W-:Y:S02]  /*9290*/  IMAD R46, R9, UR6, RZ ;  /* 0x00000006092e7c24 */ /* 0x000fe4000f8e02ff */
[----:B------:R-:W-:Y:S02]  /*92a0*/  IMAD R30, R8, UR7, R31 ;  /* 0x00000007081e7c24 */ /* 0x000fe4000f8e021f */
[----:B------:R-:W-:Y:S02]  /*92b0*/  IMAD R50, R50, R20, RZ ;  /* 0x0000001432327224 */ /* 0x000fe400078e02ff */
[----:B------:R-:W-:-:S04]  /*92c0*/  IMAD.WIDE.U32 R8, R8, UR6, R32 ;  /* 0x0000000608087c25 */ /* 0x000fc8000f8e0020 */
[C---:B------:R-:W-:Y:S02]  /*92d0*/  IMAD R25, R2.reuse, UR13, R25 ;  /* 0x0000000d02197c24 */ /* 0x040fe4000f8e0219 */
[----:B0-----:R-:W-:Y:S01]  /*92e0*/  IMAD.WIDE.U32 R32, R2, UR12, R28 ;  /* 0x0000000c02207c25 */ /* 0x001fe2000f8e001c */
[----:B------:R-:W0:Y:S03]  /*92f0*/  LDCU.64 UR12, c[0x0][0x5f0] ;  /* 0x0000be00ff0c77ac */ /* 0x000e260008000a00 */
[-C--:B------:R-:W-:Y:S02]  /*9300*/  IMAD R48, R48, R20.reuse, RZ ;  /* 0x0000001430307224 */ /* 0x080fe400078e02ff */
[C---:B------:R-:W-:Y:S02]  /*9310*/  IMAD R50, R38.reuse, R21, R50 ;  /* 0x0000001526327224 */ /* 0x040fe400078e0232 */
[----:B------:R-:W-:-:S04]  /*9320*/  IMAD.WIDE.U32 R38, R38, R20, RZ ;  /* 0x0000001426267225 */ /* 0x000fc800078e00ff */
[----:B------:R-:W-:Y:S01]  /*9330*/  IMAD R29, R10, UR6, RZ ;  /* 0x000000060a1d7c24 */ /* 0x000fe2000f8e02ff */
[----:B------:R-:W-:Y:S01]  /*9340*/  IADD3 R10, P3, PT, R14, -R32, RZ ;  /* 0x800000200e0a7210 */ /* 0x000fe20007f7e0ff */
[----:B------:R-:W-:Y:S01]  /*9350*/  IMAD.IADD R25, R33, 0x1, R25 ;  /* 0x0000000121197824 */ /* 0x000fe200078e0219 */
[----:B------:R-:W-:Y:S01]  /*9360*/  IADD3 R39, PT, PT, R39, R50, RZ ;  /* 0x0000003227277210 */ /* 0x000fe20007ffe0ff */
[C---:B------:R-:W-:Y:S02]  /*9370*/  IMAD R48, R36.reuse, R21, R48 ;  /* 0x0000001524307224 */ /* 0x040fe400078e0230 */
[----:B------:R-:W-:-:S04]  /*9380*/  IMAD.WIDE.U32 R36, R36, R20, RZ ;  /* 0x0000001424247225 */ /* 0x000fc800078e00ff */
[----:B------:R-:W-:Y:S02]  /*9390*/  IMAD R32, R12, UR6, RZ ;  /* 0x000000060c207c24 */ /* 0x000fe4000f8e02ff */
[----:B------:R-:W-:Y:S01]  /*93a0*/  IMAD R12, R44, UR7, R29 ;  /* 0x000000072c0c7c24 */ /* 0x000fe2000f8e021d */
[----:B------:R-:W-:Y:S01]  /*93b0*/  IADD3.X R29, PT, PT, R15, ~R25, RZ, P3, !PT ;  /* 0x800000190f1d7210 */ /* 0x000fe20001ffe4ff */
[----:B------:R-:W-:Y:S01]  /*93c0*/  IMAD R31, R11, UR6, RZ ;  /* 0x000000060b1f7c24 */ /* 0x000fe2000f8e02ff */
[----:B------:R-:W-:Y:S01]  /*93d0*/  IADD3.X R25, PT, PT, R23, UR7, RZ, P2, !PT ;  /* 0x0000000717197c10 */ /* 0x000fe200097fe4ff */
[----:B------:R-:W-:Y:S02]  /*93e0*/  IMAD.IADD R37, R37, 0x1, R48 ;  /* 0x0000000125257824 */ /* 0x000fe400078e0230 */
        /* <DEDUP_REMOVED lines=9> */
[----:B------:R-:W-:Y:S01]  /*9480*/  USHF.L.U64.HI UR6, UR6, 0x3, UR7 ;  /* 0x0000000306067899 */ /* 0x000fe20008010207 */
[----:B------:R-:W-:Y:S02]  /*9490*/  IADD3 R12, PT, PT, R37, R12, RZ ;  /* 0x0000000c250c7210 */ /* 0x000fe40007ffe0ff */
[----:B------:R-:W-:Y:S01]  /*94a0*/  IMAD R28, R45, UR7, R46 ;  /* 0x000000072d1c7c24 */ /* 0x000fe2000f8e022e */
[----:B------:R-:W-:Y:S01]  /*94b0*/  IADD3 R45, PT, PT, R27, R22, RZ ;  /* 0x000000161b2d7210 */ /* 0x000fe20007ffe0ff */
[----:B------:R-:W-:Y:S01]  /*94c0*/  IMAD.WIDE.U32 R24, R10, R20, R24 ;  /* 0x000000140a187225 */ /* 0x000fe200078e0018 */
[----:B0-----:R-:W-:Y:S02]  /*94d0*/  MOV R20, UR12 ;  /* 0x0000000c00147c02 */ /* 0x001fe40008000f00 */
[----:B------:R-:W-:Y:S01]  /*94e0*/  IADD3.X R40, PT, PT, ~R40, UR6, RZ, P1, !PT ;  /* 0x0000000628287c10 */ /* 0x000fe20008ffe5ff */
[----:B------:R-:W-:Y:S01]  /*94f0*/  IMAD R29, R10, R21, R29 ;  /* 0x000000150a1d7224 */ /* 0x000fe200078e021d */
[----:B------:R-:W-:Y:S01]  /*9500*/  MOV R21, R13 ;  /* 0x0000000d00157202 */ /* 0x000fe20000000f00 */
[----:B------:R-:W-:Y:S01]  /*9510*/  IMAD.U32 R10, RZ, RZ, UR13 ;  /* 0x0000000dff0a7e24 */ /* 0x000fe2000f8e00ff */
[----:B------:R-:W-:Y:S01]  /*9520*/  LOP3.LUT R13, R5, 0xfffffff8, RZ, 0xc0, !PT ;  /* 0xfffffff8050d7812 */ /* 0x000fe200078ec0ff */
[----:B------:R-:W-:Y:S01]  /*9530*/  IMAD.IADD R41, R25, 0x1, R29 ;  /* 0x0000000119297824 */ /* 0x000fe200078e021d */
[----:B------:R-:W-:Y:S01]  /*9540*/  IADD3 R46, PT, PT, R9, R30, RZ ;  /* 0x0000001e092e7210 */ /* 0x000fe20007ffe0ff */
[----:B------:R-:W-:-:S02]  /*9550*/  IMAD.IADD R47, R35, 0x1, R28 ;  /* 0x00000001232f7824 */ /* 0x000fc400078e021c */
[----:B------:R-:W-:-:S07]  /*9560*/  IMAD.IADD R48, R43, 0x1, R23 ;  /* 0x000000012b307824 */ /* 0x000fce00078e0217 */
.L_x_2996:
[C---:B------:R-:W-:Y:S02]  /*9570*/  IADD3 R22, P1, PT, R20.reuse, R18, RZ ;  /* 0x0000001214167210 */ /* 0x040fe40007f3e0ff */
[----:B------:R-:W-:Y:S02]  /*9580*/  IADD3 R50, P2, PT, R20, R24, RZ ;  /* 0x0000001814327210 */ /* 0x000fe40007f5e0ff */
[----:B------:R-:W-:Y:S02]  /*9590*/  IADD3.X R23, PT, PT, R10, R44, RZ, P1, !PT ;  /* 0x0000002c0a177210 */ /* 0x000fe40000ffe4ff */
[----:B------:R-:W-:Y:S02]  /*95a0*/  IADD3 R28, P1, PT, R20, R26, RZ ;  /* 0x0000001a141c7210 */ /* 0x000fe40007f3e0ff */
[----:B------:R-:W-:Y:S01]  /*95b0*/  IADD3.X R51, PT, PT, R10, R41, RZ, P2, !PT ;  /* 0x000000290a337210 */ /* 0x000fe200017fe4ff */
[----:B------:R0:W2:Y:S01]  /*95c0*/  LDG.E.U8 R49, desc[UR8][R22.64] ;  /* 0x0000000816317981 */ /* 0x0000a2000c1e1100 */
[----:B------:R-:W-:Y:S01]  /*95d0*/  IADD3 R30, P2, PT, R20, R8, RZ ;  /* 0x00000008141e7210 */ /* 0x000fe20007f5e0ff */
[----:B------:R-:W-:-:S02]  /*95e0*/  IMAD.X R29, R10, 0x1, R45, P1 ;  /* 0x000000010a1d7824 */ /* 0x000fc400008e062d */
[----:B------:R-:W2:Y:S01]  /*95f0*/  LDG.E.U8 R50, desc[UR8][R50.64] ;  /* 0x0000000832327981 */ /* 0x000ea2000c1e1100 */
[----:B------:R-:W-:-:S03]  /*9600*/  IADD3.X R31, PT, PT, R10, R46, RZ, P2, !PT ;  /* 0x0000002e0a1f7210 */ /* 0x000fc600017fe4ff */
[----:B------:R1:W3:Y:S01]  /*9610*/  LDG.E.U8 R52, desc[UR8][R28.64] ;  /* 0x000000081c347981 */ /* 0x0002e2000c1e1100 */
[----:B0-----:R-:W-:-:S03]  /*9620*/  IADD3 R22, P1, PT, R20, R34, RZ ;  /* 0x0000002214167210 */ /* 0x001fc60007f3e0ff */
[----:B------:R0:W3:Y:S01]  /*9630*/  LDG.E.U8 R53, desc[UR8][R30.64] ;  /* 0x000000081e357981 */ /* 0x0000e2000c1e1100 */
[----:B------:R-:W-:Y:S02]  /*9640*/  IADD3.X R23, PT, PT, R10, R47, RZ, P1, !PT ;  /* 0x0000002f0a177210 */ /* 0x000fe40000ffe4ff */
[----:B-1----:R-:W-:-:S03]  /*9650*/  IADD3 R28, P2, PT, R20, R36, RZ ;  /* 0x00000024141c7210 */ /* 0x002fc60007f5e0ff */
[----:B------:R-:W4:Y:S01]  /*9660*/  LDG.E.U8 R22, desc[UR8][R22.64] ;  /* 0x0000000816167981 */ /* 0x000f22000c1e1100 */
[C---:B------:R-:W-:Y:S02]  /*9670*/  IADD3 R32, P3, PT, R20.reuse, R42, RZ ;  /* 0x0000002a14207210 */ /* 0x040fe40007f7e0ff */
[----:B0-----:R-:W-:Y:S01]  /*9680*/  IADD3 R30, P1, PT, R20, R38, RZ ;  /* 0x00000026141e7210 */ /* 0x001fe20007f3e0ff */
[C---:B------:R-:W-:Y:S01]  /*9690*/  IMAD.X R29, R10.reuse, 0x1, R12, P2 ;  /* 0x000000010a1d7824 */ /* 0x040fe200010e060c */
[C---:B------:R-:W-:Y:S02]  /*96a0*/  IADD3.X R33, PT, PT, R10.reuse, R48, RZ, P3, !PT ;  /* 0x000000300a217210 */ /* 0x040fe40001ffe4ff */
[----:B------:R-:W-:Y:S02]  /*96b0*/  IADD3.X R31, PT, PT, R10, R11, RZ, P1, !PT ;  /* 0x0000000b0a1f7210 */ /* 0x000fe40000ffe4ff */
[----:B------:R-:W4:Y:S04]  /*96c0*/  LDG.E.U8 R51, desc[UR8][R28.64] ;  /* 0x000000081c337981 */ /* 0x000f28000c1e1100 */
        /* <DEDUP_REMOVED lines=16> */
.L_x_2995:
[----:B------:R-:W-:Y:S05]  /*97d0*/  BSYNC.RECONVERGENT B2 ;  /* 0x0000000000027941 */ /* 0x000fea0003800200 */
.L_x_2994:
        /* <DEDUP_REMOVED lines=34> */
[----:B----4-:R-:W-:Y:S02]  /*9a00*/  IADD3 R6, P2, PT, R10, UR16, RZ ;  /* 0x000000100a067c10 */ /* 0x010fe4000ff5e0ff */
[----:B------:R-:W-:-:S02]  /*9a10*/  IADD3 R23, PT, PT, R13, R19, RZ ;  /* 0x000000130d177210 */ /* 0x000fc40007ffe0ff */
[----:B------:R-:W-:Y:S02]  /*9a20*/  IADD3.X R7, PT, PT, R7, UR17, R11, P2, !PT ;  /* 0x0000001107077c10 */ /* 0x000fe400097fe40b */
[----:B------:R-:W-:Y:S02]  /*9a30*/  IADD3 R10, P2, PT, R8, UR12, RZ ;  /* 0x0000000c080a7c10 */ /* 0x000fe4000ff5e0ff */
[C---:B------:R-:W-:Y:S01]  /*9a40*/  IADD3 R19, P4, P5, R14.reuse, -UR6, -R21 ;  /* 0x800000060e137c10 */ /* 0x040fe2000fd9e815 */
[----:B------:R-:W2:Y:S01]  /*9a50*/  LDG.E.U8 R6, desc[UR8][R6.64] ;  /* 0x0000000806067981 */ /* 0x000ea2000c1e1100 */
[----:B------:R-:W-:Y:S01]  /*9a60*/  IADD3.X R13, PT, PT, R23, UR7, RZ, P3, !PT ;  /* 0x00000007170d7c10 */ /* 0x000fe20009ffe4ff */
[----:B------:R-:W-:Y:S01]  /*9a70*/  IMAD.X R23, R15, 0x1, ~R23, P6 ;  /* 0x000000010f177824 */ /* 0x000fe200030e0e17 */
        /* <DEDUP_REMOVED lines=28> */
.L_x_3000:
[----:B------:R-:W-:Y:S05]  /*9c40*/  BSYNC.RECONVERGENT B3 ;  /* 0x0000000000037941 */ /* 0x000fea0003800200 */
.L_x_2999:
        /* <DEDUP_REMOVED lines=26> */
[----:B------:R-:W-:Y:S02]  /*9df0*/  IADD3 R9, PT, PT, R9, R19, RZ ;  /* 0x0000001309097210 */ /* 0x000fe40007ffe0ff */
[----:B------:R-:W-:Y:S01]  /*9e00*/  IADD3 R21, PT, PT, R11, R21, RZ ;  /* 0x000000150b157210 */ /* 0x000fe20007ffe0ff */
[----:B------:R-:W-:Y:S01]  /*9e10*/  IMAD.IADD R5, R7, 0x1, R13 ;  /* 0x0000000107057824 */ /* 0x000fe200078e020d */
        /* <DEDUP_REMOVED lines=17> */
.L_x_3002:
[----:B------:R-:W-:Y:S05]  /*9f30*/  BSYNC.RECONVERGENT B3 ;  /* 0x0000000000037941 */ /* 0x000fea0003800200 */
.L_x_3001:
        /* <DEDUP_REMOVED lines=22> */
.L_x_2998:
[----:B------:R-:W-:Y:S05]  /*a0a0*/  BSYNC.RECONVERGENT B2 ;  /* 0x0000000000027941 */ /* 0x000fea0003800200 */
.L_x_2997:
[----:B-----5:R0:W-:Y:S02]  /*a0b0*/  STG.E.U8 desc[UR8][R16.64], R3 ;  /* 0x0000000310007986 */ /* 0x0201e4000c101108 */
.L_x_2993:
[----:B------:R-:W-:Y:S05]  /*a0c0*/  BSYNC.RECONVERGENT B1 ;  /* 0x0000000000017941 */ /* 0x000fea0003800200 */
.L_x_2992:
[----:B------:R-:W-:-:S07]  /*a0d0*/  IADD3 R4, PT, PT, R4, 0x80, RZ ;  /* 0x0000008004047810 */ /* 0x000fce0007ffe0ff */
.L_x_2987:
[----:B------:R-:W-:Y:S05]  /*a0e0*/  BSYNC.RECONVERGENT B0 ;  /* 0x0000000000007941 */ /* 0x000fea0003800200 */
.L_x_2986:
        /* <DEDUP_REMOVED lines=38> */
.L_x_3006:
[----:B------:R-:W-:-:S07]  /*a350*/  MOV R5, 0xa370 ;  /* 0x0000a37000057802 */ /* 0x000fce0000000f00 */
[----:B------:R-:W-:Y:S05]  /*a360*/  CALL.REL.NOINC `($__internal_10_$__cuda_sm20_div_s64) ;  /* 0x000001c000807944 */ /* 0x000fea0003c00000 */
.L_x_3005:
        /* <DEDUP_REMOVED lines=37> */
.L_x_3007:
[----:B------:R-:W-:Y:S01]  /*a5c0*/  MOV R10, R14 ;  /* 0x0000000e000a7202 */ /* 0x000fe20000000f00 */
[----:B------:R-:W-:Y:S01]  /*a5d0*/  IMAD.MOV.U32 R3, RZ, RZ, R15 ;  /* 0x000000ffff037224 */ /* 0x000fe200078e000f */
[----:B------:R-:W-:-:S07]  /*a5e0*/  MOV R5, 0xa600 ;  /* 0x0000a60000057802 */ /* 0x000fce0000000f00 */
[----:B------:R-:W-:Y:S05]  /*a5f0*/  CALL.REL.NOINC `($__internal_10_$__cuda_sm20_div_s64) ;  /* 0x000001bc00dc7944 */ /* 0x000fea0003c00000 */
.L_x_3008:
        /* <DEDUP_REMOVED lines=27> */
[----:B------:R-:W-:Y:S01]  /*a7b0*/  IMAD.X R25, RZ, RZ, R0, P1 ;  /* 0x000000ffff197224 */ /* 0x000fe200008e0600 */
[----:B------:R-:W-:Y:S02]  /*a7c0*/  IADD3 R8, P1, PT, RZ, -R46, RZ ;  /* 0x8000002eff087210 */ /* 0x000fe40007f3e0ff */
[----:B------:R-:W-:Y:S02]  /*a7d0*/  IADD3.X R10, PT, PT, RZ, ~R0, RZ, P2, !PT ;  /* 0x80000000ff0a7210 */ /* 0x000fe400017fe4ff */
[----:B------:R-:W-:Y:S02]  /*a7e0*/  IADD3.X R7, PT, PT, RZ, ~R25, RZ, P1, !PT ;  /* 0x80000019ff077210 */ /* 0x000fe40000ffe4ff */
[C---:B------:R-:W-:Y:S02]  /*a7f0*/  IADD3 R45, P4, PT, R2.reuse, 0x4, RZ ;  /* 0x00000004022d7810 */ /* 0x040fe40007f9e0ff */
[C---:B------:R-:W-:Y:S01]  /*a800*/  IADD3 R44, P6, PT, R2.reuse, 0x5, RZ ;  /* 0x00000005022c7810 */ /* 0x040fe20007fde0ff */
[----:B0-----:R-:W-:Y:S01]  /*a810*/  IMAD R7, R7, UR12, RZ ;  /* 0x0000000c07077c24 */ /* 0x001fe2000f8e02ff */
[----:B------:R-:W-:Y:S01]  /*a820*/  IADD3 R43, P5, PT, R2, 0x6, RZ ;  /* 0x00000006022b7810 */ /* 0x000fe20007fbe0ff */
[----:B------:R-:W-:-:S02]  /*a830*/  IMAD R10, R10, UR12, RZ ;  /* 0x0000000c0a0a7c24 */ /* 0x000fc4000f8e02ff */
[C---:B------:R-:W-:Y:S01]  /*a840*/  IMAD R7, R8.reuse, UR13, R7 ;  /* 0x0000000d08077c24 */ /* 0x040fe2000f8e0207 */
[----:B--2---:R-:W-:Y:S01]  /*a850*/  USHF.L.U32 UR14, UR6, 0x3, URZ ;  /* 0x00000003060e7899 */ /* 0x004fe200080006ff */
[----:B------:R-:W-:-:S04]  /*a860*/  IMAD.WIDE.U32 R8, R8, UR12, R14 ;  /* 0x0000000c08087c25 */ /* 0x000fc8000f8e000e */
[----:B-1----:R-:W-:Y:S02]  /*a870*/  IMAD R12, R20, UR13, RZ ;  /* 0x0000000d140c7c24 */ /* 0x002fe4000f8e02ff */
[----:B------:R-:W-:Y:S02]  /*a880*/  IMAD.IADD R7, R9, 0x1, R7 ;  /* 0x0000000109077824 */ /* 0x000fe400078e0207 */
[----:B------:R-:W-:Y:S02]  /*a890*/  IMAD R19, R0, UR6, RZ ;  /* 0x0000000600137c24 */ /* 0x000fe4000f8e02ff */
[----:B------:R-:W-:Y:S02]  /*a8a0*/  IMAD R27, R11, UR13, R10 ;  /* 0x0000000d0b1b7c24 */ /* 0x000fe4000f8e020a */
[----:B------:R-:W-:-:S04]  /*a8b0*/  IMAD.WIDE.U32 R40, R20, UR12, RZ ;  /* 0x0000000c14287c25 */ /* 0x000fc8000f8e00ff */
[----:B------:R-:W-:Y:S02]  /*a8c0*/  IMAD R9, R21, UR12, R12 ;  /* 0x0000000c15097c24 */ /* 0x000fe4000f8e020c */
[----:B------:R-:W-:-:S03]  /*a8d0*/  IMAD.WIDE.U32 R10, R11, UR12, R14 ;  /* 0x0000000c0b0a7c25 */ /* 0x000fc6000f8e000e */
[----:B------:R-:W-:Y:S01]  /*a8e0*/  IADD3 R29, PT, PT, R41, R9, RZ ;  /* 0x00000009291d7210 */ /* 0x000fe20007ffe0ff */
[----:B------:R-:W-:Y:S01]  /*a8f0*/  IMAD.WIDE.U32 R22, R2, UR6, RZ ;  /* 0x0000000602167c25 */ /* 0x000fe2000f8e00ff */
[----:B------:R-:W-:-:S03]  /*a900*/  IADD3 R9, PT, PT, R11, R27, RZ ;  /* 0x0000001b0b097210 */ /* 0x000fc60007ffe0ff */
[----:B------:R-:W-:Y:S01]  /*a910*/  IMAD R19, R2, UR7, R19 ;  /* 0x0000000702137c24 */ /* 0x000fe2000f8e0213 */
[----:B------:R-:W-:Y:S01]  /*a920*/  IADD3 R24, P2, PT, R22, UR6, RZ ;  /* 0x0000000616187c10 */ /* 0x000fe2000ff5e0ff */
[-C--:B------:R-:W-:Y:S01]  /*a930*/  IMAD R12, R7, R20.reuse, RZ ;  /* 0x00000014070c7224 */ /* 0x080fe200078e02ff */
[----:B------:R-:W-:Y:S01]  /*a940*/  LEA R7, P1, -R40, UR14, 0x3 ;  /* 0x0000000e28077c11 */ /* 0x000fe2000f8219ff */
[----:B------:R-:W-:Y:S01]  /*a950*/  IMAD.WIDE.U32 R26, R8, R20, RZ ;  /* 0x00000014081a7225 */ /* 0x000fe200078e00ff */
[----:B------:R-:W-:Y:S02]  /*a960*/  SHF.L.U64.HI R40, R40, 0x3, R29 ;  /* 0x0000000328287819 */ /* 0x000fe4000001021d */
[----:B------:R-:W0:Y:S01]  /*a970*/  LDC.64 R28, c[0x0][0x608] ;  /* 0x00018200ff1c7b82 */ /* 0x000e220000000a00 */
[----:B------:R-:W-:Y:S01]  /*a980*/  IMAD R11, R8, R21, R12 ;  /* 0x00000015080b7224 */ /* 0x000fe200078e020c */
[----:B------:R-:W-:Y:S01]  /*a990*/  IADD3 R8, P3, PT, R2, 0x3, RZ ;  /* 0x0000000302087810 */ /* 0x000fe20007f7e0ff */
[----:B------:R-:W-:-:S02]  /*a9a0*/  IMAD.IADD R23, R23, 0x1, R19 ;  /* 0x0000000117177824 */ /* 0x000fc400078e0213 */
[-C--:B------:R-:W-:Y:S01]  /*a9b0*/  IMAD R9, R9, R20.reuse, RZ ;  /* 0x0000001409097224 */ /* 0x080fe200078e02ff */
[----:B------:R-:W-:Y:S01]  /*a9c0*/  IADD3 R27, PT, PT, R27, R11, RZ ;  /* 0x0000000b1b1b7210 */ /* 0x000fe20007ffe0ff */
[C---:B------:R-:W-:Y:S01]  /*a9d0*/  IMAD.WIDE.U32 R18, R10.reuse, R20, R22 ;  /* 0x000000140a127225 */ /* 0x040fe200078e0016 */
[----:B------:R-:W-:Y:S02]  /*a9e0*/  IADD3.X R22, PT, PT, RZ, R0, RZ, P3, !PT ;  /* 0x00000000ff167210 */ /* 0x000fe40001ffe4ff */
[----:B------:R-:W-:Y:S01]  /*a9f0*/  IADD3 R32, P3, PT, RZ, -R8, RZ ;  /* 0x80000008ff207210 */ /* 0x000fe20007f7e0ff */
[----:B------:R-:W-:Y:S01]  /*aa00*/  IMAD R41, R10, R21, R9 ;  /* 0x000000150a297224 */ /* 0x000fe200078e0209 */
[-C--:B------:R-:W-:Y:S01]  /*aa10*/  IADD3.X R9, PT, PT, RZ, R0.reuse, RZ, P4, !PT ;  /* 0x00000000ff097210 */ /* 0x080fe200027fe4ff */
[----:B------:R-:W-:Y:S01]  /*aa20*/  IMAD.X R12, RZ, RZ, R0, P5 ;  /* 0x000000ffff0c7224 */ /* 0x000fe200028e0600 */
[----:B------:R-:W-:Y:S01]  /*aa30*/  IADD3 R35, P4, PT, RZ, -R45, RZ ;  /* 0x8000002dff237210 */ /* 0x000fe20007f9e0ff */
[----:B------:R-:W-:Y:S01]  /*aa40*/  IMAD.X R47, RZ, RZ, ~R22, P3 ;  /* 0x000000ffff2f7224 */ /* 0x000fe200018e0e16 */
[----:B------:R-:W-:Y:S01]  /*aa50*/  IADD3 R42, P3, PT, R2, 0x7, RZ ;  /* 0x00000007022a7810 */ /* 0x000fe20007f7e0ff */
[----:B------:R-:W-:Y:S01]  /*aa60*/  IMAD R25, R25, UR6, RZ ;  /* 0x0000000619197c24 */ /* 0x000fe2000f8e02ff */
[----:B------:R-:W-:Y:S01]  /*aa70*/  IADD3.X R34, PT, PT, RZ, ~R9, RZ, P4, !PT ;  /* 0x80000009ff227210 */ /* 0x000fe200027fe4ff */
[----:B------:R-:W-:Y:S01]  /*aa80*/  IMAD R47, R47, UR12, RZ ;  /* 0x0000000c2f2f7c24 */ /* 0x000fe2000f8e02ff */
[----:B------:R-:W-:Y:S01]  /*aa90*/  IADD3.X R11, PT, PT, RZ, R0, RZ, P3, !PT ;  /* 0x00000000ff0b7210 */ /* 0x000fe20001ffe4ff */
[----:B------:R-:W-:Y:S01]  /*aaa0*/  IMAD.WIDE.U32 R26, R46, UR6, R26 ;  /* 0x000000062e1a7c25 */ /* 0x000fe2000f8e001a */
[----:B------:R-:W-:-:S02]  /*aab0*/  IADD3 R31, P3, PT, RZ, -R42, RZ ;  /* 0x8000002aff1f7210 */ /* 0x000fc40007f7e0ff */
[----:B------:R-:W-:Y:S01]  /*aac0*/  IADD3.X R10, PT, PT, RZ, R0, RZ, P6, !PT ;  /* 0x00000000ff0a7210 */ /* 0x000fe200037fe4ff */
[----:B------:R-:W-:Y:S01]  /*aad0*/  IMAD R34, R34, UR12, RZ ;  /* 0x0000000c22227c24 */ /* 0x000fe2000f8e02ff */
[----:B------:R-:W-:Y:S01]  /*aae0*/  IADD3.X R30, PT, PT, RZ, ~R11, RZ, P3, !PT ;  /* 0x8000000bff1e7210 */ /* 0x000fe20001ffe4ff */
[----:B------:R-:W-:Y:S01]  /*aaf0*/  IMAD R47, R32, UR13, R47 ;  /* 0x0000000d202f7c24 */ /* 0x000fe2000f8e022f */
[----:B------:R-:W-:Y:S01]  /*ab00*/  IADD3 R37, P6, PT, RZ, -R44, RZ ;  /* 0x8000002cff257210 */ /* 0x000fe20007fde0ff */
[C---:B------:R-:W-:Y:S01]  /*ab10*/  IMAD R53, R35.reuse, UR13, R34 ;  /* 0x0000000d23357c24 */ /* 0x040fe2000f8e0222 */
[----:B------:R-:W-:Y:S01]  /*ab20*/  IADD3 R39, P5, PT, RZ, -R43, RZ ;  /* 0x8000002bff277210 */ /* 0x000fe20007fbe0ff */
[----:B------:R-:W-:-:S03]  /*ab30*/  IMAD.WIDE.U32 R34, R35, UR12, R14 ;  /* 0x0000000c23227c25 */ /* 0x000fc6000f8e000e */
[----:B------:R-:W-:Y:S01]  /*ab40*/  IADD3.X R50, PT, PT, RZ, ~R12, RZ, P5, !PT ;  /* 0x8000000cff327210 */ /* 0x000fe20002ffe4ff */
[----:B------:R-:W-:Y:S01]  /*ab50*/  IMAD.WIDE.U32 R32, R32, UR12, R14 ;  /* 0x0000000c20207c25 */ /* 0x000fe2000f8e000e */
[----:B------:R-:W-:-:S03]  /*ab60*/  IADD3 R35, PT, PT, R35, R53, RZ ;  /* 0x0000003523237210 */ /* 0x000fc60007ffe0ff */
[----:B------:R-:W-:Y:S02]  /*ab70*/  IMAD R30, R30, UR12, RZ ;  /* 0x0000000c1e1e7c24 */ /* 0x000fe4000f8e02ff */
[----:B------:R-:W-:Y:S02]  /*ab80*/  IMAD.IADD R47, R33, 0x1, R47 ;  /* 0x00000001212f7824 */ /* 0x000fe400078e022f */
[C---:B------:R-:W-:Y:S02]  /*ab90*/  IMAD R49, R31.reuse, UR13, R30 ;  /* 0x0000000d1f317c24 */ /* 0x040fe4000f8e021e */
[----:B------:R-:W-:Y:S02]  /*aba0*/  IMAD.X R36, RZ, RZ, ~R10, P6 ;  /* 0x000000ffff247224 */ /* 0x000fe400030e0e0a */
[----:B------:R-:W-:-:S04]  /*abb0*/  IMAD.WIDE.U32 R30, R31, UR12, R14 ;  /* 0x0000000c1f1e7c25 */ /* 0x000fc8000f8e000e */
[-C--:B------:R-:W-:Y:S01]  /*abc0*/  IMAD R47, R47, R20.reuse, RZ ;  /* 0x000000142f2f7224 */ /* 0x080fe200078e02ff */
[----:B------:R-:W-:Y:S01]  /*abd0*/  IADD3 R49, PT, PT, R31, R49, RZ ;  /* 0x000000311f317210 */ /* 0x000fe20007ffe0ff */
[----:B------:R-:W-:Y:S02]  /*abe0*/  IMAD R35, R35, R20, RZ ;  /* 0x0000001423237224 */ /* 0x000fe400078e02ff */
[----:B------:R-:W-:Y:S02]  /*abf0*/  IMAD R36, R36, UR12, RZ ;  /* 0x0000000c24247c24 */ /* 0x000fe4000f8e02ff */
[----:B------:R-:W-:Y:S02]  /*ac00*/  IMAD R50, R50, UR12, RZ ;  /* 0x0000000c32327c24 */ /* 0x000fe4000f8e02ff */
[-C--:B------:R-:W-:Y:S02]  /*ac10*/  IMAD R47, R32, R21.reuse, R47 ;  /* 0x00000015202f7224 */ /* 0x080fe400078e022f */
[----:B------:R-:W-:-:S02]  /*ac20*/  IMAD R31, R34, R21, R35 ;  /* 0x00000015221f7224 */ /* 0x000fc400078e0223 */
[----:B------:R-:W-:-:S04]  /*ac30*/  IMAD.WIDE.U32 R32, R32, R20, RZ ;  /* 0x0000001420207225 */ /* 0x000fc800078e00ff */
[----:B------:R-:W-:Y:S01]  /*ac40*/  IMAD.WIDE.U32 R34, R34, R20, RZ ;  /* 0x0000001422227225 */ /* 0x000fe200078e00ff */
[----:B------:R-:W-:-:S03]  /*ac50*/  IADD3 R33, PT, PT, R33, R47, RZ ;  /* 0x0000002f21217210 */ /* 0x000fc60007ffe0ff */
[C---:B------:R-:W-:Y:S02]  /*ac60*/  IMAD R51, R37.reuse, UR13, R36 ;  /* 0x0000000d25337c24 */ /* 0x040fe4000f8e0224 */
[----:B------:R-:W-:-:S04]  /*ac70*/  IMAD.WIDE.U32 R36, R37, UR12, R14 ;  /* 0x0000000c25247c25 */ /* 0x000fc8000f8e000e */
[----:B------:R-:W-:Y:S01]  /*ac80*/  IMAD R50, R39, UR13, R50 ;  /* 0x0000000d27327c24 */ /* 0x000fe2000f8e0232 */
[----:B------:R-:W-:Y:S01]  /*ac90*/  IADD3 R48, PT, PT, R37, R51, RZ ;  /* 0x0000003325307210 */ /* 0x000fe20007ffe0ff */
[----:B------:R-:W-:-:S04]  /*aca0*/  IMAD.WIDE.U32 R38, R39, UR12, R14 ;  /* 0x0000000c27267c25 */ /* 0x000fc8000f8e000e */
        /* <DEDUP_REMOVED lines=20> */
[----:B------:R-:W-:Y:S02]  /*adf0*/  IMAD R48, R36, R21, R48 ;  /* 0x0000001524307224 */ /* 0x000fe400078e0230 */
[----:B------:R-:W-:-:S04]  /*ae00*/  IMAD.WIDE.U32 R38, R38, R20, RZ ;  /* 0x0000001426267225 */ /* 0x000fc800078e00ff */
[----:B------:R-:W-:Y:S01]  /*ae10*/  IMAD.WIDE.U32 R36, R36, R20, RZ ;  /* 0x0000001424247225 */ /* 0x000fe200078e00ff */
[----:B------:R-:W-:-:S03]  /*ae20*/  IADD3 R39, PT, PT, R39, R50, RZ ;  /* 0x0000003227277210 */ /* 0x000fc60007ffe0ff */
[----:B------:R-:W-:Y:S01]  /*ae30*/  IMAD R32, R12, UR6, RZ ;  /* 0x000000060c207c24 */ /* 0x000fe2000f8e02ff */
[----:B------:R-:W-:Y:S01]  /*ae40*/  IADD3 R37, PT, PT, R37, R48, RZ ;  /* 0x0000003025257210 */ /* 0x000fe20007ffe0ff */
[----:B------:R-:W-:Y:S01]  /*ae50*/  IMAD R12, R44, UR7, R29 ;  /* 0x000000072c0c7c24 */ /* 0x000fe2000f8e021d */
[----:B------:R-:W-:Y:S01]  /*ae60*/  IADD3.X R29, PT, PT, R15, ~R25, RZ, P3, !PT ;  /* 0x800000190f1d7210 */ /* 0x000fe20001ffe4ff */
[----:B------:R-:W-:Y:S01]  /*ae70*/  IMAD R31, R11, UR6, RZ ;  /* 0x000000060b1f7c24 */ /* 0x000fe2000f8e02ff */
[----:B------:R-:W-:Y:S01]  /*ae80*/  IADD3.X R25, PT, PT, R23, UR7, RZ, P2, !PT ;  /* 0x0000000717197c10 */ /* 0x000fe200097fe4ff */
[----:B------:R-:W-:Y:S02]  /*ae90*/  IMAD.IADD R53, R53, 0x1, R49 ;  /* 0x0000000135357824 */ /* 0x000fe400078e0231 */
[----:B------:R-:W-:Y:S02]  /*aea0*/  IMAD R29, R29, R20, RZ ;  /* 0x000000141d1d7224 */ /* 0x000fe400078e02ff */
[----:B------:R-:W-:-:S02]  /*aeb0*/  IMAD R11, R43, UR7, R32 ;  /* 0x000000072b0b7c24 */ /* 0x000fc4000f8e0220 */
[----:B------:R-:W-:-:S04]  /*aec0*/  IMAD.WIDE.U32 R38, R43, UR6, R38 ;  /* 0x000000062b267c25 */ /* 0x000fc8000f8e0026 */
[----:B------:R-:W-:Y:S02]  /*aed0*/  IMAD R23, R42, UR7, R31 ;  /* 0x000000072a177c24 */ /* 0x000fe4000f8e021f */
[----:B------:R-:W-:-:S04]  /*aee0*/  IMAD.WIDE.U32 R34, R45, UR6, R34 ;  /* 0x000000062d227c25 */ /* 0x000fc8000f8e0022 */
[----:B------:R-:W-:-:S04]  /*aef0*/  IMAD.WIDE.U32 R36, R44, UR6, R36 ;  /* 0x000000062c247c25 */ /* 0x000fc8000f8e0024 */
[----:B------:R-:W-:Y:S01]  /*af00*/  IMAD.WIDE.U32 R42, R42, UR6, R52 ;  /* 0x000000062a2a7c25 */ /* 0x000fe2000f8e0034 */
[----:B------:R-:W-:Y:S01]  /*af10*/  USHF.L.U64.HI UR6, UR6, 0x3, UR7 ;  /* 0x0000000306067899 */ /* 0x000fe20008010207 */
[----:B------:R-:W-:Y:S02]  /*af20*/  IADD3 R12, PT, PT, R37, R12, RZ ;  /* 0x0000000c250c7210 */ /* 0x000fe40007ffe0ff */
[----:B------:R-:W-:Y:S01]  /*af30*/  IMAD R28, R45, UR7, R46 ;  /* 0x000000072d1c7c24 */ /* 0x000fe2000f8e022e */
[----:B------:R-:W-:Y:S01]  /*af40*/  IADD3 R45, PT, PT, R27, R22, RZ ;  /* 0x000000161b2d7210 */ /* 0x000fe20007ffe0ff */
[----:B------:R-:W-:Y:S01]  /*af50*/  IMAD.WIDE.U32 R24, R10, R20, R24 ;  /* 0x000000140a187225 */ /* 0x000fe200078e0018 */
[----:B------:R-:W-:Y:S02]  /*af60*/  IADD3.X R40, PT, PT, ~R40, UR6, RZ, P1, !PT ;  /* 0x0000000628287c10 */ /* 0x000fe40008ffe5ff */
[----:B------:R-:W-:Y:S01]  /*af70*/  IADD3 R47, PT, PT, R35, R28, RZ ;  /* 0x0000001c232f7210 */ /* 0x000fe20007ffe0ff */
[----:B------:R-:W-:Y:S01]  /*af80*/  IMAD R29, R10, R21, R29 ;  /* 0x000000150a1d7224 */ /* 0x000fe200078e021d */
[----:B------:R-:W-:Y:S01]  /*af90*/  MOV R21, R13 ;  /* 0x0000000d00157202 */ /* 0x000fe20000000f00 */
[----:B------:R-:W-:Y:S01]  /*afa0*/  IMAD.IADD R44, R19, 0x1, R41 ;  /* 0x00000001132c7824 */ /* 0x000fe200078e0229 */
[----:B0-----:R-:W-:Y:S01]  /*afb0*/  MOV R10, UR13 ;  /* 0x0000000d000a7c02 */ /* 0x001fe20008000f00 */
[----:B------:R-:W-:Y:S01]  /*afc0*/  IMAD.U32 R20, RZ, RZ, UR12 ;  /* 0x0000000cff147e24 */ /* 0x000fe2000f8e00ff */
[----:B------:R-:W-:Y:S01]  /*afd0*/  LOP3.LUT R13, R5, 0xfffffff8, RZ, 0xc0, !PT ;  /* 0xfffffff8050d7812 */ /* 0x000fe200078ec0ff */
[----:B------:R-:W-:Y:S01]  /*afe0*/  IMAD.IADD R46, R9, 0x1, R30 ;  /* 0x00000001092e7824 */ /* 0x000fe200078e021e */
[----:B------:R-:W-:Y:S01]  /*aff0*/  IADD3 R41, PT, PT, R25, R29, RZ ;  /* 0x0000001d19297210 */ /* 0x000fe20007ffe0ff */
[----:B------:R-:W-:Y:S01]  /*b000*/  IMAD.IADD R11, R39, 0x1, R11 ;  /* 0x00000001270b7824 */ /* 0x000fe200078e020b */
[----:B------:R-:W-:-:S07]  /*b010*/  IADD3 R48, PT, PT, R43, R23, RZ ;  /* 0x000000172b307210 */ /* 0x000fce0007ffe0ff */
.L_x_3013:
        /* <DEDUP_REMOVED lines=38> */
.L_x_3012:
[----:B------:R-:W-:Y:S05]  /*b280*/  BSYNC.RECONVERGENT B2 ;  /* 0x0000000000027941 */ /* 0x000fea0003800200 */
.L_x_3011:
        /* <DEDUP_REMOVED lines=70> */
.L_x_3017:
[----:B------:R-:W-:Y:S05]  /*b6f0*/  BSYNC.RECONVERGENT B3 ;  /* 0x0000000000037941 */ /* 0x000fea0003800200 */
.L_x_3016:
        /* <DEDUP_REMOVED lines=46> */
.L_x_3019:
[----:B------:R-:W-:Y:S05]  /*b9e0*/  BSYNC.RECONVERGENT B3 ;  /* 0x0000000000037941 */ /* 0x000fea0003800200 */
.L_x_3018:
        /* <DEDUP_REMOVED lines=22> */
.L_x_3015:
[----:B------:R-:W-:Y:S05]  /*bb50*/  BSYNC.RECONVERGENT B2 ;  /* 0x0000000000027941 */ /* 0x000fea0003800200 */
.L_x_3014:
[----:B-----5:R0:W-:Y:S02]  /*bb60*/  STG.E.U8 desc[UR8][R16.64], R3 ;  /* 0x0000000310007986 */ /* 0x0201e4000c101108 */
.L_x_3010:
[----:B------:R-:W-:Y:S05]  /*bb70*/  BSYNC.RECONVERGENT B1 ;  /* 0x0000000000017941 */ /* 0x000fea0003800200 */
.L_x_3009:
[----:B------:R-:W-:-:S07]  /*bb80*/  IADD3 R4, PT, PT, R4, 0x80, RZ ;  /* 0x0000008004047810 */ /* 0x000fce0007ffe0ff */
.L_x_3004:
[----:B------:R-:W-:Y:S05]  /*bb90*/  BSYNC.RECONVERGENT B0 ;  /* 0x0000000000007941 */ /* 0x000fea0003800200 */
.L_x_3003:
        /* <DEDUP_REMOVED lines=37> */
.L_x_3021:
[----:B------:R-:W-:-:S07]  /*bdf0*/  MOV R5, 0xbe10 ;  /* 0x0000be1000057802 */ /* 0x000fce0000000f00 */
[----:B------:R-:W-:Y:S05]  /*be00*/  CALL.REL.NOINC `($__internal_10_$__cuda_sm20_div_s64) ;  /* 0x000001a400d87944 */ /* 0x000fea0003c00000 */
.L_x_3020:
        /* <DEDUP_REMOVED lines=37> */
.L_x_3022:
[----:B------:R-:W-:Y:S01]  /*c060*/  IMAD.MOV.U32 R10, RZ, RZ, R14 ;  /* 0x000000ffff0a7224 */ /* 0x000fe200078e000e */
[----:B------:R-:W-:Y:S02]  /*c070*/  MOV R3, R15 ;  /* 0x0000000f00037202 */ /* 0x000fe40000000f00 */
[----:B------:R-:W-:-:S07]  /*c080*/  MOV R5, 0xc0a0 ;  /* 0x0000c0a000057802 */ /* 0x000fce0000000f00 */
[----:B------:R-:W-:Y:S05]  /*c090*/  CALL.REL.NOINC `($__internal_10_$__cuda_sm20_div_s64) ;  /* 0x000001a400347944 */ /* 0x000fea0003c00000 */
.L_x_3023:
        /* <DEDUP_REMOVED lines=38> */
[C---:B-1----:R-:W-:Y:S01]  /*c300*/  IMAD R6, R20.reuse, UR7, RZ ;  /* 0x0000000714067c24 */ /* 0x042fe2000f8e02ff */
[----:B------:R-:W-:Y:S01]  /*c310*/  IADD3 R7, PT, PT, R11, R7, RZ ;  /* 0x000000070b077210 */ /* 0x000fe20007ffe0ff */
[----:B------:R-:W-:-:S04]  /*c320*/  IMAD.WIDE.U32 R40, R20, UR6, RZ ;  /* 0x0000000614287c25 */ /* 0x000fc8000f8e00ff */
[----:B------:R-:W-:Y:S01]  /*c330*/  IMAD R11, R21, UR6, R6 ;  /* 0x00000006150b7c24 */ /* 0x000fe2000f8e0206 */
[----:B------:R-:W-:Y:S01]  /*c340*/  LEA R6, P1, -R40, UR10, 0x3 ;  /* 0x0000000a28067c11 */ /* 0x000fe2000f8219ff */
[----:B------:R-:W-:Y:S02]  /*c350*/  IMAD R13, R0, UR4, RZ ;  /* 0x00000004000d7c24 */ /* 0x000fe4000f8e02ff */
[----:B------:R-:W-:Y:S01]  /*c360*/  IMAD R7, R7, R20, RZ ;  /* 0x0000001407077224 */ /* 0x000fe200078e02ff */
[----:B------:R-:W-:Y:S01]  /*c370*/  IADD3 R29, PT, PT, R41, R11, RZ ;  /* 0x0000000b291d7210 */ /* 0x000fe20007ffe0ff */
[C---:B------:R-:W-:Y:S02]  /*c380*/  IMAD R17, R9.reuse, UR7, R8 ;  /* 0x0000000709117c24 */ /* 0x040fe4000f8e0208 */
[----:B------:R-:W-:Y:S01]  /*c390*/  IMAD.WIDE.U32 R8, R9, UR6, R14 ;  /* 0x0000000609087c25 */ /* 0x000fe2000f8e000e */
[----:B------:R-:W-:Y:S02]  /*c3a0*/  SHF.L.U64.HI R40, R40, 0x3, R29 ;  /* 0x0000000328287819 */ /* 0x000fe4000001021d */
[----:B------:R-:W0:Y:S01]  /*c3b0*/  LDC.64 R28, c[0x0][0x608] ;  /* 0x00018200ff1c7b82 */ /* 0x000e220000000a00 */
[----:B------:R-:W-:-:S04]  /*c3c0*/  IMAD.WIDE.U32 R22, R2, UR4, RZ ;  /* 0x0000000402167c25 */ /* 0x000fc8000f8e00ff */
[----:B------:R-:W-:Y:S01]  /*c3d0*/  IMAD R13, R2, UR5, R13 ;  /* 0x00000005020d7c24 */ /* 0x000fe2000f8e020d */
[----:B------:R-:W-:Y:S01]  /*c3e0*/  IADD3 R26, P2, PT, R22, UR4, RZ ;  /* 0x00000004161a7c10 */ /* 0x000fe2000ff5e0ff */
[----:B------:R-:W-:Y:S01]  /*c3f0*/  IMAD R11, R10, R21, R7 ;  /* 0x000000150a0b7224 */ /* 0x000fe200078e0207 */
[----:B------:R-:W-:Y:S01]  /*c400*/  IADD3 R7, P3, PT, R2, 0x3, RZ ;  /* 0x0000000302077810 */ /* 0x000fe20007f7e0ff */
[----:B------:R-:W-:Y:S01]  /*c410*/  IMAD.IADD R9, R9, 0x1, R17 ;  /* 0x0000000109097824 */ /* 0x000fe200078e0211 */
[----:B------:R-:W-:Y:S01]  /*c420*/  IADD3 R23, PT, PT, R23, R13, RZ ;  /* 0x0000000d17177210 */ /* 0x000fe20007ffe0ff */
[----:B------:R-:W-:-:S04]  /*c430*/  IMAD.WIDE.U32 R24, R10, R20, RZ ;  /* 0x000000140a187225 */ /* 0x000fc800078e00ff */
[-C--:B------:R-:W-:Y:S01]  /*c440*/  IMAD R9, R9, R20.reuse, RZ ;  /* 0x0000001409097224 */ /* 0x080fe200078e02ff */
[----:B------:R-:W-:Y:S01]  /*c450*/  IADD3 R25, PT, PT, R25, R11, RZ ;  /* 0x0000000b19197210 */ /* 0x000fe20007ffe0ff */
[----:B------:R-:W-:Y:S01]  /*c460*/  IMAD.X R13, RZ, RZ, R0, P3 ;  /* 0x000000ffff0d7224 */ /* 0x000fe200018e0600 */
[----:B------:R-:W-:Y:S01]  /*c470*/  IADD3 R32, P3, PT, RZ, -R7, RZ ;  /* 0x80000007ff207210 */ /* 0x000fe20007f7e0ff */
[C---:B------:R-:W-:Y:S01]  /*c480*/  IMAD.WIDE.U32 R16, R8.reuse, R20, R22 ;  /* 0x0000001408107225 */ /* 0x040fe200078e0016 */
[-C--:B------:R-:W-:Y:S02]  /*c490*/  IADD3.X R11, PT, PT, RZ, R0.reuse, RZ, P5, !PT ;  /* 0x00000000ff0b7210 */ /* 0x080fe40002ffe4ff */
[----:B------:R-:W-:Y:S01]  /*c4a0*/  IADD3.X R49, PT, PT, RZ, ~R13, RZ, P3, !PT ;  /* 0x8000000dff317210 */ /* 0x000fe20001ffe4ff */
[----:B------:R-:W-:Y:S01]  /*c4b0*/  IMAD R22, R8, R21, R9 ;  /* 0x0000001508167224 */ /* 0x000fe200078e0209 */
[----:B------:R-:W-:Y:S01]  /*c4c0*/  IADD3.X R8, PT, PT, RZ, R0, RZ, P4, !PT ;  /* 0x00000000ff087210 */ /* 0x000fe200027fe4ff */
[----:B------:R-:W-:Y:S01]  /*c4d0*/  IMAD.X R9, RZ, RZ, R0, P6 ;  /* 0x000000ffff097224 */ /* 0x000fe200030e0600 */
[C---:B------:R-:W-:Y:S01]  /*c4e0*/  IADD3 R41, P3, PT, R2.reuse, 0x7, RZ ;  /* 0x0000000702297810 */ /* 0x040fe20007f7e0ff */
[----:B------:R-:W-:Y:S01]  /*c4f0*/  IMAD R49, R49, UR6, RZ ;  /* 0x0000000631317c24 */ /* 0x000fe2000f8e02ff */
[----:B------:R-:W-:Y:S01]  /*c500*/  IADD3 R35, P4, PT, RZ, -R44, RZ ;  /* 0x8000002cff237210 */ /* 0x000fe20007f9e0ff */
[----:B0-----:R-:W-:Y:S01]  /*c510*/  IMAD.WIDE.U32 R28, R2, UR6, R28 ;  /* 0x00000006021c7c25 */ /* 0x001fe2000f8e001c */
[----:B------:R-:W-:-:S02]  /*c520*/  IADD3.X R10, PT, PT, RZ, R0, RZ, P3, !PT ;  /* 0x00000000ff0a7210 */ /* 0x000fc40001ffe4ff */
[----:B------:R-:W-:Y:S01]  /*c530*/  IADD3 R39, P5, PT, RZ, -R42, RZ ;  /* 0x8000002aff277210 */ /* 0x000fe20007fbe0ff */
[----:B------:R-:W-:Y:S01]  /*c540*/  IMAD.X R30, RZ, RZ, ~R8, P4 ;  /* 0x000000ffff1e7224 */ /* 0x000fe200020e0e08 */
[----:B------:R-:W-:Y:S01]  /*c550*/  IADD3 R31, P3, PT, RZ, -R41, RZ ;  /* 0x80000029ff1f7210 */ /* 0x000fe20007f7e0ff */
[----:B------:R-:W-:Y:S01]  /*c560*/  IMAD R49, R32, UR7, R49 ;  /* 0x0000000720317c24 */ /* 0x000fe2000f8e0231 */
[----:B------:R-:W-:Y:S01]  /*c570*/  IADD3.X R38, PT, PT, RZ, ~R11, RZ, P5, !PT ;  /* 0x8000000bff267210 */ /* 0x000fe20002ffe4ff */
[----:B------:R-:W-:Y:S01]  /*c580*/  IMAD R30, R30, UR6, RZ ;  /* 0x000000061e1e7c24 */ /* 0x000fe2000f8e02ff */
[----:B------:R-:W-:Y:S01]  /*c590*/  IADD3 R37, P6, PT, RZ, -R43, RZ ;  /* 0x8000002bff257210 */ /* 0x000fe20007fde0ff */
[----:B------:R-:W-:Y:S02]  /*c5a0*/  IMAD.X R48, RZ, RZ, ~R10, P3 ;  /* 0x000000ffff307224 */ /* 0x000fe400018e0e0a */
[----:B------:R-:W-:Y:S01]  /*c5b0*/  IMAD.WIDE.U32 R32, R32, UR6, R14 ;  /* 0x0000000620207c25 */ /* 0x000fe2000f8e000e */
[----:B------:R-:W-:-:S03]  /*c5c0*/  IADD3.X R36, PT, PT, RZ, ~R9, RZ, P6, !PT ;  /* 0x80000009ff247210 */ /* 0x000fc600037fe4ff */
[----:B------:R-:W-:Y:S01]  /*c5d0*/  IMAD R51, R35, UR7, R30 ;  /* 0x0000000723337c24 */ /* 0x000fe2000f8e021e */
[----:B------:R-:W-:Y:S01]  /*c5e0*/  IADD3 R33, PT, PT, R33, R49, RZ ;  /* 0x0000003121217210 */ /* 0x000fe20007ffe0ff */
[----:B------:R-:W-:Y:S02]  /*c5f0*/  IMAD R30, R38, UR6, RZ ;  /* 0x00000006261e7c24 */ /* 0x000fe4000f8e02ff */
[----:B------:R-:W-:Y:S02]  /*c600*/  IMAD R48, R48, UR6, RZ ;  /* 0x0000000630307c24 */ /* 0x000fe4000f8e02ff */
[----:B------:R-:W-:Y:S02]  /*c610*/  IMAD R49, R39, UR7, R30 ;  /* 0x0000000727317c24 */ /* 0x000fe4000f8e021e */
[C---:B------:R-:W-:Y:S02]  /*c620*/  IMAD R48, R31.reuse, UR7, R48 ;  /* 0x000000071f307c24 */ /* 0x040fe4000f8e0230 */
[----:B------:R-:W-:-:S04]  /*c630*/  IMAD.WIDE.U32 R30, R31, UR6, R14 ;  /* 0x000000061f1e7c25 */ /* 0x000fc8000f8e000e */
[----:B------:R-:W-:Y:S01]  /*c640*/  IMAD R36, R36, UR6, RZ ;  /* 0x0000000624247c24 */ /* 0x000fe2000f8e02ff */
[----:B------:R-:W-:Y:S01]  /*c650*/  IADD3 R48, PT, PT, R31, R48, RZ ;  /* 0x000000301f307210 */ /* 0x000fe20007ffe0ff */
[----:B------:R-:W-:-:S04]  /*c660*/  IMAD.WIDE.U32 R34, R35, UR6, R14 ;  /* 0x0000000623227c25 */ /* 0x000fc8000f8e000e */
[----:B------:R-:W-:Y:S01]  /*c670*/  IMAD.WIDE.U32 R38, R39, UR6, R14 ;  /* 0x0000000627267c25 */ /* 0x000fe2000f8e000e */
[----:B------:R-:W-:-:S03]  /*c680*/  IADD3 R35, PT, PT, R35, R51, RZ ;  /* 0x0000003323237210 */ /* 0x000fc60007ffe0ff */
[----:B------:R-:W-:Y:S01]  /*c690*/  IMAD R48, R48, R20, RZ ;  /* 0x0000001430307224 */ /* 0x000fe200078e02ff */
[----:B------:R-:W-:Y:S01]  /*c6a0*/  IADD3 R49, PT, PT, R39, R49, RZ ;  /* 0x0000003127317210 */ /* 0x000fe20007ffe0ff */
[C---:B------:R-:W-:Y:S02]  /*c6b0*/  IMAD R47, R37.reuse, UR7, R36 ;  /* 0x00000007252f7c24 */ /* 0x040fe4000f8e0224 */
[----:B------:R-:W-:-:S04]  /*c6c0*/  IMAD.WIDE.U32 R36, R37, UR6, R14 ;  /* 0x0000000625247c25 */ /* 0x000fc8000f8e000e */
[-C--:B------:R-:W-:Y:S02]  /*c6d0*/  IMAD R46, R33, R20.reuse, RZ ;  /* 0x00000014212e7224 */ /* 0x080fe400078e02ff */
[C---:B------:R-:W-:Y:S02]  /*c6e0*/  IMAD R48, R30.reuse, R21, R48 ;  /* 0x000000151e307224 */ /* 0x040fe400078e0230 */
[----:B------:R-:W-:-:S04]  /*c6f0*/  IMAD.WIDE.U32 R50, R30, R20, RZ ;  /* 0x000000141e327225 */ /* 0x000fc800078e00ff */
[----:B------:R-:W-:Y:S02]  /*c700*/  IMAD R30, R27, UR4, RZ ;  /* 0x000000041b1e7c24 */ /* 0x000fe4000f8e02ff */
[----:B------:R-:W-:Y:S02]  /*c710*/  IMAD.IADD R47, R37, 0x1, R47 ;  /* 0x00000001252f7824 */ /* 0x000fe400078e022f */
[----:B------:R-:W-:Y:S02]  /*c720*/  IMAD R46, R32, R21, R46 ;  /* 0x00000015202e7224 */ /* 0x000fe400078e022e */
[----:B------:R-:W-:Y:S02]  /*c730*/  IMAD R27, R0, UR6, RZ ;  /* 0x00000006001b7c24 */ /* 0x000fe4000f8e02ff */
[----:B------:R-:W-:-:S04]  /*c740*/  IMAD.WIDE.U32 R32, R32, R20, RZ ;  /* 0x0000001420207225 */ /* 0x000fc800078e00ff */
[-C--:B------:R-:W-:Y:S02]  /*c750*/  IMAD R49, R49, R20.reuse, RZ ;  /* 0x0000001431317224 */ /* 0x080fe400078e02ff */
[-C--:B------:R-:W-:Y:S02]  /*c760*/  IMAD R35, R35, R20.reuse, RZ ;  /* 0x0000001423237224 */ /* 0x080fe400078e02ff */
[----:B------:R-:W-:Y:S02]  /*c770*/  IMAD R47, R47, R20, RZ ;  /* 0x000000142f2f7224 */ /* 0x000fe400078e02ff */
[----:B------:R-:W-:Y:S01]  /*c780*/  IMAD R27, R2, UR7, R27 ;  /* 0x00000007021b7c24 */ /* 0x000fe2000f8e021b */
[----:B------:R-:W0:Y:S01]  /*c790*/  LDCU.64 UR6, c[0x0][0x5f0] ;  /* 0x0000be00ff0677ac */ /* 0x000e220008000a00 */
[----:B------:R-:W-:Y:S02]  /*c7a0*/  IMAD.IADD R33, R33, 0x1, R46 ;  /* 0x0000000121217824 */ /* 0x000fe400078e022e */
[----:B------:R-:W-:-:S02]  /*c7b0*/  IMAD R46, R13, UR4, RZ ;  /* 0x000000040d2e7c24 */ /* 0x000fc4000f8e02ff */
[-C--:B------:R-:W-:Y:S02]  /*c7c0*/  IMAD R49, R38, R21.reuse, R49 ;  /* 0x0000001526317224 */ /* 0x080fe400078e0231 */
[----:B------:R-:W-:Y:S02]  /*c7d0*/  IMAD R13, R45, UR5, R30 ;  /* 0x000000052d0d7c24 */ /* 0x000fe4000f8e021e */
[-C--:B------:R-:W-:Y:S02]  /*c7e0*/  IMAD R31, R34, R21.reuse, R35 ;  /* 0x00000015221f7224 */ /* 0x080fe400078e0223 */
[----:B------:R-:W-:Y:S02]  /*c7f0*/  IMAD R47, R36, R21, R47 ;  /* 0x00000015242f7224 */ /* 0x000fe400078e022f */
[----:B------:R-:W-:-:S04]  /*c800*/  IMAD.WIDE.U32 R38, R38, R20, RZ ;  /* 0x0000001426267225 */ /* 0x000fc800078e00ff */
[----:B------:R-:W-:Y:S01]  /*c810*/  IMAD R30, R9, UR4, RZ ;  /* 0x00000004091e7c24 */ /* 0x000fe2000f8e02ff */
[----:B------:R-:W-:Y:S01]  /*c820*/  IADD3 R9, P3, PT, R14, -R28, RZ ;  /* 0x8000001c0e097210 */ /* 0x000fe20007f7e0ff */
[----:B------:R-:W-:Y:S02]  /*c830*/  IMAD.IADD R29, R29, 0x1, R27 ;  /* 0x000000011d1d7824 */ /* 0x000fe400078e021b */
[----:B------:R-:W-:-:S03]  /*c840*/  IMAD.WIDE.U32 R34, R34, R20, RZ ;  /* 0x0000001422227225 */ /* 0x000fc600078e00ff */
[----:B------:R-:W-:Y:S01]  /*c850*/  IADD3.X R29, PT, PT, R15, ~R29, RZ, P3, !PT ;  /* 0x8000001d0f1d7210 */ /* 0x000fe20001ffe4ff */
[----:B------:R-:W-:Y:S01]  /*c860*/  IMAD.WIDE.U32 R36, R36, R20, RZ ;  /* 0x0000001424247225 */ /* 0x000fe200078e00ff */
[----:B------:R-:W-:-:S03]  /*c870*/  IADD3 R35, PT, PT, R35, R31, RZ ;  /* 0x0000001f23237210 */ /* 0x000fc60007ffe0ff */
[----:B------:R-:W-:Y:S01]  /*c880*/  IMAD.IADD R39, R39, 0x1, R49 ;  /* 0x0000000127277824 */ /* 0x000fe200078e0231 */
[----:B------:R-:W-:Y:S01]  /*c890*/  IADD3 R49, PT, PT, R51, R48, RZ ;  /* 0x0000003033317210 */ /* 0x000fe20007ffe0ff */
[----:B------:R-:W-:Y:S01]  /*c8a0*/  IMAD R27, R11, UR4, RZ ;  /* 0x000000040b1b7c24 */ /* 0x000fe2000f8e02ff */
[----:B------:R-:W-:Y:S01]  /*c8b0*/  IADD3 R37, PT, PT, R37, R47, RZ ;  /* 0x0000002f25257210 */ /* 0x000fe20007ffe0ff */
[----:B------:R-:W-:Y:S01]  /*c8c0*/  IMAD R28, R10, UR4, RZ ;  /* 0x000000040a1c7c24 */ /* 0x000fe2000f8e02ff */
[----:B------:R-:W-:Y:S01]  /*c8d0*/  MOV R48, R50 ;  /* 0x0000003200307202 */ /* 0x000fe20000000f00 */
[----:B------:R-:W-:Y:S01]  /*c8e0*/  IMAD R10, R42, UR5, R27 ;  /* 0x000000052a0a7c24 */ /* 0x000fe2000f8e021b */
[----:B------:R-:W-:Y:S01]  /*c8f0*/  IADD3.X R27, PT, PT, R23, UR5, RZ, P2, !PT ;  /* 0x00000005171b7c10 */ /* 0x000fe200097fe4ff */
[----:B------:R-:W-:Y:S01]  /*c900*/  IMAD R11, R43, UR5, R30 ;  /* 0x000000052b0b7c24 */ /* 0x000fe2000f8e021e */
[----:B------:R-:W-:Y:S01]  /*c910*/  IADD3 R23, PT, PT, R17, R22, RZ ;  /* 0x0000001611177210 */ /* 0x000fe20007ffe0ff */
[----:B------:R-:W-:-:S02]  /*c920*/  IMAD R31, R8, UR4, RZ ;  /* 0x00000004081f7c24 */ /* 0x000fc4000f8e02ff */
        /* <DEDUP_REMOVED lines=8> */
[----:B------:R-:W-:-:S03]  /*c9b0*/  USHF.L.U64.HI UR4, UR4, 0x3, UR5 ;  /* 0x0000000304047899 */ /* 0x000fc60008010205 */
[----:B------:R-:W-:Y:S02]  /*c9c0*/  IMAD R8, R7, UR5, R46 ;  /* 0x0000000507087c24 */ /* 0x000fe4000f8e022e */
[----:B------:R-:W-:Y:S01]  /*c9d0*/  IMAD R7, R44, UR5, R31 ;  /* 0x000000052c077c24 */ /* 0x000fe2000f8e021f */
[----:B------:R-:W-:Y:S01]  /*c9e0*/  IADD3.X R40, PT, PT, ~R40, UR4, RZ, P1, !PT ;  /* 0x0000000428287c10 */ /* 0x000fe20008ffe5ff */
[----:B------:R-:W-:Y:S01]  /*c9f0*/  IMAD R28, R41, UR5, R28 ;  /* 0x00000005291c7c24 */ /* 0x000fe2000f8e021c */
[----:B------:R-:W-:Y:S01]  /*ca00*/  IADD3 R8, PT, PT, R33, R8, RZ ;  /* 0x0000000821087210 */ /* 0x000fe20007ffe0ff */
[----:B------:R-:W-:Y:S01]  /*ca10*/  IMAD.WIDE.U32 R26, R9, R20, R26 ;  /* 0x00000014091a7225 */ /* 0x000fe200078e001a */
[----:B0-----:R-:W-:Y:S02]  /*ca20*/  MOV R20, UR6 ;  /* 0x0000000600147c02 */ /* 0x001fe40008000f00 */
[----:B------:R-:W-:Y:S01]  /*ca30*/  IADD3 R41, PT, PT, R37, R11, RZ ;  /* 0x0000000b25297210 */ /* 0x000fe20007ffe0ff */
        /* <DEDUP_REMOVED lines=8> */
.L_x_3026:
[C---:B------:R-:W-:Y:S02]  /*cac0*/  IADD3 R46, P1, PT, R20.reuse, R16, RZ ;  /* 0x00000010142e7210 */ /* 0x040fe40007f3e0ff */
[C---:B------:R-:W-:Y:S02]  /*cad0*/  IADD3 R10, P2, PT, R20.reuse, R26, RZ ;  /* 0x0000001a140a7210 */ /* 0x040fe40007f5e0ff */
[C---:B------:R-:W-:Y:S02]  /*cae0*/  IADD3.X R47, PT, PT, R9.reuse, R23, RZ, P1, !PT ;  /* 0x00000017092f7210 */ /* 0x040fe40000ffe4ff */
[C---:B------:R-:W-:Y:S02]  /*caf0*/  IADD3 R28, P1, PT, R20.reuse, R24, RZ ;  /* 0x00000018141c7210 */ /* 0x040fe40007f3e0ff */
[C---:B------:R-:W-:Y:S01]  /*cb00*/  IADD3.X R11, PT, PT, R9.reuse, R22, RZ, P2, !PT ;  /* 0x00000016090b7210 */ /* 0x040fe200017fe4ff */
[----:B------:R-:W2:Y:S01]  /*cb10*/  LDG.E.U8 R46, desc[UR8][R46.64] ;  /* 0x000000082e2e7981 */ /* 0x000ea2000c1e1100 */
[----:B------:R-:W-:Y:S01]  /*cb20*/  IADD3 R30, P2, PT, R20, R32, RZ ;  /* 0x00000020141e7210 */ /* 0x000fe20007f5e0ff */
[----:B------:R-:W-:-:S02]  /*cb30*/  IMAD.X R29, R9, 0x1, R13, P1 ;  /* 0x00000001091d7824 */ /* 0x000fc400008e060d */
[----:B------:R0:W2:Y:S01]  /*cb40*/  LDG.E.U8 R50, desc[UR8][R10.64] ;  /* 0x000000080a327981 */ /* 0x0000a2000c1e1100 */
[----:B------:R-:W-:-:S03]  /*cb50*/  IADD3.X R31, PT, PT, R9, R8, RZ, P2, !PT ;  /* 0x00000008091f7210 */ /* 0x000fc600017fe4ff */
[----:B------:R1:W3:Y:S01]  /*cb60*/  LDG.E.U8 R51, desc[UR8][R28.64] ;  /* 0x000000081c337981 */ /* 0x0002e2000c1e1100 */
[----:B------:R-:W-:-:S03]  /*cb70*/  IADD3 R42, P3, PT, R20, R48, RZ ;  /* 0x00000030142a7210 */ /* 0x000fc60007f7e0ff */
[----:B------:R4:W3:Y:S01]  /*cb80*/  LDG.E.U8 R52, desc[UR8][R30.64] ;  /* 0x000000081e347981 */ /* 0x0008e2000c1e1100 */
[C---:B0-----:R-:W-:Y:S02]  /*cb90*/  IADD3 R10, P1, PT, R20.reuse, R34, RZ ;  /* 0x00000022140a7210 */ /* 0x041fe40007f3e0ff */
[C---:B-1----:R-:W-:Y:S02]  /*cba0*/  IADD3 R28, P2, PT, R20.reuse, R36, RZ ;  /* 0x00000024141c7210 */ /* 0x042fe40007f5e0ff */
[C---:B------:R-:W-:Y:S02]  /*cbb0*/  IADD3.X R11, PT, PT, R9.reuse, R7, RZ, P1, !PT ;  /* 0x00000007090b7210 */ /* 0x040fe40000ffe4ff */
[----:B----4-:R-:W-:Y:S01]  /*cbc0*/  IADD3 R30, P1, PT, R20, R38, RZ ;  /* 0x00000026141e7210 */ /* 0x010fe20007f3e0ff */
[C---:B------:R-:W-:Y:S01]  /*cbd0*/  IMAD.X R29, R9.reuse, 0x1, R41, P2 ;  /* 0x00000001091d7824 */ /* 0x040fe200010e0629 */
[C---:B------:R-:W-:Y:S01]  /*cbe0*/  IADD3.X R43, PT, PT, R9.reuse, R45, RZ, P3, !PT ;  /* 0x0000002d092b7210 */ /* 0x040fe20001ffe4ff */
[----:B------:R-:W4:Y:S01]  /*cbf0*/  LDG.E.U8 R47, desc[UR8][R10.64] ;  /* 0x000000080a2f7981 */ /* 0x000f22000c1e1100 */
[----:B------:R-:W-:-:S03]  /*cc00*/  IADD3.X R31, PT, PT, R9, R44, RZ, P1, !PT ;  /* 0x0000002c091f7210 */ /* 0x000fc60000ffe4ff */
        /* <DEDUP_REMOVED lines=17> */
.L_x_3025:
[----:B------:R-:W-:Y:S05]  /*cd20*/  BSYNC.RECONVERGENT B0 ;  /* 0x0000000000007941 */ /* 0x000fea0003800200 */
.L_x_3024:
        /* <DEDUP_REMOVED lines=20> */
[----:B------:R-:W-:Y:S01]  /*ce70*/  IMAD.WIDE.U32 R8, R2, UR6, RZ ;  /* 0x0000000602087c25 */ /* 0x000fe2000f8e00ff */
[----:B------:R-:W-:-:S03]  /*ce80*/  IADD3 R5, PT, PT, R7, R5, RZ ;  /* 0x0000000507057210 */ /* 0x000fc60007ffe0ff */
[----:B------:R-:W-:Y:S02]  /*ce90*/  IMAD R11, R2, UR7, R11 ;  /* 0x00000007020b7c24 */ /* 0x000fe4000f8e020b */
[----:B------:R-:W-:Y:S02]  /*cea0*/  IMAD R7, R0, UR4, RZ ;  /* 0x0000000400077c24 */ /* 0x000fe4000f8e02ff */
[----:B------:R-:W-:Y:S02]  /*ceb0*/  IMAD.IADD R9, R9, 0x1, R11 ;  /* 0x0000000109097824 */ /* 0x000fe400078e020b */
        /* <DEDUP_REMOVED lines=45> */
.L_x_3030:
[----:B------:R-:W-:Y:S05]  /*d190*/  BSYNC.RECONVERGENT B1 ;  /* 0x0000000000017941 */ /* 0x000fea0003800200 */
.L_x_3029:
        /* <DEDUP_REMOVED lines=46> */
.L_x_3032:
[----:B------:R-:W-:Y:S05]  /*d480*/  BSYNC.RECONVERGENT B1 ;  /* 0x0000000000017941 */ /* 0x000fea0003800200 */
.L_x_3031:
        /* <DEDUP_REMOVED lines=14> */
[----:B0-----:R-:W-:Y:S01]  /*d570*/  IMAD R7, R0, UR4, RZ ;  /* 0x0000000400077c24 */ /* 0x001fe2000f8e02ff */
[----:B------:R-:W-:-:S03]  /*d580*/  IADD3 R15, PT, PT, R15, R5, RZ ;  /* 0x000000050f0f7210 */ /* 0x000fc60007ffe0ff */
[C---:B------:R-:W-:Y:S02]  /*d590*/  IMAD R7, R2.reuse, UR5, R7 ;  /* 0x0000000502077c24 */ /* 0x040fe4000f8e0207 */
[----:B------:R-:W-:-:S03]  /*d5a0*/  IMAD.WIDE.U32 R4, R2, UR4, R14 ;  /* 0x0000000402047c25 */ /* 0x000fc6000f8e000e */
[----:B--2---:R-:W-:-:S04]  /*d5b0*/  IADD3 R4, P0, PT, R4, UR10, RZ ;  /* 0x0000000a04047c10 */ /* 0x004fc8000ff1e0ff */
[----:B------:R-:W-:-:S05]  /*d5c0*/  IADD3.X R5, PT, PT, R5, UR11, R7, P0, !PT ;  /* 0x0000000b05057c10 */ /* 0x000fca00087fe407 */
[----:B------:R-:W2:Y:S02]  /*d5d0*/  LDG.E.U8 R4, desc[UR8][R4.64] ;  /* 0x0000000804047981 */ /* 0x000ea4000c1e1100 */
[----:B--2--5:R-:W-:-:S07]  /*d5e0*/  IMAD.IADD R3, R3, 0x1, R4 ;  /* 0x0000000103037824 */ /* 0x024fce00078e0204 */
.L_x_3028:
[----:B------:R-:W-:Y:S05]  /*d5f0*/  BSYNC.RECONVERGENT B0 ;  /* 0x0000000000007941 */ /* 0x000fea0003800200 */
.L_x_3027:
[----:B-----5:R-:W-:Y:S01]  /*d600*/  STG.E.U8 desc[UR8][R18.64], R3 ;  /* 0x0000000312007986 */ /* 0x020fe2000c101108 */
[----:B------:R-:W-:Y:S05]  /*d610*/  EXIT ;  /* 0x000000000000794d */ /* 0x000fea0003800000 */
.L_x_2900:
        /* <DEDUP_REMOVED lines=355> */
.L_x_3035:
        /* <DEDUP_REMOVED lines=37> */
.L_x_3038:
[----:B------:R-:W-:-:S07]  /*eea0*/  MOV R5, 0xeec0 ;  /* 0x0000eec000057802 */ /* 0x000fce0000000f00 */
[----:B------:R-:W-:Y:S05]  /*eeb0*/  CALL.REL.NOINC `($__internal_10_$__cuda_sm20_div_s64) ;  /* 0x0000017400ac7944 */ /* 0x000fea0003c00000 */
.L_x_3037:
[----:B------:R-:W-:Y:S05]  /*eec0*/  BSYNC.RECONVERGENT B1 ;  /* 0x0000000000017941 */ /* 0x000fea0003800200 */
.L_x_3036:
        /* <DEDUP_REMOVED lines=39> */
.L_x_3040:
[----:B------:R-:W-:Y:S01]  /*f140*/  IMAD.MOV.U32 R10, RZ, RZ, R18 ;  /* 0x000000ffff0a7224 */ /* 0x000fe200078e0012 */
[----:B------:R-:W-:Y:S02]  /*f150*/  MOV R3, R19 ;  /* 0x0000001300037202 */ /* 0x000fe40000000f00 */
[----:B------:R-:W-:-:S07]  /*f160*/  MOV R5, 0xf180 ;  /* 0x0000f18000057802 */ /* 0x000fce0000000f00 */
[----:B------:R-:W-:Y:S05]  /*f170*/  CALL.REL.NOINC `($__internal_10_$__cuda_sm20_div_s64) ;  /* 0x0000017000fc7944 */ /* 0x000fea0003c00000 */
.L_x_3041:
[----:B------:R-:W-:Y:S05]  /*f180*/  BSYNC.RECONVERGENT B1 ;  /* 0x0000000000017941 */ /* 0x000fea0003800200 */
.L_x_3039:
        /* <DEDUP_REMOVED lines=30> */
[----:B------:R-:W-:Y:S01]  /*f370*/  IADD3 R20, P1, PT, RZ, -R46, RZ ;  /* 0x8000002eff147210 */ /* 0x000fe20007f3e0ff */
[----:B------:R-:W-:Y:S01]  /*f380*/  IMAD.X R9, RZ, RZ, ~R16, P2 ;  /* 0x000000ffff097224 */ /* 0x000fe200010e0e10 */
[----:B------:R-:W-:Y:S02]  /*f390*/  IADD3 R45, P3, PT, R15, 0x3, RZ ;  /* 0x000000030f2d7810 */ /* 0x000fe40007f7e0ff */
[----:B------:R-:W-:-:S02]  /*f3a0*/  IADD3.X R7, PT, PT, RZ, ~R40, RZ, P1, !PT ;  /* 0x80000028ff077210 */ /* 0x000fc40000ffe4ff */
[C---:B------:R-:W-:Y:S02]  /*f3b0*/  IADD3 R44, P6, PT, R15.reuse, 0x4, RZ ;  /* 0x000000040f2c7810 */ /* 0x040fe40007fde0ff */
[----:B------:R-:W-:Y:S01]  /*f3c0*/  IADD3 R42, P5, PT, R15, 0x6, RZ ;  /* 0x000000060f2a7810 */ /* 0x000fe20007fbe0ff */
[----:B0-----:R-:W-:Y:S02]  /*f3d0*/  IMAD R9, R9, UR12, RZ ;  /* 0x0000000c09097c24 */ /* 0x001fe4000f8e02ff */
        /* <DEDUP_REMOVED lines=27> */
[----:B------:R-:W-:Y:S01]  /*f590*/  IMAD.IADD R21, R21, 0x1, R17 ;  /* 0x0000000115157824 */ /* 0x000fe200078e0211 */
[-C--:B------:R-:W-:Y:S01]  /*f5a0*/  IADD3.X R17, PT, PT, RZ, R16.reuse, RZ, P3, !PT ;  /* 0x00000010ff117210 */ /* 0x080fe20001ffe4ff */
[----:B------:R-:W-:Y:S01]  /*f5b0*/  IMAD.X R41, RZ, RZ, R16, P5 ;  /* 0x000000ffff297224 */ /* 0x000fe200028e0610 */
[----:B------:R-:W-:Y:S01]  /*f5c0*/  SHF.L.U64.HI R39, R10, 0x3, R29 ;  /* 0x000000030a277819 */ /* 0x000fe2000001021d */
[----:B------:R-:W-:Y:S01]  /*f5d0*/  IMAD R40, R40, UR6, RZ ;  /* 0x0000000628287c24 */ /* 0x000fe2000f8e02ff */
[----:B------:R-:W-:Y:S01]  /*f5e0*/  IADD3.X R27, PT, PT, RZ, R16, RZ, P6, !PT ;  /* 0x00000010ff1b7210 */ /* 0x000fe200037fe4ff */
[----:B------:R-:W-:Y:S01]  /*f5f0*/  IMAD.X R10, RZ, RZ, ~R17, P4 ;  /* 0x000000ffff0a7224 */ /* 0x000fe200020e0e11 */
[----:B------:R-:W-:Y:S01]  /*f600*/  IADD3 R29, P6, PT, RZ, -R44, RZ ;  /* 0x8000002cff1d7210 */ /* 0x000fe20007fde0ff */
[----:B------:R-:W-:Y:S01]  /*f610*/  IMAD.WIDE.U32 R20, R46, UR6, R20 ;  /* 0x000000062e147c25 */ /* 0x000fe2000f8e0014 */
[----:B------:R-:W-:-:S02]  /*f620*/  IADD3 R43, P3, PT, R15, 0x5, RZ ;  /* 0x000000050f2b7810 */ /* 0x000fc40007f7e0ff */
[----:B------:R-:W-:Y:S01]  /*f630*/  IADD3.X R28, PT, PT, RZ, ~R27, RZ, P6, !PT ;  /* 0x8000001bff1c7210 */ /* 0x000fe200037fe4ff */
[----:B------:R-:W-:Y:S01]  /*f640*/  IMAD R10, R10, UR12, RZ ;  /* 0x0000000c0a0a7c24 */ /* 0x000fe2000f8e02ff */
[----:B------:R-:W-:Y:S01]  /*f650*/  IADD3.X R12, PT, PT, RZ, R16, RZ, P3, !PT ;  /* 0x00000010ff0c7210 */ /* 0x000fe20001ffe4ff */
[----:B------:R-:W-:Y:S01]  /*f660*/  IMAD R27, R27, UR6, RZ ;  /* 0x000000061b1b7c24 */ /* 0x000fe2000f8e02ff */
[----:B------:R-:W-:Y:S01]  /*f670*/  IADD3 R31, P3, PT, RZ, -R43, RZ ;  /* 0x8000002bff1f7210 */ /* 0x000fe20007f7e0ff */
[C---:B------:R-:W-:Y:S01]  /*f680*/  IMAD R35, R51.reuse, UR13, R10 ;  /* 0x0000000d33237c24 */ /* 0x040fe2000f8e020a */
[----:B------:R-:W-:Y:S01]  /*f690*/  IADD3 R33, P5, PT, RZ, -R42, RZ ;  /* 0x8000002aff217210 */ /* 0x000fe20007fbe0ff */
[----:B------:R-:W-:Y:S01]  /*f6a0*/  IMAD.WIDE.U32 R50, R51, UR12, R18 ;  /* 0x0000000c33327c25 */ /* 0x000fe2000f8e0012 */
[----:B------:R-:W-:Y:S02]  /*f6b0*/  IADD3.X R34, PT, PT, RZ, ~R12, RZ, P3, !PT ;  /* 0x8000000cff227210 */ /* 0x000fe40001ffe4ff */
[----:B------:R-:W-:Y:S01]  /*f6c0*/  IADD3.X R32, PT, PT, RZ, ~R41, RZ, P5, !PT ;  /* 0x80000029ff207210 */ /* 0x000fe20002ffe4ff */
[----:B------:R-:W-:Y:S01]  /*f6d0*/  IMAD R28, R28, UR12, RZ ;  /* 0x0000000c1c1c7c24 */ /* 0x000fe2000f8e02ff */
[----:B------:R-:W-:Y:S01]  /*f6e0*/  IADD3 R11, P4, PT, R15, 0x7, RZ ;  /* 0x000000070f0b7810 */ /* 0x000fe20007f9e0ff */
[----:B------:R-:W-:Y:S01]  /*f6f0*/  IMAD.IADD R35, R51, 0x1, R35 ;  /* 0x0000000133237824 */ /* 0x000fe200078e0223 */
[----:B------:R-:W-:Y:S01]  /*f700*/  IADD3 R20, P3, PT, R14, R20, RZ ;  /* 0x000000140e147210 */ /* 0x000fe20007f7e0ff */
[C---:B------:R-:W-:Y:S01]  /*f710*/  IMAD R37, R29.reuse, UR13, R28 ;  /* 0x0000000d1d257c24 */ /* 0x040fe2000f8e021c */
[----:B------:R-:W-:Y:S01]  /*f720*/  IADD3.X R10, PT, PT, RZ, R16, RZ, P4, !PT ;  /* 0x00000010ff0a7210 */ /* 0x000fe200027fe4ff */
[----:B------:R-:W-:Y:S01]  /*f730*/  IMAD.WIDE.U32 R28, R29, UR12, R18 ;  /* 0x0000000c1d1c7c25 */ /* 0x000fe2000f8e0012 */
[----:B------:R-:W-:-:S03]  /*f740*/  IADD3 R36, P4, PT, RZ, -R11, RZ ;  /* 0x8000000bff247210 */ /* 0x000fc60007f9e0ff */
        /* <DEDUP_REMOVED lines=8> */
[----:B------:R-:W-:Y:S02]  /*f7d0*/  IMAD R29, R29, R24, RZ ;  /* 0x000000181d1d7224 */ /* 0x000fe400078e02ff */
[----:B------:R-:W-:Y:S02]  /*f7e0*/  IMAD R32, R32, UR12, RZ ;  /* 0x0000000c20207c24 */ /* 0x000fe4000f8e02ff */
[----:B------:R-:W-:Y:S01]  /*f7f0*/  IMAD.IADD R31, R31, 0x1, R34 ;  /* 0x000000011f1f7824 */ /* 0x000fe200078e0222 */
[----:B------:R-:W-:Y:S01]  /*f800*/  MOV R34, R50 ;  /* 0x0000003200227202 */ /* 0x000fe20000000f00 */
[C---:B------:R-:W-:Y:S02]  /*f810*/  IMAD R29, R28.reuse, R25, R29 ;  /* 0x000000191c1d7224 */ /* 0x040fe400078e021d */
[----:B------:R-:W-:-:S04]  /*f820*/  IMAD.WIDE.U32 R50, R28, R24, RZ ;  /* 0x000000181c327225 */ /* 0x000fc800078e00ff */
[----:B------:R-:W-:Y:S01]  /*f830*/  IMAD R47, R33, UR13, R32 ;  /* 0x0000000d212f7c24 */ /* 0x000fe2000f8e0220 */
[----:B------:R-:W-:Y:S01]  /*f840*/  IADD3 R51, PT, PT, R51, R29, RZ ;  /* 0x0000001d33337210 */ /* 0x000fe20007ffe0ff */
[----:B------:R-:W-:Y:S01]  /*f850*/  IMAD.WIDE.U32 R32, R33, UR12, R18 ;  /* 0x0000000c21207c25 */ /* 0x000fe2000f8e0012 */
[----:B------:R-:W0:Y:S03]  /*f860*/  LDC.64 R28, c[0x0][0x608] ;  /* 0x00018200ff1c7b82 */ /* 0x000e260000000a00 */
[----:B------:R-:W-:Y:S01]  /*f870*/  IMAD.X R48, RZ, RZ, ~R10, P4 ;  /* 0x000000ffff307224 */ /* 0x000fe200020e0e0a */
[----:B------:R-:W-:Y:S01]  /*f880*/  IADD3 R47, PT, PT, R33, R47, RZ ;  /* 0x0000002f212f7210 */ /* 0x000fe20007ffe0ff */
[----:B------:R-:W-:Y:S02]  /*f890*/  IMAD R31, R31, R24, RZ ;  /* 0x000000181f1f7224 */ /* 0x000fe400078e02ff */
[----:B------:R-:W-:-:S02]  /*f8a0*/  IMAD R48, R48, UR12, RZ ;  /* 0x0000000c30307c24 */ /* 0x000fc4000f8e02ff */
[-C--:B------:R-:W-:Y:S02]  /*f8b0*/  IMAD R47, R47, R24.reuse, RZ ;  /* 0x000000182f2f7224 */ /* 0x080fe400078e02ff */
[C---:B------:R-:W-:Y:S02]  /*f8c0*/  IMAD R31, R30.reuse, R25, R31 ;  /* 0x000000191e1f7224 */ /* 0x040fe400078e021f */
[----:B------:R-:W-:-:S04]  /*f8d0*/  IMAD.WIDE.U32 R52, R30, R24, RZ ;  /* 0x000000181e347225 */ /* 0x000fc800078e00ff */
[----:B------:R-:W-:Y:S01]  /*f8e0*/  IMAD R47, R32, R25, R47 ;  /* 0x00000019202f7224 */ /* 0x000fe200078e022f */
[----:B------:R-:W-:Y:S01]  /*f8f0*/  IADD3 R53, PT, PT, R53, R31, RZ ;  /* 0x0000001f35357210 */ /* 0x000fe20007ffe0ff */
[----:B------:R-:W-:Y:S02]  /*f900*/  IMAD R48, R36, UR13, R48 ;  /* 0x0000000d24307c24 */ /* 0x000fe4000f8e0230 */
[----:B------:R-:W-:-:S04]  /*f910*/  IMAD.WIDE.U32 R32, R32, R24, RZ ;  /* 0x0000001820207225 */ /* 0x000fc800078e00ff */
[----:B------:R-:W-:-:S04]  /*f920*/  IMAD.WIDE.U32 R36, R36, UR12, R18 ;  /* 0x0000000c24247c25 */ /* 0x000fc8000f8e0012 */
[----:B------:R-:W-:Y:S02]  /*f930*/  IMAD.IADD R33, R33, 0x1, R47 ;  /* 0x0000000121217824 */ /* 0x000fe400078e022f */
[----:B------:R-:W-:Y:S02]  /*f940*/  IMAD R31, R41, UR6, RZ ;  /* 0x00000006291f7c24 */ /* 0x000fe4000f8e02ff */
[----:B------:R-:W-:Y:S02]  /*f950*/  IMAD.IADD R48, R37, 0x1, R48 ;  /* 0x0000000125307824 */ /* 0x000fe400078e0230 */
[----:B------:R-:W-:Y:S02]  /*f960*/  IMAD R30, R17, UR6, RZ ;  /* 0x00000006111e7c24 */ /* 0x000fe4000f8e02ff */
[C---:B------:R-:W-:Y:S02]  /*f970*/  IMAD R31, R42.reuse, UR7, R31 ;  /* 0x000000072a1f7c24 */ /* 0x040fe4000f8e021f */
[----:B------:R-:W-:-:S04]  /*f980*/  IMAD.WIDE.U32 R32, R42, UR6, R32 ;  /* 0x000000062a207c25 */ /* 0x000fc8000f8e0020 */
[----:B------:R-:W-:Y:S02]  /*f990*/  IMAD R48, R48, R24, RZ ;  /* 0x0000001830307224 */ /* 0x000fe400078e02ff */
[----:B------:R-:W-:Y:S02]  /*f9a0*/  IMAD R42, R16, UR12, RZ ;  /* 0x0000000c102a7c24 */ /* 0x000fe4000f8e02ff */
[----:B------:R-:W-:Y:S02]  /*f9b0*/  IMAD R17, R45, UR7, R30 ;  /* 0x000000072d117c24 */ /* 0x000fe4000f8e021e */
[----:B------:R-:W-:Y:S02]  /*f9c0*/  IMAD R30, R12, UR6, RZ ;  /* 0x000000060c1e7c24 */ /* 0x000fe4000f8e02ff */
[----:B------:R-:W-:Y:S02]  /*f9d0*/  IMAD R40, R46, UR7, R40 ;  /* 0x000000072e287c24 */ /* 0x000fe4000f8e0228 */
[----:B------:R-:W-:-:S02]  /*f9e0*/  IMAD R12, R44, UR7, R27 ;  /* 0x000000072c0c7c24 */ /* 0x000fc4000f8e021b */
[----:B------:R-:W-:Y:S01]  /*f9f0*/  IMAD R48, R36, R25, R48 ;  /* 0x0000001924307224 */ /* 0x000fe200078e0230 */
[----:B------:R-:W-:Y:S01]  /*fa00*/  IADD3.X R40, PT, PT, R21, R40, RZ, P3, !PT ;  /* 0x0000002815287210 */ /* 0x000fe20001ffe4ff */
[----:B0-----:R-:W-:-:S04]  /*fa10*/  IMAD.WIDE.U32 R28, R15, UR12, R28 ;  /* 0x0000000c0f1c7c25 */ /* 0x001fc8000f8e001c */
[----:B------:R-:W-:Y:S01]  /*fa20*/  IMAD R27, R15, UR13, R42 ;  /* 0x0000000d0f1b7c24 */ /* 0x000fe2000f8e022a */
[----:B------:R-:W-:Y:S01]  /*fa30*/  IADD3 R28, P3, PT, R18, -R28, RZ ;  /* 0x8000001c121c7210 */ /* 0x000fe20007f7e0ff */
[----:B------:R-:W-:Y:S01]  /*fa40*/  IMAD.WIDE.U32 R36, R36, R24, RZ ;  /* 0x0000001824247225 */ /* 0x000fe200078e00ff */
[----:B------:R-:W0:Y:S01]  /*fa50*/  LDCU.64 UR12, c[0x0][0x5f0] ;  /* 0x0000be00ff0c77ac */ /* 0x000e220008000a00 */
[----:B------:R-:W-:Y:S02]  /*fa60*/  MOV R42, R38 ;  /* 0x00000026002a7202 */ /* 0x000fe40000000f00 */
[----:B------:R-:W-:Y:S01]  /*fa70*/  IMAD.IADD R29, R29, 0x1, R27 ;  /* 0x000000011d1d7824 */ /* 0x000fe200078e021b */
[----:B------:R-:W-:Y:S01]  /*fa80*/  IADD3 R37, PT, PT, R37, R48, RZ ;  /* 0x0000003025257210 */ /* 0x000fe20007ffe0ff */
[----:B------:R-:W-:Y:S01]  /*fa90*/  IMAD.WIDE.U32 R34, R45, UR6, R34 ;  /* 0x000000062d227c25 */ /* 0x000fe2000f8e0022 */
[----:B------:R-:W-:Y:S02]  /*faa0*/  IADD3.X R27, PT, PT, R13, UR7, RZ, P2, !PT ;  /* 0x000000070d1b7c10 */ /* 0x000fe400097fe4ff */
[----:B------:R-:W-:Y:S01]  /*fab0*/  IADD3.X R13, PT, PT, R19, ~R29, RZ, P3, !PT ;  /* 0x8000001d130d7210 */ /* 0x000fe20001ffe4ff */
[----:B------:R-:W-:Y:S01]  /*fac0*/  IMAD R10, R10, UR6, RZ ;  /* 0x000000060a0a7c24 */ /* 0x000fe2000f8e02ff */
[----:B------:R-:W-:Y:S01]  /*fad0*/  LOP3.LUT R38, R5, 0xfffffff8, RZ, 0xc0, !PT ;  /* 0xfffffff805267812 */ /* 0x000fe200078ec0ff */
[----:B------:R-:W-:-:S04]  /*fae0*/  IMAD.WIDE.U32 R52, R43, UR6, R52 ;  /* 0x000000062b347c25 */ /* 0x000fc8000f8e0034 */
[C---:B------:R-:W-:Y:S01]  /*faf0*/  IMAD R41, R11.reuse, UR7, R10 ;  /* 0x000000070b297c24 */ /* 0x040fe2000f8e020a */
[C---:B------:R-:W-:Y:S01]  /*fb00*/  IADD3 R10, P3, PT, R14.reuse, R32, RZ ;  /* 0x000000200e0a7210 */ /* 0x040fe20007f7e0ff */
[----:B------:R-:W-:Y:S01]  /*fb10*/  IMAD.WIDE.U32 R36, R11, UR6, R36 ;  /* 0x000000060b247c25 */ /* 0x000fe2000f8e0024 */
[C---:B------:R-:W-:Y:S02]  /*fb20*/  IADD3 R11, P4, PT, R14.reuse, R34, RZ ;  /* 0x000000220e0b7210 */ /* 0x040fe40007f9e0ff */
[----:B------:R-:W-:Y:S01]  /*fb30*/  IADD3 R34, P2, PT, R14, R52, RZ ;  /* 0x000000340e227210 */ /* 0x000fe20007f5e0ff */
[----:B------:R-:W-:Y:S01]  /*fb40*/  IMAD.WIDE.U32 R44, R44, UR6, R50 ;  /* 0x000000062c2c7c25 */ /* 0x000fe2000f8e0032 */
[----:B------:R-:W-:Y:S01]  /*fb50*/  IADD3.X R17, PT, PT, R35, R17, RZ, P4, !PT ;  /* 0x0000001123117210 */ /* 0x000fe200027fe4ff */
[----:B------:R-:W-:Y:S01]  /*fb60*/  USHF.L.U64.HI UR6, UR6, 0x3, UR7 ;  /* 0x0000000306067899 */ /* 0x000fe20008010207 */
[C---:B------:R-:W-:Y:S01]  /*fb70*/  IADD3 R32, P4, PT, R14.reuse, R36, RZ ;  /* 0x000000240e207210 */ /* 0x040fe20007f9e0ff */
[----:B------:R-:W-:Y:S01]  /*fb80*/  IMAD R30, R43, UR7, R30 ;  /* 0x000000072b1e7c24 */ /* 0x000fe2000f8e021e */
[----:B------:R-:W-:Y:S01]  /*fb90*/  IADD3 R21, P5, PT, R14, R44, RZ ;  /* 0x0000002c0e157210 */ /* 0x000fe20007fbe0ff */
[-C--:B------:R-:W-:Y:S01]  /*fba0*/  IMAD R13, R13, R24.reuse, RZ ;  /* 0x000000180d0d7224 */ /* 0x080fe200078e02ff */
[----:B------:R-:W-:Y:S01]  /*fbb0*/  IADD3.X R31, PT, PT, R33, R31, RZ, P3, !PT ;  /* 0x0000001f211f7210 */ /* 0x000fe20001ffe4ff */
[----:B------:R-:W-:Y:S01]  /*fbc0*/  IMAD.WIDE.U32 R26, R28, R24, R26 ;  /* 0x000000181c1a7225 */ /* 0x000fe200078e001a */
[----:B------:R-:W-:-:S02]  /*fbd0*/  IADD3.X R30, PT, PT, R53, R30, RZ, P2, !PT ;  /* 0x0000001e351e7210 */ /* 0x000fc400017fe4ff */
[----:B0-----:R-:W-:Y:S01]  /*fbe0*/  MOV R33, UR12 ;  /* 0x0000000c00217c02 */ /* 0x001fe20008000f00 */
[----:B------:R-:W-:Y:S01]  /*fbf0*/  IMAD R13, R28, R25, R13 ;  /* 0x000000191c0d7224 */ /* 0x000fe200078e020d */
[----:B------:R-:W-:Y:S01]  /*fc00*/  IADD3 R35, P2, PT, R14, R26, RZ ;  /* 0x0000001a0e237210 */ /* 0x000fe20007f5e0ff */
[----:B------:R-:W-:Y:S01]  /*fc10*/  IMAD.X R41, R37, 0x1, R41, P4 ;  /* 0x0000000125297824 */ /* 0x000fe200020e0629 */
[----:B------:R-:W-:Y:S01]  /*fc20*/  IADD3.X R39, PT, PT, ~R39, UR6, RZ, P1, !PT ;  /* 0x0000000627277c10 */ /* 0x000fe20008ffe5ff */
[----:B------:R-:W-:Y:S01]  /*fc30*/  IMAD.X R44, R45, 0x1, R12, P5 ;  /* 0x000000012d2c7824 */ /* 0x000fe200028e060c */
[----:B------:R-:W-:Y:S01]  /*fc40*/  IADD3.X R37, PT, PT, R27, R13, RZ, P2, !PT ;  /* 0x0000000d1b257210 */ /* 0x000fe200017fe4ff */
[----:B------:R-:W-:-:S08]  /*fc50*/  IMAD.U32 R36, RZ, RZ, UR13 ;  /* 0x0000000dff247e24 */ /* 0x000fd0000f8e00ff */
.L_x_3046:
[C---:B------:R-:W-:Y:S02]  /*fc60*/  IADD3 R28, P1, PT, R33.reuse, R7, RZ ;  /* 0x00000007211c7210 */ /* 0x040fe40007f3e0ff */
[C---:B------:R-:W-:Y:S02]  /*fc70*/  IADD3 R12, P2, PT, R33.reuse, R35, RZ ;  /* 0x00000023210c7210 */ /* 0x040fe40007f5e0ff */
[C---:B------:R-:W-:Y:S02]  /*fc80*/  IADD3.X R29, PT, PT, R36.reuse, R9, RZ, P1, !PT ;  /* 0x00000009241d7210 */ /* 0x040fe40000ffe4ff */
[C---:B------:R-:W-:Y:S01]  /*fc90*/  IADD3 R24, P1, PT, R33.reuse, R20, RZ ;  /* 0x0000001421187210 */ /* 0x040fe20007f3e0ff */
[C---:B------:R-:W-:Y:S01]  /*fca0*/  IMAD.X R13, R36.reuse, 0x1, R37, P2 ;  /* 0x00000001240d7824 */ /* 0x040fe200010e0625 */
[----:B------:R-:W-:Y:S01]  /*fcb0*/  IADD3 R26, P2, PT, R33, R11, RZ ;  /* 0x0000000b211a7210 */ /* 0x000fe20007f5e0ff */
[----:B------:R0:W2:Y:S01]  /*fcc0*/  LDG.E.U8 R46, desc[UR8][R28.64] ;  /* 0x000000081c2e7981 */ /* 0x0000a2000c1e1100 */
[----:B------:R-:W-:-:S02]  /*fcd0*/  IADD3.X R25, PT, PT, R36, R40, RZ, P1, !PT ;  /* 0x0000002824197210 */ /* 0x000fc40000ffe4ff */
[----:B------:R-:W-:Y:S01]  /*fce0*/  IADD3.X R27, PT, PT, R36, R17, RZ, P2, !PT ;  /* 0x00000011241b7210 */ /* 0x000fe200017fe4ff */
[----:B------:R1:W2:Y:S04]  /*fcf0*/  LDG.E.U8 R43, desc[UR8][R12.64] ;  /* 0x000000080c2b7981 */ /* 0x0002a8000c1e1100 */
[----:B------:R3:W4:Y:S01]  /*fd00*/  LDG.E.U8 R45, desc[UR8][R24.64] ;  /* 0x00000008182d7981 */ /* 0x000722000c1e1100 */
[----:B0-----:R-:W-:-:S03]  /*fd10*/  IADD3 R28, P3, PT, R33, R32, RZ ;  /* 0x00000020211c7210 */ /* 0x001fc60007f7e0ff */
[----:B------:R0:W4:Y:S01]  /*fd20*/  LDG.E.U8 R47, desc[UR8][R26.64] ;  /* 0x000000081a2f7981 */ /* 0x000122000c1e1100 */
[C---:B-1----:R-:W-:Y:S02]  /*fd30*/  IADD3 R12, P1, PT, R33.reuse, R21, RZ ;  /* 0x00000015210c7210 */ /* 0x042fe40007f3e0ff */
[----:B---3--:R-:W-:-:S03]  /*fd40*/  IADD3 R24, P2, PT, R33, R34, RZ ;  /* 0x0000002221187210 */ /* 0x008fc60007f5e0ff */
[C---:B------:R-:W-:Y:S01]  /*fd50*/  IMAD.X R13, R36.reuse, 0x1, R44, P1 ;  /* 0x00000001240d7824 */ /* 0x040fe200008e062c */
[----:B0-----:R-:W-:Y:S02]  /*fd60*/  IADD3 R26, P1, PT, R33, R10, RZ ;  /* 0x0000000a211a7210 */ /* 0x001fe40007f3e0ff */
[C---:B------:R-:W-:Y:S01]  /*fd70*/  IADD3.X R25, PT, PT, R36.reuse, R30, RZ, P2, !PT ;  /* 0x0000001e24197210 */ /* 0x040fe200017fe4ff */
[C---:B------:R-:W-:Y:S01]  /*fd80*/  IMAD.X R29, R36.reuse, 0x1, R41, P3 ;  /* 0x00000001241d7824 */ /* 0x040fe200018e0629 */
[----:B------:R-:W-:Y:S01]  /*fd90*/  IADD3.X R27, PT, PT, R36, R31, RZ, P1, !PT ;  /* 0x0000001f241b7210 */ /* 0x000fe20000ffe4ff */
[----:B------:R-:W3:Y:S04]  /*fda0*/  LDG.E.U8 R48, desc[UR8][R12.64] ;  /* 0x000000080c307981 */ /* 0x000ee8000c1e1100 */
[----:B------:R-:W3:Y:S04]  /*fdb0*/  LDG.E.U8 R49, desc[UR8][R24.64] ;  /* 0x0000000818317981 */ /* 0x000ee8000c1e1100 */
[----:B------:R-:W3:Y:S04]  /*fdc0*/  LDG.E.U8 R50, desc[UR8][R26.64] ;  /* 0x000000081a327981 */ /* 0x000ee8000c1e1100 */
[----:B------:R-:W3:Y:S01]  /*fdd0*/  LDG.E.U8 R28, desc[UR8][R28.64] ;  /* 0x000000081c1c7981 */ /* 0x000ee2000c1e1100 */
        /* <DEDUP_REMOVED lines=9> */
[----:B----4-:R-:W-:-:S04]  /*fe70*/  IADD3 R45, PT, PT, R47, R46, R45 ;  /* 0x0000002e2f2d7210 */ /* 0x010fc80007ffe02d */
[----:B---3--:R-:W-:-:S04]  /*fe80*/  IADD3 R45, PT, PT, R49, R45, R48 ;  /* 0x0000002d312d7210 */ /* 0x008fc80007ffe030 */
[----:B------:R-:W-:-:S04]  /*fe90*/  IADD3 R45, PT, PT, R28, R45, R50 ;  /* 0x0000002d1c2d7210 */ /* 0x000fc80007ffe032 */
[----:B------:R-:W-:Y:S01]  /*fea0*/  PRMT R3, R45, 0x7610, R3 ;  /* 0x000076102d037816 */ /* 0x000fe20000000003 */
[----:B------:R-:W-:Y:S06]  /*feb0*/  @P1 BRA `(.L_x_3046) ;  /* 0xfffffffc00681947 */ /* 0x000fec000383ffff */
.L_x_3045:
[----:B------:R-:W-:Y:S05]  /*fec0*/  BSYNC.RECONVERGENT B2 ;  /* 0x0000000000027941 */ /* 0x000fea0003800200 */
.L_x_3044:
        /* <DEDUP_REMOVED lines=12> */
[----:B------:R-:W-:Y:S01]  /*ff90*/  MOV R6, R14 ;  /* 0x0000000e00067202 */ /* 0x000fe20000000f00 */
[----:B------:R-:W2:Y:S01]  /*ffa0*/  LDCU.64 UR12, c[0x0][0x618] ;  /* 0x0000c300ff0c77ac */ /* 0x000ea20008000a00 */
[----:B------:R-:W-:Y:S02]  /*ffb0*/  HFMA2 R7, -RZ, RZ, 0, 0 ;  /* 0x00000000ff077431 */ /* 0x000fe400000001ff */
[----:B------:R-:W-:Y:S01]  /*ffc0*/  IMAD.X R8, RZ, RZ, ~R16, P1 ;  /* 0x000000ffff087224 */ /* 0x000fe200008e0e10 */
[----:B------:R-:W3:Y:S01]  /*ffd0*/  LDCU.64 UR14, c[0x0][0x620] ;  /* 0x0000c400ff0e77ac */ /* 0x000ee20008000a00 */
[----:B------:R-:W4:Y:S02]  /*ffe0*/  LDCU.64 UR16, c[0x0][0x5f0] ;  /* 0x0000be00ff1077ac */ /* 0x000f240008000a00 */
[----:B0-----:R-:W-:-:S02]  /*fff0*/  IMAD R10, R8, UR6, RZ ;  /* 0x00000006080a7c24 */ /* 0x001fc4000f8e02ff */
[----:B--2---:R-:W-:-:S04]  /*10000*/  IMAD.WIDE.U32 R8, R15, UR12, R6 ;  /* 0x0000000c0f087c25 */ /* 0x004fc8000f8e0006 */
[----:B------:R-:W-:Y:S02]  /*10010*/  IMAD R20, R16, UR12, RZ ;  /* 0x0000000c10147c24 */ /* 0x000fe4000f8e02ff */
[C---:B------:R-:W-:Y:S02]  /*10020*/  IMAD R7, R11.reuse, UR7, R10 ;  /* 0x000000070b077c24 */ /* 0x040fe4000f8e020a */
[----:B------:R-:W-:-:S04]  /*10030*/  IMAD.WIDE.U32 R10, R11, UR6, R18 ;  /* 0x000000060b0a7c25 */ /* 0x000fc8000f8e0012 */
[----:B------:R-:W-:Y:S01]  /*10040*/  IMAD R21, R15, UR13, R20 ;  /* 0x0000000d0f157c24 */ /* 0x000fe2000f8e0214 */
[----:B------:R-:W-:Y:S01]  /*10050*/  IADD3 R7, PT, PT, R11, R7, RZ ;  /* 0x000000070b077210 */ /* 0x000fe20007ffe0ff */
[----:B------:R-:W-:Y:S02]  /*10060*/  IMAD R20, R16, UR6, RZ ;  /* 0x0000000610147c24 */ /* 0x000fe4000f8e02ff */
[----:B------:R-:W-:Y:S02]  /*10070*/  IMAD.IADD R9, R21, 0x1, R9 ;  /* 0x0000000115097824 */ /* 0x000fe400078e0209 */
[----:B---3--:R-:W-:Y:S02]  /*10080*/  IMAD R11, R7, UR14, RZ ;  /* 0x0000000e070b7c24 */ /* 0x008fe4000f8e02ff */
[----:B------:R-:W-:Y:S01]  /*10090*/  IMAD.WIDE.U32 R6, R10, UR14, R8 ;  /* 0x0000000e0a067c25 */ /* 0x000fe2000f8e0008 */
[----:B------:R-:W-:-:S03]  /*100a0*/  IADD3 R8, P1, PT, R8, UR12, RZ ;  /* 0x0000000c08087c10 */ /* 0x000fc6000ff3e0ff */
[----:B-1----:R-:W-:Y:S01]  /*100b0*/  IMAD.WIDE.U32 R12, R15, UR6, R12 ;  /* 0x000000060f0c7c25 */ /* 0x002fe2000f8e000c */
[----:B----4-:R-:W-:Y:S02]  /*100c0*/  IADD3 R6, P2, PT, R6, UR16, RZ ;  /* 0x0000001006067c10 */ /* 0x010fe4000ff5e0ff */
[----:B------:R-:W-:Y:S01]  /*100d0*/  IADD3.X R9, PT, PT, R9, UR13, RZ, P1, !PT ;  /* 0x0000000d09097c10 */ /* 0x000fe20008ffe4ff */
[----:B------:R-:W-:Y:S01]  /*100e0*/  IMAD R21, R15, UR7, R20 ;  /* 0x000000070f157c24 */ /* 0x000fe2000f8e0214 */
[----:B------:R-:W-:Y:S01]  /*100f0*/  IADD3 R25, P3, PT, R12, UR6, RZ ;  /* 0x000000060c197c10 */ /* 0x000fe2000ff7e0ff */
[----:B------:R-:W-:Y:S01]  /*10100*/  IMAD R11, R10, UR15, R11 ;  /* 0x0000000f0a0b7c24 */ /* 0x000fe2000f8e020b */
[----:B------:R-:W-:Y:S02]  /*10110*/  IADD3 R29, P6, PT, R18, -R12, RZ ;  /* 0x8000000c121d7210 */ /* 0x000fe40007fde0ff */
[----:B------:R-:W-:Y:S02]  /*10120*/  IADD3 R27, PT, PT, R13, R21, RZ ;  /* 0x000000150d1b7210 */ /* 0x000fe40007ffe0ff */
[----:B------:R-:W-:-:S02]  /*10130*/  IADD3.X R7, PT, PT, R11, UR17, R7, P2, !PT ;  /* 0x000000110b077c10 */ /* 0x000fc400097fe407 */
        /* <DEDUP_REMOVED lines=33> */
.L_x_3050:
[----:B------:R-:W-:Y:S05]  /*10350*/  BSYNC.RECONVERGENT B3 ;  /* 0x0000000000037941 */ /* 0x000fea0003800200 */
.L_x_3049:
        /* <DEDUP_REMOVED lines=11> */
[----:B------:R-:W-:Y:S01]  /*10410*/  IMAD.MOV.U32 R6, RZ, RZ, R14 ;  /* 0x000000ffff067224 */ /* 0x000fe200078e000e */
[----:B------:R-:W-:Y:S01]  /*10420*/  MOV R7, RZ ;  /* 0x000000ff00077202 */ /* 0x000fe20000000f00 */
[----:B------:R-:W2:Y:S01]  /*10430*/  LDCU.64 UR6, c[0x0][0x608] ;  /* 0x0000c100ff0677ac */ /* 0x000ea20008000a00 */
[----:B------:R-:W-:Y:S01]  /*10440*/  IADD3.X R12, PT, PT, RZ, ~R16, RZ, P1, !PT ;  /* 0x80000010ff0c7210 */ /* 0x000fe20000ffe4ff */
[----:B------:R-:W3:Y:S01]  /*10450*/  LDCU.64 UR14, c[0x0][0x620] ;  /* 0x0000c400ff0e77ac */ /* 0x000ee20008000a00 */
[----:B------:R-:W4:Y:S01]  /*10460*/  LDCU.64 UR16, c[0x0][0x5f0] ;  /* 0x0000be00ff1077ac */ /* 0x000f220008000a00 */
[----:B-1----:R-:W-:-:S04]  /*10470*/  IMAD.WIDE.U32 R8, R15, UR12, R6 ;  /* 0x0000000c0f087c25 */ /* 0x002fc8000f8e0006 */
[C---:B------:R-:W-:Y:S02]  /*10480*/  IMAD R6, R16.reuse, UR12, RZ ;  /* 0x0000000c10067c24 */ /* 0x040fe4000f8e02ff */
[----:B--2---:R-:W-:Y:S02]  /*10490*/  IMAD R20, R16, UR6, RZ ;  /* 0x0000000610147c24 */ /* 0x004fe4000f8e02ff */
[----:B------:R-:W-:Y:S02]  /*104a0*/  IMAD R12, R12, UR6, RZ ;  /* 0x000000060c0c7c24 */ /* 0x000fe4000f8e02ff */
[----:B0-----:R-:W-:-:S04]  /*104b0*/  IMAD.WIDE.U32 R10, R15, UR6, R10 ;  /* 0x000000060f0a7c25 */ /* 0x001fc8000f8e000a */
[C---:B------:R-:W-:Y:S01]  /*104c0*/  IMAD R17, R15.reuse, UR13, R6 ;  /* 0x0000000d0f117c24 */ /* 0x040fe2000f8e0206 */
        /* <DEDUP_REMOVED lines=25> */
.L_x_3052:
[----:B------:R-:W-:Y:S05]  /*10660*/  BSYNC.RECONVERGENT B3 ;  /* 0x0000000000037941 */ /* 0x000fea0003800200 */
.L_x_3051:
        /* <DEDUP_REMOVED lines=22> */
[----:B------:R-:W2:Y:S02]  /*107d0*/  LDG.E.U8 R6, desc[UR8][R6.64] ;  /* 0x0000000806067981 */ /* 0x000ea4000c1e1100 */
[----:B--2--5:R-:W-:-:S07]  /*107e0*/  IADD3 R3, PT, PT, R3, R6, RZ ;  /* 0x0000000603037210 */ /* 0x024fce0007ffe0ff */
.L_x_3048:
[----:B------:R-:W-:Y:S05]  /*107f0*/  BSYNC.RECONVERGENT B2 ;  /* 0x0000000000027941 */ /* 0x000fea0003800200 */
.L_x_3047:
[----:B-----5:R0:W-:Y:S02]  /*10800*/  STG.E.U8 desc[UR8][R22.64], R3 ;  /* 0x0000000316007986 */ /* 0x0201e4000c101108 */
.L_x_3043:
[----:B------:R-:W-:Y:S05]  /*10810*/  BSYNC.RECONVERGENT B1 ;  /* 0x0000000000017941 */ /* 0x000fea0003800200 */
.L_x_3042:
[----:B------:R-:W-:-:S07]  /*10820*/  IADD3 R4, PT, PT, R4, 0x80, RZ ;  /* 0x0000008004047810 */ /* 0x000fce0007ffe0ff */
.L_x_3034:
[----:B------:R-:W-:Y:S05]  /*10830*/  BSYNC.RECONVERGENT B0 ;  /* 0x0000000000007941 */ /* 0x000fea0003800200 */
.L_x_3033:
        /* <DEDUP_REMOVED lines=352> */
.L_x_3055:
        /* <DEDUP_REMOVED lines=37> */
.L_x_3058:
[----:B------:R-:W-:-:S07]  /*12090*/  MOV R5, 0x120b0 ;  /* 0x000120b000057802 */ /* 0x000fce0000000f00 */
[----:B------:R-:W-:Y:S05]  /*120a0*/  CALL.REL.NOINC `($__internal_10_$__cuda_sm20_div_s64) ;  /* 0x0000014400307944 */ /* 0x000fea0003c00000 */
.L_x_3057:
[----:B------:R-:W-:Y:S05]  /*120b0*/  BSYNC.RECONVERGENT B1 ;  /* 0x0000000000017941 */ /* 0x000fea0003800200 */
.L_x_3056:
        /* <DEDUP_REMOVED lines=39> */
.L_x_3060:
[----:B------:R-:W-:Y:S01]  /*12330*/  IMAD.MOV.U32 R10, RZ, RZ, R18 ;  /* 0x000000ffff0a7224 */ /* 0x000fe200078e0012 */
[----:B------:R-:W-:Y:S02]  /*12340*/  MOV R3, R19 ;  /* 0x0000001300037202 */ /* 0x000fe40000000f00 */
[----:B------:R-:W-:-:S07]  /*12350*/  MOV R5, 0x12370 ;  /* 0x0001237000057802 */ /* 0x000fce0000000f00 */
[----:B------:R-:W-:Y:S05]  /*12360*/  CALL.REL.NOINC `($__internal_10_$__cuda_sm20_div_s64) ;  /* 0x0000014000807944 */ /* 0x000fea0003c00000 */
.L_x_3061:
[----:B------:R-:W-:Y:S05]  /*12370*/  BSYNC.RECONVERGENT B1 ;  /* 0x0000000000017941 */ /* 0x000fea0003800200 */
.L_x_3059:
        /* <DEDUP_REMOVED lines=83> */
[----:B------:R-:W-:Y:S01]  /*128b0*/  IADD3 R11, P4, PT, R15, 0x7, RZ ;  /* 0x000000070f0b7810 */ /* 0x000fe20007f9e0ff */
[----:B------:R-:W-:Y:S01]  /*128c0*/  IMAD R28, R28, UR12, RZ ;  /* 0x0000000c1c1c7c24 */ /* 0x000fe2000f8e02ff */
[----:B------:R-:W-:Y:S01]  /*128d0*/  IADD3.X R32, PT, PT, RZ, ~R41, RZ, P5, !PT ;  /* 0x80000029ff207210 */ /* 0x000fe20002ffe4ff */
[----:B------:R-:W-:Y:S01]  /*128e0*/  IMAD.IADD R35, R51, 0x1, R35 ;  /* 0x0000000133237824 */ /* 0x000fe200078e0223 */
[----:B------:R-:W-:Y:S01]  /*128f0*/  IADD3.X R10, PT, PT, RZ, R16, RZ, P4, !PT ;  /* 0x00000010ff0a7210 */ /* 0x000fe200027fe4ff */
[C---:B------:R-:W-:Y:S01]  /*12900*/  IMAD R37, R29.reuse, UR13, R28 ;  /* 0x0000000d1d257c24 */ /* 0x040fe2000f8e021c */
[----:B------:R-:W-:Y:S01]  /*12910*/  IADD3 R36, P4, PT, RZ, -R11, RZ ;  /* 0x8000000bff247210 */ /* 0x000fe20007f9e0ff */
[----:B------:R-:W-:-:S04]  /*12920*/  IMAD.WIDE.U32 R28, R29, UR12, R18 ;  /* 0x0000000c1d1c7c25 */ /* 0x000fc8000f8e0012 */
        /* <DEDUP_REMOVED lines=16> */
[----:B------:R-:W-:Y:S01]  /*12a30*/  IMAD.X R48, RZ, RZ, ~R10, P4 ;  /* 0x000000ffff307224 */ /* 0x000fe200020e0e0a */
[----:B------:R-:W0:Y:S01]  /*12a40*/  LDC.64 R28, c[0x0][0x608] ;  /* 0x00018200ff1c7b82 */ /* 0x000e220000000a00 */
[----:B------:R-:W-:-:S04]  /*12a50*/  IMAD.WIDE.U32 R32, R33, UR12, R18 ;  /* 0x0000000c21207c25 */ /* 0x000fc8000f8e0012 */
[----:B------:R-:W-:Y:S01]  /*12a60*/  IMAD R48, R48, UR12, RZ ;  /* 0x0000000c30307c24 */ /* 0x000fe2000f8e02ff */
[----:B------:R-:W-:Y:S01]  /*12a70*/  IADD3 R47, PT, PT, R33, R47, RZ ;  /* 0x0000002f212f7210 */ /* 0x000fe20007ffe0ff */
[----:B------:R-:W-:Y:S02]  /*12a80*/  IMAD R31, R31, R24, RZ ;  /* 0x000000181f1f7224 */ /* 0x000fe400078e02ff */
[C---:B------:R-:W-:Y:S02]  /*12a90*/  IMAD R48, R36.reuse, UR13, R48 ;  /* 0x0000000d24307c24 */ /* 0x040fe4000f8e0230 */
[----:B------:R-:W-:-:S04]  /*12aa0*/  IMAD.WIDE.U32 R36, R36, UR12, R18 ;  /* 0x0000000c24247c25 */ /* 0x000fc8000f8e0012 */
[-C--:B------:R-:W-:Y:S02]  /*12ab0*/  IMAD R47, R47, R24.reuse, RZ ;  /* 0x000000182f2f7224 */ /* 0x080fe400078e02ff */
[----:B------:R-:W-:Y:S02]  /*12ac0*/  IMAD.IADD R48, R37, 0x1, R48 ;  /* 0x0000000125307824 */ /* 0x000fe400078e0230 */
[C---:B------:R-:W-:Y:S02]  /*12ad0*/  IMAD R31, R30.reuse, R25, R31 ;  /* 0x000000191e1f7224 */ /* 0x040fe400078e021f */
[----:B------:R-:W-:-:S04]  /*12ae0*/  IMAD.WIDE.U32 R52, R30, R24, RZ ;  /* 0x000000181e347225 */ /* 0x000fc800078e00ff */
[C---:B------:R-:W-:Y:S01]  /*12af0*/  IMAD R47, R32.reuse, R25, R47 ;  /* 0x00000019202f7224 */ /* 0x040fe200078e022f */
[----:B------:R-:W-:Y:S01]  /*12b00*/  IADD3 R53, PT, PT, R53, R31, RZ ;  /* 0x0000001f35357210 */ /* 0x000fe20007ffe0ff */
[----:B------:R-:W-:-:S04]  /*12b10*/  IMAD.WIDE.U32 R32, R32, R24, RZ ;  /* 0x0000001820207225 */ /* 0x000fc800078e00ff */
[----:B------:R-:W-:Y:S02]  /*12b20*/  IMAD R48, R48, R24, RZ ;  /* 0x0000001830307224 */ /* 0x000fe400078e02ff */
[----:B------:R-:W-:Y:S02]  /*12b30*/  IMAD.IADD R33, R33, 0x1, R47 ;  /* 0x0000000121217824 */ /* 0x000fe400078e022f */
[----:B------:R-:W-:Y:S01]  /*12b40*/  IMAD R31, R41, UR6, RZ ;  /* 0x00000006291f7c24 */ /* 0x000fe2000f8e02ff */
[----:B------:R-:W-:Y:S01]  /*12b50*/  MOV R41, R38 ;  /* 0x0000002600297202 */ /* 0x000fe20000000f00 */
[C---:B------:R-:W-:Y:S01]  /*12b60*/  IMAD R48, R36.reuse, R25, R48 ;  /* 0x0000001924307224 */ /* 0x040fe200078e0230 */
[----:B------:R-:W-:Y:S01]  /*12b70*/  LOP3.LUT R38, R5, 0xfffffff8, RZ, 0xc0, !PT ;  /* 0xfffffff805267812 */ /* 0x000fe200078ec0ff */
[----:B------:R-:W-:Y:S02]  /*12b80*/  IMAD R30, R17, UR6, RZ ;  /* 0x00000006111e7c24 */ /* 0x000fe4000f8e02ff */
[----:B------:R-:W-:-:S04]  /*12b90*/  IMAD.WIDE.U32 R36, R36, R24, RZ ;  /* 0x0000001824247225 */ /* 0x000fc800078e00ff */
[C---:B------:R-:W-:Y:S01]  /*12ba0*/  IMAD R31, R42.reuse, UR7, R31 ;  /* 0x000000072a1f7c24 */ /* 0x040fe2000f8e021f */
[----:B------:R-:W-:Y:S01]  /*12bb0*/  IADD3 R37, PT, PT, R37, R48, RZ ;  /* 0x0000003025257210 */ /* 0x000fe20007ffe0ff */
[----:B------:R-:W-:-:S04]  /*12bc0*/  IMAD.WIDE.U32 R32, R42, UR6, R32 ;  /* 0x000000062a207c25 */ /* 0x000fc8000f8e0020 */
[----:B------:R-:W-:Y:S02]  /*12bd0*/  IMAD R42, R16, UR12, RZ ;  /* 0x0000000c102a7c24 */ /* 0x000fe4000f8e02ff */
[----:B------:R-:W-:Y:S02]  /*12be0*/  IMAD R17, R45, UR7, R30 ;  /* 0x000000072d117c24 */ /* 0x000fe4000f8e021e */
[----:B------:R-:W-:Y:S02]  /*12bf0*/  IMAD R40, R46, UR7, R40 ;  /* 0x000000072e287c24 */ /* 0x000fe4000f8e0228 */
[----:B------:R-:W-:Y:S02]  /*12c00*/  IMAD R30, R12, UR6, RZ ;  /* 0x000000060c1e7c24 */ /* 0x000fe4000f8e02ff */
[----:B------:R-:W-:Y:S02]  /*12c10*/  IMAD R12, R44, UR7, R27 ;  /* 0x000000072c0c7c24 */ /* 0x000fe4000f8e021b */
[----:B------:R-:W-:Y:S01]  /*12c20*/  IMAD R46, R10, UR6, RZ ;  /* 0x000000060a2e7c24 */ /* 0x000fe2000f8e02ff */
[----:B------:R-:W-:Y:S01]  /*12c30*/  IADD3 R10, P3, PT, R14, R20, RZ ;  /* 0x000000140e0a7210 */ /* 0x000fe20007f7e0ff */
[----:B0-----:R-:W-:-:S03]  /*12c40*/  IMAD.WIDE.U32 R28, R15, UR12, R28 ;  /* 0x0000000c0f1c7c25 */ /* 0x001fc6000f8e001c */
[----:B------:R-:W-:Y:S01]  /*12c50*/  IADD3.X R40, PT, PT, R21, R40, RZ, P3, !PT ;  /* 0x0000002815287210 */ /* 0x000fe20001ffe4ff */
[----:B------:R-:W-:Y:S01]  /*12c60*/  IMAD R27, R15, UR13, R42 ;  /* 0x0000000d0f1b7c24 */ /* 0x000fe2000f8e022a */
[----:B------:R-:W0:Y:S01]  /*12c70*/  LDCU.64 UR12, c[0x0][0x5f0] ;  /* 0x0000be00ff0c77ac */ /* 0x000e220008000a00 */
[C---:B------:R-:W-:Y:S02]  /*12c80*/  IMAD R20, R11.reuse, UR7, R46 ;  /* 0x000000070b147c24 */ /* 0x040fe4000f8e022e */
[----:B------:R-:W-:Y:S01]  /*12c90*/  IMAD.WIDE.U32 R36, R11, UR6, R36 ;  /* 0x000000060b247c25 */ /* 0x000fe2000f8e0024 */
[----:B------:R-:W-:-:S03]  /*12ca0*/  IADD3 R11, P3, PT, R18, -R28, RZ ;  /* 0x8000001c120b7210 */ /* 0x000fc60007f7e0ff */
[----:B------:R-:W-:Y:S01]  /*12cb0*/  IMAD.IADD R29, R29, 0x1, R27 ;  /* 0x000000011d1d7824 */ /* 0x000fe200078e021b */
[----:B------:R-:W-:Y:S01]  /*12cc0*/  IADD3.X R27, PT, PT, R13, UR7, RZ, P2, !PT ;  /* 0x000000070d1b7c10 */ /* 0x000fe200097fe4ff */
[----:B------:R-:W-:-:S03]  /*12cd0*/  IMAD.WIDE.U32 R34, R45, UR6, R34 ;  /* 0x000000062d227c25 */ /* 0x000fc6000f8e0022 */
[----:B------:R-:W-:Y:S01]  /*12ce0*/  IADD3.X R29, PT, PT, R19, ~R29, RZ, P3, !PT ;  /* 0x8000001d131d7210 */ /* 0x000fe20001ffe4ff */
[----:B------:R-:W-:Y:S01]  /*12cf0*/  IMAD.WIDE.U32 R52, R43, UR6, R52 ;  /* 0x000000062b347c25 */ /* 0x000fe2000f8e0034 */
[----:B------:R-:W-:-:S03]  /*12d00*/  IADD3 R21, P4, PT, R14, R34, RZ ;  /* 0x000000220e157210 */ /* 0x000fc60007f9e0ff */
[----:B------:R-:W-:Y:S01]  /*12d10*/  IMAD.WIDE.U32 R44, R44, UR6, R50 ;  /* 0x000000062c2c7c25 */ /* 0x000fe2000f8e0032 */
[C---:B------:R-:W-:Y:S01]  /*12d20*/  IADD3 R13, P2, PT, R14.reuse, R52, RZ ;  /* 0x000000340e0d7210 */ /* 0x040fe20007f5e0ff */
[----:B------:R-:W-:Y:S01]  /*12d30*/  USHF.L.U64.HI UR6, UR6, 0x3, UR7 ;  /* 0x0000000306067899 */ /* 0x000fe20008010207 */
[----:B------:R-:W-:Y:S01]  /*12d40*/  IADD3.X R17, PT, PT, R35, R17, RZ, P4, !PT ;  /* 0x0000001123117210 */ /* 0x000fe200027fe4ff */
[----:B------:R-:W-:Y:S01]  /*12d50*/  IMAD R30, R43, UR7, R30 ;  /* 0x000000072b1e7c24 */ /* 0x000fe2000f8e021e */
[C---:B------:R-:W-:Y:S01]  /*12d60*/  IADD3 R36, P4, PT, R14.reuse, R36, RZ ;  /* 0x000000240e247210 */ /* 0x040fe20007f9e0ff */
[----:B------:R-:W-:Y:S01]  /*12d70*/  IMAD R34, R29, R24, RZ ;  /* 0x000000181d227224 */ /* 0x000fe200078e02ff */
[C---:B------:R-:W-:Y:S01]  /*12d80*/  IADD3 R28, P5, PT, R14.reuse, R44, RZ ;  /* 0x0000002c0e1c7210 */ /* 0x040fe20007fbe0ff */
[----:B------:R-:W-:Y:S01]  /*12d90*/  IMAD.WIDE.U32 R26, R11, R24, R26 ;  /* 0x000000180b1a7225 */ /* 0x000fe200078e001a */
[----:B------:R-:W-:Y:S02]  /*12da0*/  IADD3.X R30, PT, PT, R53, R30, RZ, P2, !PT ;  /* 0x0000001e351e7210 */ /* 0x000fe400017fe4ff */
[C---:B------:R-:W-:Y:S01]  /*12db0*/  IADD3 R29, P3, PT, R14.reuse, R32, RZ ;  /* 0x000000200e1d7210 */ /* 0x040fe20007f7e0ff */
[----:B------:R-:W-:Y:S01]  /*12dc0*/  IMAD R25, R11, R25, R34 ;  /* 0x000000190b197224 */ /* 0x000fe200078e0222 */
[----:B------:R-:W-:Y:S01]  /*12dd0*/  IADD3 R11, P2, PT, R14, R26, RZ ;  /* 0x0000001a0e0b7210 */ /* 0x000fe20007f5e0ff */
[----:B------:R-:W-:Y:S01]  /*12de0*/  IMAD.X R20, R37, 0x1, R20, P4 ;  /* 0x0000000125147824 */ /* 0x000fe200020e0614 */
[----:B------:R-:W-:Y:S01]  /*12df0*/  IADD3.X R31, PT, PT, R33, R31, RZ, P3, !PT ;  /* 0x0000001f211f7210 */ /* 0x000fe20001ffe4ff */
[----:B------:R-:W-:Y:S01]  /*12e00*/  IMAD.X R12, R45, 0x1, R12, P5 ;  /* 0x000000012d0c7824 */ /* 0x000fe200028e060c */
[----:B------:R-:W-:Y:S01]  /*12e10*/  IADD3.X R44, PT, PT, R27, R25, RZ, P2, !PT ;  /* 0x000000191b2c7210 */ /* 0x000fe200017fe4ff */
[----:B0-----:R-:W-:Y:S01]  /*12e20*/  IMAD.U32 R37, RZ, RZ, UR13 ;  /* 0x0000000dff257e24 */ /* 0x001fe2000f8e00ff */
[----:B------:R-:W-:-:S02]  /*12e30*/  MOV R42, UR12 ;  /* 0x0000000c002a7c02 */ /* 0x000fc40008000f00 */
[----:B------:R-:W-:-:S07]  /*12e40*/  IADD3.X R46, PT, PT, ~R39, UR6, RZ, P1, !PT ;  /* 0x00000006272e7c10 */ /* 0x000fce0008ffe5ff */
.L_x_3066:
[C---:B------:R-:W-:Y:S02]  /*12e50*/  IADD3 R32, P1, PT, R42.reuse, R7, RZ ;  /* 0x000000072a207210 */ /* 0x040fe40007f3e0ff */
[C---:B------:R-:W-:Y:S02]  /*12e60*/  IADD3 R24, P2, PT, R42.reuse, R11, RZ ;  /* 0x0000000b2a187210 */ /* 0x040fe40007f5e0ff */
[C---:B------:R-:W-:Y:S02]  /*12e70*/  IADD3.X R33, PT, PT, R37.reuse, R9, RZ, P1, !PT ;  /* 0x0000000925217210 */ /* 0x040fe40000ffe4ff */
[----:B------:R-:W-:Y:S01]  /*12e80*/  IADD3 R26, P1, PT, R42, R10, RZ ;  /* 0x0000000a2a1a7210 */ /* 0x000fe20007f3e0ff */
[C---:B------:R-:W-:Y:S02]  /*12e90*/  IMAD.X R25, R37.reuse, 0x1, R44, P2 ;  /* 0x0000000125197824 */ /* 0x040fe400010e062c */
[----:B------:R0:W2:Y:S01]  /*12ea0*/  LDG.E.U8 R48, desc[UR8][R32.64] ;  /* 0x0000000820307981 */ /* 0x0000a2000c1e1100 */
[----:B------:R-:W-:-:S03]  /*12eb0*/  IADD3.X R27, PT, PT, R37, R40, RZ, P1, !PT ;  /* 0x00000028251b7210 */ /* 0x000fc60000ffe4ff */
[----:B------:R1:W2:Y:S04]  /*12ec0*/  LDG.E.U8 R39, desc[UR8][R24.64] ;  /* 0x0000000818277981 */ /* 0x0002a8000c1e1100 */
[----:B------:R3:W4:Y:S01]  /*12ed0*/  LDG.E.U8 R43, desc[UR8][R26.64] ;  /* 0x000000081a2b7981 */ /* 0x000722000c1e1100 */
[C---:B0-----:R-:W-:Y:S02]  /*12ee0*/  IADD3 R32, P2, PT, R42.reuse, R21, RZ ;  /* 0x000000152a207210 */ /* 0x041fe40007f5e0ff */
[C---:B-1----:R-:W-:Y:S02]  /*12ef0*/  IADD3 R24, P1, PT, R42.reuse, R28, RZ ;  /* 0x0000001c2a187210 */ /* 0x042fe40007f3e0ff */
[C---:B------:R-:W-:Y:S02]  /*12f00*/  IADD3.X R33, PT, PT, R37.reuse, R17, RZ, P2, !PT ;  /* 0x0000001125217210 */ /* 0x040fe400017fe4ff */
[C---:B---3--:R-:W-:Y:S01]  /*12f10*/  IADD3 R26, P2, PT, R42.reuse, R13, RZ ;  /* 0x0000000d2a1a7210 */ /* 0x048fe20007f5e0ff */
[C---:B------:R-:W-:Y:S01]  /*12f20*/  IMAD.X R25, R37.reuse, 0x1, R12, P1 ;  /* 0x0000000125197824 */ /* 0x040fe200008e060c */
[----:B------:R-:W-:Y:S01]  /*12f30*/  IADD3 R34, P3, PT, R42, R36, RZ ;  /* 0x000000242a227210 */ /* 0x000fe20007f7e0ff */
[----:B------:R0:W4:Y:S01]  /*12f40*/  LDG.E.U8 R45, desc[UR8][R32.64] ;  /* 0x00000008202d7981 */ /* 0x000122000c1e1100 */
[----:B------:R-:W-:-:S03]  /*12f50*/  IADD3.X R27, PT, PT, R37, R30, RZ, P2, !PT ;  /* 0x0000001e251b7210 */ /* 0x000fc600017fe4ff */
[----:B------:R-:W-:Y:S01]  /*12f60*/  IMAD.X R35, R37, 0x1, R20, P3 ;  /* 0x0000000125237824 */ /* 0x000fe200018e0614 */
[----:B------:R-:W3:Y:S04]  /*12f70*/  LDG.E.U8 R50, desc[UR8][R24.64] ;  /* 0x0000000818327981 */ /* 0x000ee8000c1e1100 */
[----:B------:R-:W3:Y:S01]  /*12f80*/  LDG.E.U8 R47, desc[UR8][R26.64] ;  /* 0x000000081a2f7981 */ /* 0x000ee2000c1e1100 */
[----:B0-----:R-:W-:-:S03]  /*12f90*/  IADD3 R32, P1, PT, R42, R29, RZ ;  /* 0x0000001d2a207210 */ /* 0x001fc60007f3e0ff */
[----:B------:R-:W3:Y:S01]  /*12fa0*/  LDG.E.U8 R34, desc[UR8][R34.64] ;  /* 0x0000000822227981 */ /* 0x000ee2000c1e1100 */
[----:B------:R-:W-:-:S05]  /*12fb0*/  IADD3.X R33, PT, PT, R37, R31, RZ, P1, !PT ;  /* 0x0000001f25217210 */ /* 0x000fca0000ffe4ff */
        /* <DEDUP_REMOVED lines=15> */
.L_x_3065:
[----:B------:R-:W-:Y:S05]  /*130b0*/  BSYNC.RECONVERGENT B2 ;  /* 0x0000000000027941 */ /* 0x000fea0003800200 */
.L_x_3064:
        /* <DEDUP_REMOVED lines=72> */
.L_x_3070:
[----:B------:R-:W-:Y:S05]  /*13540*/  BSYNC.RECONVERGENT B3 ;  /* 0x0000000000037941 */ /* 0x000fea0003800200 */
.L_x_3069:
        /* <DEDUP_REMOVED lines=48> */
.L_x_3072:
[----:B------:R-:W-:Y:S05]  /*13850*/  BSYNC.RECONVERGENT B3 ;  /* 0x0000000000037941 */ /* 0x000fea0003800200 */
.L_x_3071:
        /* <DEDUP_REMOVED lines=24> */
.L_x_3068:
[----:B------:R-:W-:Y:S05]  /*139e0*/  BSYNC.RECONVERGENT B2 ;  /* 0x0000000000027941 */ /* 0x000fea0003800200 */
.L_x_3067:
[----:B-----5:R0:W-:Y:S02]  /*139f0*/  STG.E.U8 desc[UR8][R22.64], R3 ;  /* 0x0000000316007986 */ /* 0x0201e4000c101108 */
.L_x_3063:
[----:B------:R-:W-:Y:S05]  /*13a00*/  BSYNC.RECONVERGENT B1 ;  /* 0x0000000000017941 */ /* 0x000fea0003800200 */
.L_x_3062:
[----:B------:R-:W-:-:S07]  /*13a10*/  IADD3 R4, PT, PT, R4, 0x80, RZ ;  /* 0x0000008004047810 */ /* 0x000fce0007ffe0ff */
.L_x_3054:
[----:B------:R-:W-:Y:S05]  /*13a20*/  BSYNC.RECONVERGENT B0 ;  /* 0x0000000000007941 */ /* 0x000fea0003800200 */
.L_x_3053:
        /* <DEDUP_REMOVED lines=352> */
.L_x_3075:
        /* <DEDUP_REMOVED lines=37> */
.L_x_3078:
[----:B------:R-:W-:-:S07]  /*15280*/  MOV R5, 0x152a0 ;  /* 0x000152a000057802 */ /* 0x000fce0000000f00 */
[----:B------:R-:W-:Y:S05]  /*15290*/  CALL.REL.NOINC `($__internal_10_$__cuda_sm20_div_s64) ;  /* 0x0000011000b47944 */ /* 0x000fea0003c00000 */
.L_x_3077:
[----:B------:R-:W-:Y:S05]  /*152a0*/  BSYNC.RECONVERGENT B1 ;  /* 0x0000000000017941 */ /* 0x000fea0003800200 */
.L_x_3076:
        /* <DEDUP_REMOVED lines=39> */
.L_x_3080:
[----:B------:R-:W-:Y:S01]  /*15520*/  IMAD.MOV.U32 R10, RZ, RZ, R14 ;  /* 0x000000ffff0a7224 */ /* 0x000fe200078e000e */
[----:B------:R-:W-:Y:S02]  /*15530*/  MOV R3, R15 ;  /* 0x0000000f00037202 */ /* 0x000fe40000000f00 */
[----:B------:R-:W-:-:S07]  /*15540*/  MOV R5, 0x15560 ;  /* 0x0001556000057802 */ /* 0x000fce0000000f00 */
[----:B------:R-:W-:Y:S05]  /*15550*/  CALL.REL.NOINC `($__internal_10_$__cuda_sm20_div_s64) ;  /* 0x0000011000047944 */ /* 0x000fea0003c00000 */
.L_x_3081:
[----:B------:R-:W-:Y:S05]  /*15560*/  BSYNC.RECONVERGENT B1 ;  /* 0x0000000000017941 */ /* 0x000fea0003800200 */
.L_x_3079:
        /* <DEDUP_REMOVED lines=173> */
.L_x_3086:
        /* <DEDUP_REMOVED lines=38> */
.L_x_3085:
[----:B------:R-:W-:Y:S05]  /*162a0*/  BSYNC.RECONVERGENT B2 ;  /* 0x0000000000027941 */ /* 0x000fea0003800200 */
.L_x_3084:
        /* <DEDUP_REMOVED lines=72> */
.L_x_3090:
[----:B------:R-:W-:Y:S05]  /*16730*/  BSYNC.RECONVERGENT B3 ;  /* 0x0000000000037941 */ /* 0x000fea0003800200 */
.L_x_3089:
        /* <DEDUP_REMOVED lines=48> */
.L_x_3092:
[----:B------:R-:W-:Y:S05]  /*16a40*/  BSYNC.RECONVERGENT B3 ;  /* 0x0000000000037941 */ /* 0x000fea0003800200 */
.L_x_3091:
        /* <DEDUP_REMOVED lines=24> */
.L_x_3088:
[----:B------:R-:W-:Y:S05]  /*16bd0*/  BSYNC.RECONVERGENT B2 ;  /* 0x0000000000027941 */ /* 0x000fea0003800200 */
.L_x_3087:
[----:B-----5:R0:W-:Y:S02]  /*16be0*/  STG.E.U8 desc[UR8][R22.64], R3 ;  /* 0x0000000316007986 */ /* 0x0201e4000c101108 */
.L_x_3083:
[----:B------:R-:W-:Y:S05]  /*16bf0*/  BSYNC.RECONVERGENT B1 ;  /* 0x0000000000017941 */ /* 0x000fea0003800200 */
.L_x_3082:
[----:B------:R-:W-:-:S07]  /*16c00*/  IADD3 R4, PT, PT, R4, 0x80, RZ ;  /* 0x0000008004047810 */ /* 0x000fce0007ffe0ff */
.L_x_3074:
[----:B------:R-:W-:Y:S05]  /*16c10*/  BSYNC.RECONVERGENT B0 ;  /* 0x0000000000007941 */ /* 0x000fea0003800200 */
.L_x_3073:
        /* <DEDUP_REMOVED lines=352> */
.L_x_3095:
        /* <DEDUP_REMOVED lines=37> */
.L_x_3098:
[----:B------:R-:W-:-:S07]  /*18470*/  MOV R5, 0x18490 ;  /* 0x0001849000057802 */ /* 0x000fce0000000f00 */
[----:B------:R-:W-:Y:S05]  /*18480*/  CALL.REL.NOINC `($__internal_10_$__cuda_sm20_div_s64) ;  /* 0x000000e000387944 */ /* 0x000fea0003c00000 */
.L_x_3097:
[----:B------:R-:W-:Y:S05]  /*18490*/  BSYNC.RECONVERGENT B1 ;  /* 0x0000000000017941 */ /* 0x000fea0003800200 */
.L_x_3096:
        /* <DEDUP_REMOVED lines=39> */
.L_x_3100:
[----:B------:R-:W-:Y:S01]  /*18710*/  IMAD.MOV.U32 R10, RZ, RZ, R14 ;  /* 0x000000ffff0a7224 */ /* 0x000fe200078e000e */
[----:B------:R-:W-:Y:S02]  /*18720*/  MOV R3, R15 ;  /* 0x0000000f00037202 */ /* 0x000fe40000000f00 */
[----:B------:R-:W-:-:S07]  /*18730*/  MOV R5, 0x18750 ;  /* 0x0001875000057802 */ /* 0x000fce0000000f00 */
[----:B------:R-:W-:Y:S05]  /*18740*/  CALL.REL.NOINC `($__internal_10_$__cuda_sm20_div_s64) ;  /* 0x000000dc00887944 */ /* 0x000fea0003c00000 */
.L_x_3101:
[----:B------:R-:W-:Y:S05]  /*18750*/  BSYNC.RECONVERGENT B1 ;  /* 0x0000000000017941 */ /* 0x000fea0003800200 */
.L_x_3099:
        /* <DEDUP_REMOVED lines=173> */
.L_x_3106:
        /* <DEDUP_REMOVED lines=38> */
.L_x_3105:
[----:B------:R-:W-:Y:S05]  /*19490*/  BSYNC.RECONVERGENT B2 ;  /* 0x0000000000027941 */ /* 0x000fea0003800200 */
.L_x_3104:
        /* <DEDUP_REMOVED lines=72> */
.L_x_3110:
[----:B------:R-:W-:Y:S05]  /*19920*/  BSYNC.RECONVERGENT B3 ;  /* 0x0000000000037941 */ /* 0x000fea0003800200 */
.L_x_3109:
        /* <DEDUP_REMOVED lines=48> */
.L_x_3112:
[----:B------:R-:W-:Y:S05]  /*19c30*/  BSYNC.RECONVERGENT B3 ;  /* 0x0000000000037941 */ /* 0x000fea0003800200 */
.L_x_3111:
        /* <DEDUP_REMOVED lines=24> */
.L_x_3108:
[----:B------:R-:W-:Y:S05]  /*19dc0*/  BSYNC.RECONVERGENT B2 ;  /* 0x0000000000027941 */ /* 0x000fea0003800200 */
.L_x_3107:
[----:B-----5:R0:W-:Y:S02]  /*19dd0*/  STG.E.U8 desc[UR8][R22.64], R3 ;  /* 0x0000000316007986 */ /* 0x0201e4000c101108 */
.L_x_3103:
[----:B------:R-:W-:Y:S05]  /*19de0*/  BSYNC.RECONVERGENT B1 ;  /* 0x0000000000017941 */ /* 0x000fea0003800200 */
.L_x_3102:
[----:B------:R-:W-:-:S07]  /*19df0*/  IADD3 R4, PT, PT, R4, 0x80, RZ ;  /* 0x0000008004047810 */ /* 0x000fce0007ffe0ff */
.L_x_3094:
[----:B------:R-:W-:Y:S05]  /*19e00*/  BSYNC.RECONVERGENT B0 ;  /* 0x0000000000007941 */ /* 0x000fea0003800200 */
.L_x_3093:
        /* <DEDUP_REMOVED lines=352> */
.L_x_3115:
        /* <DEDUP_REMOVED lines=37> */
.L_x_3118:
[----:B------:R-:W-:-:S07]  /*1b660*/  MOV R5, 0x1b680 ;  /* 0x0001b68000057802 */ /* 0x000fce0000000f00 */
[----:B------:R-:W-:Y:S05]  /*1b670*/  CALL.REL.NOINC `($__internal_10_$__cuda_sm20_div_s64) ;  /* 0x000000ac00bc7944 */ /* 0x000fea0003c00000 */
.L_x_3117:
[----:B------:R-:W-:Y:S05]  /*1b680*/  BSYNC.RECONVERGENT B1 ;  /* 0x0000000000017941 */ /* 0x000fea0003800200 */
.L_x_3116:
        /* <DEDUP_REMOVED lines=39> */
.L_x_3120:
[----:B------:R-:W-:Y:S01]  /*1b900*/  IMAD.MOV.U32 R10, RZ, RZ, R14 ;  /* 0x000000ffff0a7224 */ /* 0x000fe200078e000e */
[----:B------:R-:W-:Y:S02]  /*1b910*/  MOV R3, R15 ;  /* 0x0000000f00037202 */ /* 0x000fe40000000f00 */
[----:B------:R-:W-:-:S07]  /*1b920*/  MOV R5, 0x1b940 ;  /* 0x0001b94000057802 */ /* 0x000fce0000000f00 */
[----:B------:R-:W-:Y:S05]  /*1b930*/  CALL.REL.NOINC `($__internal_10_$__cuda_sm20_div_s64) ;  /* 0x000000ac000c7944 */ /* 0x000fea0003c00000 */
.L_x_3121:
[----:B------:R-:W-:Y:S05]  /*1b940*/  BSYNC.RECONVERGENT B1 ;  /* 0x0000000000017941 */ /* 0x000fea0003800200 */
.L_x_3119:
        /* <DEDUP_REMOVED lines=173> */
.L_x_3126:
        /* <DEDUP_REMOVED lines=38> */
.L_x_3125:
[----:B------:R-:W-:Y:S05]  /*1c680*/  BSYNC.RECONVERGENT B2 ;  /* 0x0000000000027941 */ /* 0x000fea0003800200 */
.L_x_3124:
        /* <DEDUP_REMOVED lines=72> */
.L_x_3130:
[----:B------:R-:W-:Y:S05]  /*1cb10*/  BSYNC.RECONVERGENT B3 ;  /* 0x0000000000037941 */ /* 0x000fea0003800200 */
.L_x_3129:
        /* <DEDUP_REMOVED lines=48> */
.L_x_3132:
[----:B------:R-:W-:Y:S05]  /*1ce20*/  BSYNC.RECONVERGENT B3 ;  /* 0x0000000000037941 */ /* 0x000fea0003800200 */
.L_x_3131:
        /* <DEDUP_REMOVED lines=24> */
.L_x_3128:
[----:B------:R-:W-:Y:S05]  /*1cfb0*/  BSYNC.RECONVERGENT B2 ;  /* 0x0000000000027941 */ /* 0x000fea0003800200 */
.L_x_3127:
[----:B-----5:R0:W-:Y:S02]  /*1cfc0*/  STG.E.U8 desc[UR8][R22.64], R3 ;  /* 0x0000000316007986 */ /* 0x0201e4000c101108 */
.L_x_3123:
[----:B------:R-:W-:Y:S05]  /*1cfd0*/  BSYNC.RECONVERGENT B1 ;  /* 0x0000000000017941 */ /* 0x000fea0003800200 */
.L_x_3122:
[----:B------:R-:W-:-:S07]  /*1cfe0*/  IADD3 R4, PT, PT, R4, 0x80, RZ ;  /* 0x0000008004047810 */ /* 0x000fce0007ffe0ff */
.L_x_3114:
[----:B------:R-:W-:Y:S05]  /*1cff0*/  BSYNC.RECONVERGENT B0 ;  /* 0x0000000000007941 */ /* 0x000fea0003800200 */
.L_x_3113:
        /* <DEDUP_REMOVED lines=352> */
.L_x_3135:
        /* <DEDUP_REMOVED lines=37> */
.L_x_3138:
[----:B------:R-:W-:-:S07]  /*1e850*/  MOV R5, 0x1e870 ;  /* 0x0001e87000057802 */ /* 0x000fce0000000f00 */
[----:B------:R-:W-:Y:S05]  /*1e860*/  CALL.REL.NOINC `($__internal_10_$__cuda_sm20_div_s64) ;  /* 0x0000007c00407944 */ /* 0x000fea0003c00000 */
.L_x_3137:
[----:B------:R-:W-:Y:S05]  /*1e870*/  BSYNC.RECONVERGENT B1 ;  /* 0x0000000000017941 */ /* 0x000fea0003800200 */
.L_x_3136:
        /* <DEDUP_REMOVED lines=39> */
.L_x_3140:
[----:B------:R-:W-:Y:S01]  /*1eaf0*/  IMAD.MOV.U32 R10, RZ, RZ, R14 ;  /* 0x000000ffff0a7224 */ /* 0x000fe200078e000e */
[----:B------:R-:W-:Y:S02]  /*1eb00*/  MOV R3, R15 ;  /* 0x0000000f00037202 */ /* 0x000fe40000000f00 */
[----:B------:R-:W-:-:S07]  /*1eb10*/  MOV R5, 0x1eb30 ;  /* 0x0001eb3000057802 */ /* 0x000fce0000000f00 */
[----:B------:R-:W-:Y:S05]  /*1eb20*/  CALL.REL.NOINC `($__internal_10_$__cuda_sm20_div_s64) ;  /* 0x0000007800907944 */ /* 0x000fea0003c00000 */
.L_x_3141:
[----:B------:R-:W-:Y:S05]  /*1eb30*/  BSYNC.RECONVERGENT B1 ;  /* 0x0000000000017941 */ /* 0x000fea0003800200 */
.L_x_3139:
        /* <DEDUP_REMOVED lines=173> */
.L_x_3146:
        /* <DEDUP_REMOVED lines=38> */
.L_x_3145:
[----:B------:R-:W-:Y:S05]  /*1f870*/  BSYNC.RECONVERGENT B2 ;  /* 0x0000000000027941 */ /* 0x000fea0003800200 */
.L_x_3144:
        /* <DEDUP_REMOVED lines=72> */
.L_x_3150:
[----:B------:R-:W-:Y:S05]  /*1fd00*/  BSYNC.RECONVERGENT B3 ;  /* 0x0000000000037941 */ /* 0x000fea0003800200 */
.L_x_3149:
        /* <DEDUP_REMOVED lines=48> */
.L_x_3152:
[----:B------:R-:W-:Y:S05]  /*20010*/  BSYNC.RECONVERGENT B3 ;  /* 0x0000000000037941 */ /* 0x000fea0003800200 */
.L_x_3151:
        /* <DEDUP_REMOVED lines=24> */
.L_x_3148:
[----:B------:R-:W-:Y:S05]  /*201a0*/  BSYNC.RECONVERGENT B2 ;  /* 0x0000000000027941 */ /* 0x000fea0003800200 */
.L_x_3147:
[----:B-----5:R0:W-:Y:S02]  /*201b0*/  STG.E.U8 desc[UR8][R22.64], R3 ;  /* 0x0000000316007986 */ /* 0x0201e4000c101108 */
.L_x_3143:
[----:B------:R-:W-:Y:S05]  /*201c0*/  BSYNC.RECONVERGENT B1 ;  /* 0x0000000000017941 */ /* 0x000fea0003800200 */
.L_x_3142:
[----:B------:R-:W-:-:S07]  /*201d0*/  IADD3 R4, PT, PT, R4, 0x80, RZ ;  /* 0x0000008004047810 */ /* 0x000fce0007ffe0ff */
.L_x_3134:
[----:B------:R-:W-:Y:S05]  /*201e0*/  BSYNC.RECONVERGENT B0 ;  /* 0x0000000000007941 */ /* 0x000fea0003800200 */
.L_x_3133:
        /* <DEDUP_REMOVED lines=352> */
.L_x_3155:
        /* <DEDUP_REMOVED lines=37> */
.L_x_3158:
[----:B------:R-:W-:-:S07]  /*21a40*/  MOV R5, 0x21a60 ;  /* 0x00021a6000057802 */ /* 0x000fce0000000f00 */
[----:B------:R-:W-:Y:S05]  /*21a50*/  CALL.REL.NOINC `($__internal_10_$__cuda_sm20_div_s64) ;  /* 0x0000004800c47944 */ /* 0x000fea0003c00000 */
.L_x_3157:
[----:B------:R-:W-:Y:S05]  /*21a60*/  BSYNC.RECONVERGENT B1 ;  /* 0x0000000000017941 */ /* 0x000fea0003800200 */
.L_x_3156:
        /* <DEDUP_REMOVED lines=39> */
.L_x_3160:
[----:B------:R-:W-:Y:S01]  /*21ce0*/  IMAD.MOV.U32 R10, RZ, RZ, R14 ;  /* 0x000000ffff0a7224 */ /* 0x000fe200078e000e */
[----:B------:R-:W-:Y:S02]  /*21cf0*/  MOV R3, R15 ;  /* 0x0000000f00037202 */ /* 0x000fe40000000f00 */
[----:B------:R-:W-:-:S07]  /*21d00*/  MOV R5, 0x21d20 ;  /* 0x00021d2000057802 */ /* 0x000fce0000000f00 */
[----:B------:R-:W-:Y:S05]  /*21d10*/  CALL.REL.NOINC `($__internal_10_$__cuda_sm20_div_s64) ;  /* 0x0000004800147944 */ /* 0x000fea0003c00000 */
.L_x_3161:
[----:B------:R-:W-:Y:S05]  /*21d20*/  BSYNC.RECONVERGENT B1 ;  /* 0x0000000000017941 */ /* 0x000fea0003800200 */
.L_x_3159:
        /* <DEDUP_REMOVED lines=173> */
.L_x_3166:
        /* <DEDUP_REMOVED lines=38> */
.L_x_3165:
[----:B------:R-:W-:Y:S05]  /*22a60*/  BSYNC.RECONVERGENT B2 ;  /* 0x0000000000027941 */ /* 0x000fea0003800200 */
.L_x_3164:
        /* <DEDUP_REMOVED lines=72> */
.L_x_3170:
[----:B------:R-:W-:Y:S05]  /*22ef0*/  BSYNC.RECONVERGENT B3 ;  /* 0x0000000000037941 */ /* 0x000fea0003800200 */
.L_x_3169:
        /* <DEDUP_REMOVED lines=48> */
.L_x_3172:
[----:B------:R-:W-:Y:S05]  /*23200*/  BSYNC.RECONVERGENT B3 ;  /* 0x0000000000037941 */ /* 0x000fea0003800200 */
.L_x_3171:
        /* <DEDUP_REMOVED lines=24> */
.L_x_3168:
[----:B------:R-:W-:Y:S05]  /*23390*/  BSYNC.RECONVERGENT B2 ;  /* 0x0000000000027941 */ /* 0x000fea0003800200 */
.L_x_3167:
[----:B-----5:R0:W-:Y:S02]  /*233a0*/  STG.E.U8 desc[UR8][R22.64], R3 ;  /* 0x0000000316007986 */ /* 0x0201e4000c101108 */
.L_x_3163:
[----:B------:R-:W-:Y:S05]  /*233b0*/  BSYNC.RECONVERGENT B1 ;  /* 0x0000000000017941 */ /* 0x000fea0003800200 */
.L_x_3162:
[----:B------:R-:W-:-:S07]  /*233c0*/  IADD3 R4, PT, PT, R4, 0x80, RZ ;  /* 0x0000008004047810 */ /* 0x000fce0007ffe0ff */
.L_x_3154:
[----:B------:R-:W-:Y:S05]  /*233d0*/  BSYNC.RECONVERGENT B0 ;  /* 0x0000000000007941 */ /* 0x000fea0003800200 */
.L_x_3153:
[----:B------:R-:W1:Y:S02]  /*233e0*/  LDCU UR6, c[0x0][0x380] ;  /* 0x00007000ff0677ac */ /* 0x000e640008000800 */
[----:B-1----:R-:W-:-:S13]  /*233f0*/  ISETP.GE.AND P0, PT, R4, UR6, PT ;  /* 0x0000000604007c0c */ /* 0x002fda000bf06270 */
[----:B------:R-:W-:Y:S05]  /*23400*/  @P0 EXIT ;  /* 0x000000000000094d */ /* 0x000fea0003800000 */
        /* <DEDUP_REMOVED lines=348> */
.L_x_3173:
        /* <DEDUP_REMOVED lines=40> */
.L_x_3176:
[----:B------:R-:W-:-:S07]  /*24c50*/  MOV R5, 0x24c70 ;  /* 0x00024c7000057802 */ /* 0x000fce0000000f00 */
[----:B------:R-:W-:Y:S05]  /*24c60*/  CALL.REL.NOINC `($__internal_10_$__cuda_sm20_div_s64) ;  /* 0x0000001800407944 */ /* 0x000fea0003c00000 */
.L_x_3175:
[----:B------:R-:W-:Y:S05]  /*24c70*/  BSYNC.RECONVERGENT B0 ;  /* 0x0000000000007941 */ /* 0x000fea0003800200 */
.L_x_3174:
        /* <DEDUP_REMOVED lines=38> */
.L_x_3178:
[----:B------:R-:W-:Y:S01]  /*24ee0*/  MOV R10, R14 ;  /* 0x0000000e000a7202 */ /* 0x000fe20000000f00 */
[----:B------:R-:W-:Y:S01]  /*24ef0*/  IMAD.MOV.U32 R3, RZ, RZ, R15 ;  /* 0x000000ffff037224 */ /* 0x000fe200078e000f */
[----:B------:R-:W-:-:S07]  /*24f00*/  MOV R5, 0x24f20 ;  /* 0x00024f2000057802 */ /* 0x000fce0000000f00 */
[----:B------:R-:W-:Y:S05]  /*24f10*/  CALL.REL.NOINC `($__internal_10_$__cuda_sm20_div_s64) ;  /* 0x0000001400947944 */ /* 0x000fea0003c00000 */
.L_x_3179:
[----:B------:R-:W-:Y:S05]  /*24f20*/  BSYNC.RECONVERGENT B0 ;  /* 0x0000000000007941 */ /* 0x000fea0003800200 */
.L_x_3177:
        /* <DEDUP_REMOVED lines=34> */
[----:B--2---:R-:W-:Y:S01]  /*25150*/  IMAD R7, R0, UR4, RZ ;  /* 0x0000000400077c24 */ /* 0x004fe2000f8e02ff */
[----:B------:R-:W-:Y:S01]  /*25160*/  USHF.L.U32 UR10, UR4, 0x3, URZ ;  /* 0x00000003040a7899 */ /* 0x000fe200080006ff */
[C---:B------:R-:W-:Y:S01]  /*25170*/  IMAD R27, R12.reuse, UR7, R9 ;  /* 0x000000070c1b7c24 */ /* 0x040fe2000f8e0209 */
[----:B------:R-:W-:Y:S01]  /*25180*/  IADD3.X R40, PT, PT, RZ, R0, RZ, P5, !PT ;  /* 0x00000000ff287210 */ /* 0x000fe20002ffe4ff */
[----:B------:R-:W-:Y:S01]  /*25190*/  IMAD.WIDE.U32 R12, R12, UR6, R14 ;  /* 0x000000060c0c7c25 */ /* 0x000fe2000f8e000e */
[----:B------:R-:W-:-:S03]  /*251a0*/  IADD3 R31, P5, PT, RZ, -R41, RZ ;  /* 0x80000029ff1f7210 */ /* 0x000fc60007fbe0ff */
[----:B------:R-:W-:-:S04]  /*251b0*/  IMAD.WIDE.U32 R18, R4, UR4, RZ ;  /* 0x0000000404127c25 */ /* 0x000fc8000f8e00ff */
[----:B------:R-:W-:Y:S01]  /*251c0*/  IMAD R9, R4, UR5, R7 ;  /* 0x0000000504097c24 */ /* 0x000fe2000f8e0207 */
[----:B------:R-:W-:Y:S01]  /*251d0*/  IADD3 R24, P2, PT, R18, UR4, RZ ;  /* 0x0000000412187c10 */ /* 0x000fe2000ff5e0ff */
[----:B------:R-:W-:Y:S02]  /*251e0*/  IMAD.IADD R7, R13, 0x1, R27 ;  /* 0x000000010d077824 */ /* 0x000fe400078e021b */
[----:B------:R-:W-:Y:S01]  /*251f0*/  IMAD R21, R11, UR7, R8 ;  /* 0x000000070b157c24 */ /* 0x000fe2000f8e0208 */
[----:B------:R-:W-:Y:S01]  /*25200*/  IADD3 R19, PT, PT, R19, R9, RZ ;  /* 0x0000000913137210 */ /* 0x000fe20007ffe0ff */
[----:B------:R-:W-:-:S04]  /*25210*/  IMAD.WIDE.U32 R10, R11, UR6, R14 ;  /* 0x000000060b0a7c25 */ /* 0x000fc8000f8e000e */
[-C--:B-1----:R-:W-:Y:S01]  /*25220*/  IMAD R7, R7, R22.reuse, RZ ;  /* 0x0000001607077224 */ /* 0x082fe200078e02ff */
[----:B------:R-:W-:Y:S01]  /*25230*/  IADD3 R11, PT, PT, R11, R21, RZ ;  /* 0x000000150b0b7210 */ /* 0x000fe20007ffe0ff */
[----:B------:R-:W-:Y:S02]  /*25240*/  IMAD R20, R22, UR7, RZ ;  /* 0x0000000716147c24 */ /* 0x000fe4000f8e02ff */
[C---:B------:R-:W-:Y:S01]  /*25250*/  IMAD.WIDE.U32 R8, R12.reuse, R22, R18 ;  /* 0x000000160c087225 */ /* 0x040fe200078e0012 */
[----:B------:R-:W-:Y:S02]  /*25260*/  IADD3.X R18, PT, PT, RZ, R0, RZ, P6, !PT ;  /* 0x00000000ff127210 */ /* 0x000fe400037fe4ff */
[----:B------:R-:W-:Y:S01]  /*25270*/  IADD3 R36, P6, PT, RZ, -R43, RZ ;  /* 0x8000002bff247210 */ /* 0x000fe20007fde0ff */
[----:B------:R-:W-:Y:S02]  /*25280*/  IMAD R21, R12, R23, R7 ;  /* 0x000000170c157224 */ /* 0x000fe400078e0207 */
[----:B------:R-:W-:Y:S01]  /*25290*/  IMAD.WIDE.U32 R12, R22, UR6, RZ ;  /* 0x00000006160c7c25 */ /* 0x000fe2000f8e00ff */
[----:B------:R-:W-:-:S03]  /*252a0*/  IADD3.X R49, PT, PT, RZ, ~R18, RZ, P6, !PT ;  /* 0x80000012ff317210 */ /* 0x000fc600037fe4ff */
[----:B------:R-:W-:Y:S02]  /*252b0*/  IMAD R7, R23, UR6, R20 ;  /* 0x0000000617077c24 */ /* 0x000fe4000f8e0214 */
[----:B------:R-:W-:Y:S02]  /*252c0*/  IMAD R11, R11, R22, RZ ;  /* 0x000000160b0b7224 */ /* 0x000fe400078e02ff */
[----:B------:R-:W-:Y:S01]  /*252d0*/  IMAD.IADD R39, R13, 0x1, R7 ;  /* 0x000000010d277824 */ /* 0x000fe200078e0207 */
[----:B------:R-:W-:Y:S01]  /*252e0*/  IADD3 R7, P4, PT, R2, R8, RZ ;  /* 0x0000000802077210 */ /* 0x000fe20007f9e0ff */
[----:B------:R-:W-:Y:S01]  /*252f0*/  IMAD.X R13, RZ, RZ, R0, P3 ;  /* 0x000000ffff0d7224 */ /* 0x000fe200018e0600 */
[----:B------:R-:W-:Y:S01]  /*25300*/  IADD3 R42, P3, PT, R4, 0x5, RZ ;  /* 0x00000005042a7810 */ /* 0x000fe20007f7e0ff */
[C---:B------:R-:W-:Y:S01]  /*25310*/  IMAD R11, R10.reuse, R23, R11 ;  /* 0x000000170a0b7224 */ /* 0x040fe200078e020b */
[----:B------:R-:W-:Y:S01]  /*25320*/  IADD3.X R9, PT, PT, R9, R21, RZ, P4, !PT ;  /* 0x0000001509097210 */ /* 0x000fe200027fe4ff */
[----:B------:R-:W-:Y:S01]  /*25330*/  IMAD.WIDE.U32 R26, R10, R22, RZ ;  /* 0x000000160a1a7225 */ /* 0x000fe200078e00ff */
[----:B------:R-:W-:-:S02]  /*25340*/  IADD3 R21, P4, PT, RZ, -R44, RZ ;  /* 0x8000002cff157210 */ /* 0x000fc40007f9e0ff */
[C---:B------:R-:W-:Y:S01]  /*25350*/  LEA R8, P1, -R12.reuse, UR10, 0x3 ;  /* 0x0000000a0c087c11 */ /* 0x040fe2000f8219ff */
[----:B------:R-:W-:Y:S01]  /*25360*/  IMAD.X R30, RZ, RZ, ~R40, P5 ;  /* 0x000000ffff1e7224 */ /* 0x000fe200028e0e28 */
[----:B------:R-:W-:Y:S01]  /*25370*/  IADD3.X R10, PT, PT, RZ, ~R13, RZ, P4, !PT ;  /* 0x8000000dff0a7210 */ /* 0x000fe200027fe4ff */
[----:B------:R-:W-:Y:S01]  /*25380*/  IMAD R49, R49, UR6, RZ ;  /* 0x0000000631317c24 */ /* 0x000fe2000f8e02ff */
[----:B------:R-:W-:Y:S01]  /*25390*/  SHF.L.U64.HI R39, R12, 0x3, R39 ;  /* 0x000000030c277819 */ /* 0x000fe20000010227 */
[----:B------:R-:W-:Y:S01]  /*253a0*/  IMAD.X R12, RZ, RZ, R0, P3 ;  /* 0x000000ffff0c7224 */ /* 0x000fe200018e0600 */
[----:B------:R-:W-:Y:S01]  /*253b0*/  IADD3 R27, PT, PT, R27, R11, RZ ;  /* 0x0000000b1b1b7210 */ /* 0x000fe20007ffe0ff */
[----:B------:R-:W-:Y:S01]  /*253c0*/  IMAD R10, R10, UR6, RZ ;  /* 0x000000060a0a7c24 */ /* 0x000fe2000f8e02ff */
[----:B------:R-:W-:Y:S01]  /*253d0*/  IADD3 R11, P4, PT, R4, 0x7, RZ ;  /* 0x00000007040b7810 */ /* 0x000fe20007f9e0ff */
[----:B------:R-:W-:Y:S01]  /*253e0*/  IMAD R30, R30, UR6, RZ ;  /* 0x000000061e1e7c24 */ /* 0x000fe2000f8e02ff */
[----:B------:R-:W-:Y:S01]  /*253f0*/  IADD3 R29, P3, PT, RZ, -R42, RZ ;  /* 0x8000002aff1d7210 */ /* 0x000fe20007f7e0ff */
[----:B------:R-:W-:-:S02]  /*25400*/  IMAD R35, R21, UR7, R10 ;  /* 0x0000000715237c24 */ /* 0x000fc4000f8e020a */
[----:B------:R-:W-:Y:S01]  /*25410*/  IMAD.X R10, RZ, RZ, R0, P4 ;  /* 0x000000ffff0a7224 */ /* 0x000fe200020e0600 */
[----:B------:R-:W-:Y:S01]  /*25420*/  IADD3.X R28, PT, PT, RZ, ~R12, RZ, P3, !PT ;  /* 0x8000000cff1c7210 */ /* 0x000fe20001ffe4ff */
[----:B------:R-:W-:Y:S01]  /*25430*/  IMAD.WIDE.U32 R20, R21, UR6, R14 ;  /* 0x0000000615147c25 */ /* 0x000fe2000f8e000e */
[----:B------:R-:W-:-:S03]  /*25440*/  IADD3 R33, P4, PT, RZ, -R11, RZ ;  /* 0x8000000bff217210 */ /* 0x000fc60007f9e0ff */
[----:B------:R-:W-:Y:S01]  /*25450*/  IMAD R28, R28, UR6, RZ ;  /* 0x000000061c1c7c24 */ /* 0x000fe2000f8e02ff */
[----:B------:R-:W-:Y:S01]  /*25460*/  IADD3.X R32, PT, PT, RZ, ~R10, RZ, P4, !PT ;  /* 0x8000000aff207210 */ /* 0x000fe200027fe4ff */
[C---:B------:R-:W-:Y:S01]  /*25470*/  IMAD R49, R36.reuse, UR7, R49 ;  /* 0x0000000724317c24 */ /* 0x040fe2000f8e0231 */
[----:B------:R-:W-:Y:S01]  /*25480*/  IADD3 R21, PT, PT, R21, R35, RZ ;  /* 0x0000002315157210 */ /* 0x000fe20007ffe0ff */
[----:B------:R-:W-:Y:S02]  /*25490*/  IMAD R35, R29, UR7, R28 ;  /* 0x000000071d237c24 */ /* 0x000fe4000f8e021c */
[----:B------:R-:W-:-:S04]  /*254a0*/  IMAD.WIDE.U32 R36, R36, UR6, R14 ;  /* 0x0000000624247c25 */ /* 0x000fc8000f8e000e */
[----:B------:R-:W-:-:S04]  /*254b0*/  IMAD.WIDE.U32 R28, R29, UR6, R14 ;  /* 0x000000061d1c7c25 */ /* 0x000fc8000f8e000e */
[----:B------:R-:W-:Y:S01]  /*254c0*/  IMAD R32, R32, UR6, RZ ;  /* 0x0000000620207c24 */ /* 0x000fe2000f8e02ff */
[----:B------:R-:W-:Y:S01]  /*254d0*/  IADD3 R35, PT, PT, R29, R35, RZ ;  /* 0x000000231d237210 */ /* 0x000fe20007ffe0ff */
[C---:B------:R-:W-:Y:S02]  /*254e0*/  IMAD R47, R31.reuse, UR7, R30 ;  /* 0x000000071f2f7c24 */ /* 0x040fe4000f8e021e */
[----:B------:R-:W-:-:S04]  /*254f0*/  IMAD.WIDE.U32 R30, R31, UR6, R14 ;  /* 0x000000061f1e7c25 */ /* 0x000fc8000f8e000e */
[----:B------:R-:W-:Y:S01]  /*25500*/  IMAD.IADD R49, R37, 0x1, R49 ;  /* 0x0000000125317824 */ /* 0x000fe200078e0231 */
[----:B------:R-:W-:Y:S01]  /*25510*/  IADD3 R47, PT, PT, R31, R47, RZ ;  /* 0x0000002f1f2f7210 */ /* 0x000fe20007ffe0ff */
[C---:B------:R-:W-:Y:S02]  /*25520*/  IMAD R37, R33.reuse, UR7, R32 ;  /* 0x0000000721257c24 */ /* 0x040fe4000f8e0220 */
[----:B------:R-:W-:-:S04]  /*25530*/  IMAD.WIDE.U32 R32, R33, UR6, R14 ;  /* 0x0000000621207c25 */ /* 0x000fc8000f8e000e */
[-C--:B------:R-:W-:Y:S02]  /*25540*/  IMAD R49, R49, R22.reuse, RZ ;  /* 0x0000001631317224 */ /* 0x080fe400078e02ff */
[----:B------:R-:W-:Y:S02]  /*25550*/  IMAD.IADD R29, R33, 0x1, R37 ;  /* 0x00000001211d7824 */ /* 0x000fe400078e0225 */
[-C--:B------:R-:W-:Y:S02]  /*25560*/  IMAD R34, R35, R22.reuse, RZ ;  /* 0x0000001623227224 */ /* 0x080fe400078e02ff */
[-C--:B------:R-:W-:Y:S02]  /*25570*/  IMAD R46, R47, R22.reuse, RZ ;  /* 0x000000162f2e7224 */ /* 0x080fe400078e02ff */
[----:B------:R-:W-:Y:S02]  /*25580*/  IMAD R35, R36, R23, R49 ;  /* 0x0000001724237224 */ /* 0x000fe400078e0231 */
[----:B------:R-:W-:-:S02]  /*25590*/  IMAD R47, R29, R22, RZ ;  /* 0x000000161d2f7224 */ /* 0x000fc400078e02ff */
[----:B------:R-:W-:Y:S02]  /*255a0*/  IMAD R34, R28, R23, R34 ;  /* 0x000000171c227224 */ /* 0x000fe400078e0222 */
[----:B------:R-:W-:-:S04]  /*255b0*/  IMAD.WIDE.U32 R36, R36, R22, RZ ;  /* 0x0000001624247225 */ /* 0x000fc800078e00ff */
[----:B------:R-:W-:Y:S01]  /*255c0*/  IMAD.WIDE.U32 R28, R28, R22, RZ ;  /* 0x000000161c1c7225 */ /* 0x000fe200078e00ff */
[----:B------:R-:W-:-:S03]  /*255d0*/  IADD3 R37, PT, PT, R37, R35, RZ ;  /* 0x0000002325257210 */ /* 0x000fc60007ffe0ff */
[C---:B------:R-:W-:Y:S01]  /*255e0*/  IMAD R46, R30.reuse, R23, R46 ;  /* 0x000000171e2e7224 */ /* 0x040fe200078e022e */
[----:B------:R-:W-:Y:S01]  /*255f0*/  IADD3 R29, PT, PT, R29, R34, RZ ;  /* 0x000000221d1d7210 */ /* 0x000fe20007ffe0ff */
[----:B------:R-:W-:Y:S01]  /*25600*/  IMAD.WIDE.U32 R30, R30, R22, RZ ;  /* 0x000000161e1e7225 */ /* 0x000fe200078e00ff */
[----:B------:R-:W0:Y:S03]  /*25610*/  LDC.64 R34, c[0x0][0x608] ;  /* 0x00018200ff227b82 */ /* 0x000e260000000a00 */
[----:B------:R-:W-:Y:S02]  /*25620*/  IMAD.IADD R31, R31, 0x1, R46 ;  /* 0x000000011f1f7824 */ /* 0x000fe400078e022e */
[----:B------:R-:W-:Y:S02]  /*25630*/  IMAD R46, R25, UR4, RZ ;  /* 0x00000004192e7c24 */ /* 0x000fe4000f8e02ff */
[----:B------:R-:W-:-:S02]  /*25640*/  IMAD R25, R13, UR4, RZ ;  /* 0x000000040d197c24 */ /* 0x000fc4000f8e02ff */
[C---:B------:R-:W-:Y:S02]  /*25650*/  IMAD R47, R32.reuse, R23, R47 ;  /* 0x00000017202f7224 */ /* 0x040fe400078e022f */
        /* <DEDUP_REMOVED lines=12> */
[C---:B------:R-:W-:Y:S02]  /*25720*/  IMAD R51, R20.reuse, R23, R21 ;  /* 0x0000001714337224 */ /* 0x040fe400078e0215 */
[----:B------:R-:W-:-:S04]  /*25730*/  IMAD.WIDE.U32 R20, R20, R22, RZ ;  /* 0x0000001614147225 */ /* 0x000fc800078e00ff */
[----:B------:R-:W-:Y:S01]  /*25740*/  IMAD R12, R10, UR4, RZ ;  /* 0x000000040a0c7c24 */ /* 0x000fe2000f8e02ff */
[----:B------:R-:W-:Y:S01]  /*25750*/  IADD3 R10, P3, PT, R2, R26, RZ ;  /* 0x0000001a020a7210 */ /* 0x000fe20007f7e0ff */
[C---:B0-----:R-:W-:Y:S01]  /*25760*/  IMAD.WIDE.U32 R34, R4.reuse, UR6, R34 ;  /* 0x0000000604227c25 */ /* 0x041fe2000f8e0022 */
[----:B------:R-:W-:Y:S02]  /*25770*/  IADD3 R21, PT, PT, R21, R51, RZ ;  /* 0x0000003315157210 */ /* 0x000fe40007ffe0ff */
[----:B------:R-:W-:Y:S01]  /*25780*/  IADD3.X R13, PT, PT, R27, R13, RZ, P3, !PT ;  /* 0x0000000d1b0d7210 */ /* 0x000fe20001ffe4ff */
[----:B------:R-:W-:Y:S01]  /*25790*/  IMAD R25, R4, UR7, R25 ;  /* 0x0000000704197c24 */ /* 0x000fe2000f8e0219 */
[----:B------:R-:W-:Y:S01]  /*257a0*/  IADD3 R27, P3, PT, R14, -R34, RZ ;  /* 0x800000220e1b7210 */ /* 0x000fe20007f7e0ff */
[----:B------:R-:W0:Y:S01]  /*257b0*/  LDCU.64 UR6, c[0x0][0x5f0] ;  /* 0x0000be00ff0677ac */ /* 0x000e220008000a00 */
[----:B------:R-:W-:Y:S02]  /*257c0*/  IMAD R40, R40, UR4, RZ ;  /* 0x0000000428287c24 */ /* 0x000fe4000f8e02ff */
[----:B------:R-:W-:Y:S01]  /*257d0*/  IMAD.IADD R35, R35, 0x1, R25 ;  /* 0x0000000123237824 */ /* 0x000fe200078e0219 */
[----:B------:R-:W-:Y:S01]  /*257e0*/  IADD3.X R25, PT, PT, R19, UR5, RZ, P2, !PT ;  /* 0x0000000513197c10 */ /* 0x000fe200097fe4ff */
[----:B------:R-:W-:-:S03]  /*257f0*/  IMAD.WIDE.U32 R20, R44, UR4, R20 ;  /* 0x000000042c147c25 */ /* 0x000fc6000f8e0014 */
[----:B------:R-:W-:Y:S01]  /*25800*/  IADD3.X R19, PT, PT, R15, ~R35, RZ, P3, !PT ;  /* 0x800000230f137210 */ /* 0x000fe20001ffe4ff */
[----:B------:R-:W-:-:S04]  /*25810*/  IMAD.WIDE.U32 R28, R42, UR4, R28 ;  /* 0x000000042a1c7c25 */ /* 0x000fc8000f8e001c */
[C---:B------:R-:W-:Y:S01]  /*25820*/  IMAD R49, R41.reuse, UR5, R40 ;  /* 0x0000000529317c24 */ /* 0x040fe2000f8e0228 */
[C---:B------:R-:W-:Y:S01]  /*25830*/  IADD3 R18, P2, PT, R2.reuse, R28, RZ ;  /* 0x0000001c02127210 */ /* 0x040fe20007f5e0ff */
[----:B------:R-:W-:Y:S01]  /*25840*/  IMAD.WIDE.U32 R30, R41, UR4, R30 ;  /* 0x00000004291e7c25 */ /* 0x000fe2000f8e001e */
[----:B------:R-:W-:Y:S02]  /*25850*/  MOV R40, R38 ;  /* 0x0000002600287202 */ /* 0x000fe40000000f00 */
[----:B------:R-:W-:Y:S01]  /*25860*/  IADD3.X R43, PT, PT, R29, R43, RZ, P2, !PT ;  /* 0x0000002b1d2b7210 */ /* 0x000fe200017fe4ff */
[C---:B------:R-:W-:Y:S01]  /*25870*/  IMAD R41, R11.reuse, UR5, R12 ;  /* 0x000000050b297c24 */ /* 0x040fe2000f8e020c */
[C---:B------:R-:W-:Y:S01]  /*25880*/  IADD3 R12, P5, PT, R2.reuse, R36, RZ ;  /* 0x00000024020c7210 */ /* 0x040fe20007fbe0ff */
[----:B------:R-:W-:Y:S01]  /*25890*/  IMAD.WIDE.U32 R32, R11, UR4, R32 ;  /* 0x000000040b207c25 */ /* 0x000fe2000f8e0020 */
[C---:B------:R-:W-:Y:S01]  /*258a0*/  IADD3 R11, P4, PT, R2.reuse, R20, RZ ;  /* 0x00000014020b7210 */ /* 0x040fe20007f9e0ff */
[----:B------:R-:W-:Y:S01]  /*258b0*/  USHF.L.U64.HI UR4, UR4, 0x3, UR5 ;  /* 0x0000000304047899 */ /* 0x000fe20008010205 */
[C---:B------:R-:W-:Y:S01]  /*258c0*/  IADD3 R34, P3, PT, R2.reuse, R30, RZ ;  /* 0x0000001e02227210 */ /* 0x040fe20007f7e0ff */
[-C--:B------:R-:W-:Y:S01]  /*258d0*/  IMAD R20, R19, R22.reuse, RZ ;  /* 0x0000001613147224 */ /* 0x080fe200078e02ff */
[----:B------:R-:W-:Y:S01]  /*258e0*/  IADD3.X R45, PT, PT, R21, R45, RZ, P4, !PT ;  /* 0x0000002d152d7210 */ /* 0x000fe200027fe4ff */
[----:B------:R-:W-:Y:S01]  /*258f0*/  IMAD.WIDE.U32 R24, R27, R22, R24 ;  /* 0x000000161b187225 */ /* 0x000fe200078e0018 */
[----:B------:R-:W-:-:S02]  /*25900*/  IADD3 R19, P4, PT, R2, R32, RZ ;  /* 0x0000002002137210 */ /* 0x000fc40007f9e0ff */
[----:B------:R-:W-:Y:S01]  /*25910*/  IADD3.X R49, PT, PT, R31, R49, RZ, P3, !PT ;  /* 0x000000311f317210 */ /* 0x000fe20001ffe4ff */
[----:B------:R-:W-:Y:S01]  /*25920*/  IMAD R51, R27, R23, R20 ;  /* 0x000000171b337224 */ /* 0x000fe200078e0214 */
[----:B------:R-:W-:Y:S01]  /*25930*/  IADD3 R35, P2, PT, R2, R24, RZ ;  /* 0x0000001802237210 */ /* 0x000fe20007f5e0ff */
[----:B------:R-:W-:Y:S01]  /*25940*/  IMAD.X R47, R37, 0x1, R47, P5 ;  /* 0x00000001252f7824 */ /* 0x000fe200028e062f */
[----:B0-----:R-:W-:Y:S01]  /*25950*/  MOV R37, UR6 ;  /* 0x0000000600257c02 */ /* 0x001fe20008000f00 */
[----:B------:R-:W-:Y:S01]  /*25960*/  IMAD.X R41, R33, 0x1, R41, P4 ;  /* 0x0000000121297824 */ /* 0x000fe200020e0629 */
[----:B------:R-:W-:Y:S01]  /*25970*/  IADD3.X R51, PT, PT, R25, R51, RZ, P2, !PT ;  /* 0x0000003319337210 */ /* 0x000fe200017fe4ff */
[----:B------:R-:W-:Y:S01]  /*25980*/  IMAD.U32 R36, RZ, RZ, UR7 ;  /* 0x00000007ff247e24 */ /* 0x000fe2000f8e00ff */
[----:B------:R-:W-:Y:S02]  /*25990*/  LOP3.LUT R38, R5, 0xfffffff8, RZ, 0xc0, !PT ;  /* 0xfffffff805267812 */ /* 0x000fe400078ec0ff */
[----:B------:R-:W-:-:S07]  /*259a0*/  IADD3.X R39, PT, PT, ~R39, UR4, RZ, P1, !PT ;  /* 0x0000000427277c10 */ /* 0x000fce0008ffe5ff */
.L_x_3182:
        /* <DEDUP_REMOVED lines=8> */
[C---:B------:R-:W-:Y:S01]  /*25a30*/  IADD3 R20, P1, PT, R37.reuse, R12, RZ ;  /* 0x0000000c25147210 */ /* 0x040fe20007f3e0ff */
[----:B------:R-:W2:Y:S01]  /*25a40*/  LDG.E.U8 R28, desc[UR8][R28.64] ;  /* 0x000000081c1c7981 */ /* 0x000ea2000c1e1100 */
[C---:B------:R-:W-:Y:S02]  /*25a50*/  IADD3.X R25, PT, PT, R36.reuse, R45, RZ, P2, !PT ;  /* 0x0000002d24197210 */ /* 0x040fe400017fe4ff */
[C---:B------:R-:W-:Y:S01]  /*25a60*/  IADD3 R26, P2, PT, R37.reuse, R18, RZ ;  /* 0x00000012251a7210 */ /* 0x040fe20007f5e0ff */
[C---:B------:R-:W-:Y:S01]  /*25a70*/  IMAD.X R21, R36.reuse, 0x1, R47, P1 ;  /* 0x0000000124157824 */ /* 0x040fe200008e062f */
[C---:B------:R-:W-:Y:S01]  /*25a80*/  IADD3 R30, P1, PT, R37.reuse, R34, RZ ;  /* 0x00000022251e7210 */ /* 0x040fe20007f3e0ff */
[----:B------:R-:W3:Y:S01]  /*25a90*/  LDG.E.U8 R23, desc[UR8][R22.64] ;  /* 0x0000000816177981 */ /* 0x000ee2000c1e1100 */
[----:B0-----:R-:W-:Y:S02]  /*25aa0*/  IADD3 R32, P3, PT, R37, R19, RZ ;  /* 0x0000001325207210 */ /* 0x001fe40007f7e0ff */
[C---:B------:R-:W-:Y:S01]  /*25ab0*/  IADD3.X R27, PT, PT, R36.reuse, R43, RZ, P2, !PT ;  /* 0x0000002b241b7210 */ /* 0x040fe200017fe4ff */
[----:B------:R-:W3:Y:S01]  /*25ac0*/  LDG.E.U8 R24, desc[UR8][R24.64] ;  /* 0x0000000818187981 */ /* 0x000ee2000c1e1100 */
[C---:B------:R-:W-:Y:S01]  /*25ad0*/  IADD3.X R31, PT, PT, R36.reuse, R49, RZ, P1, !PT ;  /* 0x00000031241f7210 */ /* 0x040fe20000ffe4ff */
[----:B------:R-:W-:-:S02]  /*25ae0*/  IMAD.X R33, R36, 0x1, R41, P3 ;  /* 0x0000000124217824 */ /* 0x000fc400018e0629 */
[----:B------:R-:W4:Y:S04]  /*25af0*/  LDG.E.U8 R20, desc[UR8][R20.64] ;  /* 0x0000000814147981 */ /* 0x000f28000c1e1100 */
[----:B------:R-:W4:Y:S04]  /*25b00*/  LDG.E.U8 R26, desc[UR8][R26.64] ;  /* 0x000000081a1a7981 */ /* 0x000f28000c1e1100 */
[----:B------:R-:W4:Y:S04]  /*25b10*/  LDG.E.U8 R31, desc[UR8][R30.64] ;  /* 0x000000081e1f7981 */ /* 0x000f28000c1e1100 */
[----:B------:R-:W4:Y:S01]  /*25b20*/  LDG.E.U8 R32, desc[UR8][R32.64] ;  /* 0x0000000820207981 */ /* 0x000f22000c1e1100 */
        /* <DEDUP_REMOVED lines=11> */
[----:B------:R-:W-:-:S04]  /*25be0*/  IADD3 R20, PT, PT, R32, R20, R31 ;  /* 0x0000001420147210 */ /* 0x000fc80007ffe01f */
[----:B------:R-:W-:Y:S01]  /*25bf0*/  PRMT R3, R20, 0x7610, R3 ;  /* 0x0000761014037816 */ /* 0x000fe20000000003 */
[----:B------:R-:W-:Y:S06]  /*25c00*/  @P1 BRA `(.L_x_3182) ;  /* 0xfffffffc00681947 */ /* 0x000fec000383ffff */
.L_x_3181:
[----:B------:R-:W-:Y:S05]  /*25c10*/  BSYNC.RECONVERGENT B0 ;  /* 0x0000000000007941 */ /* 0x000fea0003800200 */
.L_x_3180:
        /* <DEDUP_REMOVED lines=23> */
[C---:B------:R-:W-:Y:S01]  /*25d90*/  IMAD R19, R4.reuse, UR7, R19 ;  /* 0x0000000704137c24 */ /* 0x040fe2000f8e0213 */
[----:B------:R-:W-:Y:S01]  /*25da0*/  IADD3 R7, PT, PT, R11, R7, RZ ;  /* 0x000000070b077210 */ /* 0x000fe20007ffe0ff */
[----:B-1----:R-:W-:-:S04]  /*25db0*/  IMAD.WIDE.U32 R12, R4, UR4, R12 ;  /* 0x00000004040c7c25 */ /* 0x002fc8000f8e000c */
[----:B------:R-:W-:Y:S01]  /*25dc0*/  IMAD.IADD R9, R19, 0x1, R9 ;  /* 0x0000000113097824 */ /* 0x000fe200078e0209 */
[----:B------:R-:W-:Y:S01]  /*25dd0*/  IADD3 R21, P3, PT, R12, UR4, RZ ;  /* 0x000000040c157c10 */ /* 0x000fe2000ff7e0ff */
[----:B---3--:R-:W-:Y:S01]  /*25de0*/  IMAD R11, R7, UR10, RZ ;  /* 0x0000000a070b7c24 */ /* 0x008fe2000f8e02ff */
[----:B------:R-:W-:Y:S01]  /*25df0*/  IADD3 R25, P6, PT, R14, -R12, RZ ;  /* 0x8000000c0e197210 */ /* 0x000fe20007fde0ff */
[----:B------:R-:W-:Y:S02]  /*25e00*/  IMAD R19, R0, UR4, RZ ;  /* 0x0000000400137c24 */ /* 0x000fe4000f8e02ff */
[----:B------:R-:W-:Y:S01]  /*25e10*/  IMAD.WIDE.U32 R6, R10, UR10, R8 ;  /* 0x0000000a0a067c25 */ /* 0x000fe2000f8e0008 */
[----:B------:R-:W-:-:S03]  /*25e20*/  IADD3 R8, P1, PT, R8, UR6, RZ ;  /* 0x0000000608087c10 */ /* 0x000fc6000ff3e0ff */
[----:B------:R-:W-:Y:S01]  /*25e30*/  IMAD R19, R4, UR5, R19 ;  /* 0x0000000504137c24 */ /* 0x000fe2000f8e0213 */
[----:B----4-:R-:W-:Y:S01]  /*25e40*/  IADD3 R6, P2, PT, R6, UR12, RZ ;  /* 0x0000000c06067c10 */ /* 0x010fe2000ff5e0ff */
[----:B------:R-:W-:Y:S01]  /*25e50*/  IMAD R11, R10, UR11, R11 ;  /* 0x0000000b0a0b7c24 */ /* 0x000fe2000f8e020b */
[----:B------:R-:W-:Y:S02]  /*25e60*/  IADD3.X R9, PT, PT, R9, UR7, RZ, P1, !PT ;  /* 0x0000000709097c10 */ /* 0x000fe40008ffe4ff */
[----:B------:R-:W-:Y:S02]  /*25e70*/  IADD3 R23, PT, PT, R13, R19, RZ ;  /* 0x000000130d177210 */ /* 0x000fe40007ffe0ff */
[----:B------:R-:W-:Y:S02]  /*25e80*/  IADD3.X R7, PT, PT, R11, UR13, R7, P2, !PT ;  /* 0x0000000d0b077c10 */ /* 0x000fe400097fe407 */
[----:B------:R-:W-:Y:S02]  /*25e90*/  IADD3 R10, P2, PT, R8, UR6, RZ ;  /* 0x00000006080a7c10 */ /* 0x000fe4000ff5e0ff */
[C---:B------:R-:W-:Y:S01]  /*25ea0*/  IADD3 R19, P4, P5, R14.reuse, -UR4, -R21 ;  /* 0x800000040e137c10 */ /* 0x040fe2000fd9e815 */
[----:B------:R-:W2:Y:S01]  /*25eb0*/  LDG.E.U8 R6, desc[UR8][R6.64] ;  /* 0x0000000806067981 */ /* 0x000ea2000c1e1100 */
[----:B------:R-:W-:Y:S01]  /*25ec0*/  IADD3.X R13, PT, PT, R23, UR5, RZ, P3, !PT ;  /* 0x00000005170d7c10 */ /* 0x000fe20009ffe4ff */
[----:B------:R-:W-:Y:S01]  /*25ed0*/  IMAD.X R23, R15, 0x1, ~R23, P6 ;  /* 0x000000010f177824 */ /* 0x000fe200030e0e17 */
[----:B------:R-:W-:-:S02]  /*25ee0*/  IADD3 R21, P1, PT, R14, -R21, RZ ;  /* 0x800000150e157210 */ /* 0x000fc40007f3e0ff */
        /* <DEDUP_REMOVED lines=27> */
.L_x_3186:
[----:B------:R-:W-:Y:S05]  /*260a0*/  BSYNC.RECONVERGENT B1 ;  /* 0x0000000000017941 */ /* 0x000fea0003800200 */
.L_x_3185:
        /* <DEDUP_REMOVED lines=48> */
.L_x_3188:
[----:B------:R-:W-:Y:S05]  /*263b0*/  BSYNC.RECONVERGENT B1 ;  /* 0x0000000000017941 */ /* 0x000fea0003800200 */
.L_x_3187:
        /* <DEDUP_REMOVED lines=24> */
.L_x_3184:
[----:B------:R-:W-:Y:S05]  /*26540*/  BSYNC.RECONVERGENT B0 ;  /* 0x0000000000007941 */ /* 0x000fea0003800200 */
.L_x_3183:
[----:B-----5:R-:W-:Y:S01]  /*26550*/  STG.E.U8 desc[UR8][R16.64], R3 ;  /* 0x0000000310007986 */ /* 0x020fe2000c101108 */
[----:B------:R-:W-:Y:S05]  /*26560*/  EXIT ;  /* 0x000000000000794d */ /* 0x000fea0003800000 */
        .weak           $__internal_10_$__cuda_sm20_div_s64
        .type           $__internal_10_$__cuda_sm20_div_s64,@function
        .size           $__internal_10_$__cuda_sm20_div_s64,(.L_x_3500 - $__internal_10_$__cuda_sm20_div_s64)
$__internal_10_$__cuda_sm20_div_s64:
        /* <DEDUP_REMOVED lines=86> */
[----:B------:R-:W-:Y:S06]  /*26ad0*/  RET.REL.NODEC R6 `(_ZN2at6native61_GLOBAL__N__2cc7adc6_23_UnfoldBackwardKernel_cu_7dd49032_326335_unfold_backward_elementwise_kernelILi128ELi8EZNS1_32_unfold_backward_internal_kernelIaEEvRNS_14TensorIteratorEllllllEUliE_EEviT1_) ;  /* 0xfffffd9406487950 */ /* 0x000fec0003c3ffff */
.L_x_3189:
        /* <DEDUP_REMOVED lines=10> */
.L_x_3500:


//--------------------- .text._ZN2at6native61_GLOBAL__N__2cc7adc6_23_UnfoldBackwardKernel_cu_7dd49032_326335_unfold_backward_elementwise_kernelILi128ELi8EZNS1_32_unfold_backward_internal_kernelIhEEvRNS_14TensorIteratorEllllllEUliE_EEviT1_ --------------------------
	.section	.text._ZN2at6native61_GLOBAL__N__2cc7adc6_23_UnfoldBackwardKernel_cu_7dd49032_326335_unfold_backward_elementwise_kernelILi128ELi8EZNS1_32_unfold_backward_internal_kernelIhEEvRNS_14TensorIteratorEllllllEUliE_EEviT1_,"ax",@progbits
	.align	128
.text._ZN2at6native61_GLOBAL__N__2cc7adc6_23_UnfoldBackwardKernel_cu_7dd49032_326335_unfold_backward_elementwise_kernelILi128ELi8EZNS1_32_unfold_backward_internal_kernelIhEEvRNS_14TensorIteratorEllllllEUliE_EEviT1_:
        .type           _ZN2at6native61_GLOBAL__N__2cc7adc6_23_UnfoldBackwardKernel_cu_7dd49032_326335_unfold_backward_elementwise_kernelILi128ELi8EZNS1_32_unfold_backward_internal_kernelIhEEvRNS_14TensorIteratorEllllllEUliE_EEviT1_,@function
        .size           _ZN2at6native61_GLOBAL__N__2cc7adc6_23_UnfoldBackwardKernel_cu_7dd49032_326335_unfold_backward_elementwise_kernelILi128ELi8EZNS1_32_unfold_backward_internal_kernelIhEEvRNS_14TensorIteratorEllllllEUliE_EEviT1_,(.L_x_3502 - _ZN2at6native61_GLOBAL__N__2cc7adc6_23_UnfoldBackwardKernel_cu_7dd49032_326335_unfold_backward_elementwise_kernelILi128ELi8EZNS1_32_unfold_backward_internal_kernelIhEEvRNS_14TensorIteratorEllllllEUliE_EEviT1_)
        .other          _ZN2at6native61_GLOBAL__N__2cc7adc6_23_UnfoldBackwardKernel_cu_7dd49032_326335_unfold_backward_elementwise_kernelILi128ELi8EZNS1_32_unfold_backward_internal_kernelIhEEvRNS_14TensorIteratorEllllllEUliE_EEviT1_,@"STO_CUDA_ENTRY STV_DEFAULT"
_ZN2at6native61_GLOBAL__N__2cc7adc6_23_UnfoldBackwardKernel_cu_7dd49032_326335_unfold_backward_elementwise_kernelILi128ELi8EZNS1_32_unfold_backward_internal_kernelIhEEvRNS_14TensorIteratorEllllllEUliE_EEviT1_:
        /* <DEDUP_REMOVED lines=51> */
.L_x_3194:
[----:B------:R-:W-:-:S07]  /*0330*/  MOV R5, 0x350 ;  /* 0x0000035000057802 */ /* 0x000fce0000000f00 */
[----:B------:R-:W-:Y:S05]  /*0340*/  CALL.REL.NOINC `($__internal_11_$__cuda_sm20_div_s64) ;  /* 0x0000026000887944 */ /* 0x000fea0003c00000 */
.L_x_3193:
        /* <DEDUP_REMOVED lines=37> */
.L_x_3195:
[----:B------:R-:W-:Y:S01]  /*05a0*/  MOV R10, R14 ;  /* 0x0000000e000a7202 */ /* 0x000fe20000000f00 */
[----:B------:R-:W-:Y:S01]  /*05b0*/  IMAD.MOV.U32 R3, RZ, RZ, R15 ;  /* 0x000000ffff037224 */ /* 0x000fe200078e000f */
[----:B------:R-:W-:-:S07]  /*05c0*/  MOV R5, 0x5e0 ;  /* 0x000005e000057802 */ /* 0x000fce0000000f00 */
[----:B------:R-:W-:Y:S05]  /*05d0*/  CALL.REL.NOINC `($__internal_11_$__cuda_sm20_div_s64) ;  /* 0x0000025c00e47944 */ /* 0x000fea0003c00000 */
.L_x_3196:
        /* <DEDUP_REMOVED lines=162> */
.L_x_3201:
        /* <DEDUP_REMOVED lines=38> */
.L_x_3200:
[----:B------:R-:W-:Y:S05]  /*1260*/  BSYNC.RECONVERGENT B2 ;  /* 0x0000000000027941 */ /* 0x000fea0003800200 */
.L_x_3199:
        /* <DEDUP_REMOVED lines=70> */
.L_x_3205:
[----:B------:R-:W-:Y:S05]  /*16d0*/  BSYNC.RECONVERGENT B3 ;  /* 0x0000000000037941 */ /* 0x000fea0003800200 */
.L_x_3204:
        /* <DEDUP_REMOVED lines=46> */
.L_x_3207:
[----:B------:R-:W-:Y:S05]  /*19c0*/  BSYNC.RECONVERGENT B3 ;  /* 0x0000000000037941 */ /* 0x000fea0003800200 */
.L_x_3206:
        /* <DEDUP_REMOVED lines=22> */
.L_x_3203:
[----:B------:R-:W-:Y:S05]  /*1b30*/  BSYNC.RECONVERGENT B2 ;  /* 0x0000000000027941 */ /* 0x000fea0003800200 */
.L_x_3202:
[----:B-----5:R0:W-:Y:S02]  /*1b40*/  STG.E.U8 desc[UR8][R16.64], R3 ;  /* 0x0000000310007986 */ /* 0x0201e4000c101108 */
.L_x_3198:
[----:B------:R-:W-:Y:S05]  /*1b50*/  BSYNC.RECONVERGENT B1 ;  /* 0x0000000000017941 */ /* 0x000fea0003800200 */
.L_x_3197:
[----:B------:R-:W-:-:S07]  /*1b60*/  IADD3 R4, PT, PT, R4, 0x80, RZ ;  /* 0x0000008004047810 */ /* 0x000fce0007ffe0ff */
.L_x_3192:
[----:B------:R-:W-:Y:S05]  /*1b70*/  BSYNC.RECONVERGENT B0 ;  /* 0x0000000000007941 */ /* 0x000fea0003800200 */
.L_x_3191:
        /* <DEDUP_REMOVED lines=38> */
.L_x_3211:
[----:B------:R-:W-:-:S07]  /*1de0*/  MOV R5, 0x1e00 ;  /* 0x00001e0000057802 */ /* 0x000fce0000000f00 */
[----:B------:R-:W-:Y:S05]  /*1df0*/  CALL.REL.NOINC `($__internal_11_$__cuda_sm20_div_s64) ;  /* 0x0000024400dc7944 */ /* 0x000fea0003c00000 */
.L_x_3210:
        /* <DEDUP_REMOVED lines=37> */
.L_x_3212:
[----:B------:R-:W-:Y:S01]  /*2050*/  IMAD.MOV.U32 R10, RZ, RZ, R14 ;  /* 0x000000ffff0a7224 */ /* 0x000fe200078e000e */
[----:B------:R-:W-:Y:S02]  /*2060*/  MOV R3, R15 ;  /* 0x0000000f00037202 */ /* 0x000fe40000000f00 */
[----:B------:R-:W-:-:S07]  /*2070*/  MOV R5, 0x2090 ;  /* 0x0000209000057802 */ /* 0x000fce0000000f00 */
[----:B------:R-:W-:Y:S05]  /*2080*/  CALL.REL.NOINC `($__internal_11_$__cuda_sm20_div_s64) ;  /* 0x0000024400387944 */ /* 0x000fea0003c00000 */
.L_x_3213:
        /* <DEDUP_REMOVED lines=162> */
.L_x_3218:
        /* <DEDUP_REMOVED lines=38> */
.L_x_3217:
[----:B------:R-:W-:Y:S05]  /*2d10*/  BSYNC.RECONVERGENT B2 ;  /* 0x0000000000027941 */ /* 0x000fea0003800200 */
.L_x_3216:
        /* <DEDUP_REMOVED lines=70> */
.L_x_3222:
[----:B------:R-:W-:Y:S05]  /*3180*/  BSYNC.RECONVERGENT B3 ;  /* 0x0000000000037941 */ /* 0x000fea0003800200 */
.L_x_3221:
        /* <DEDUP_REMOVED lines=46> */
.L_x_3224:
[----:B------:R-:W-:Y:S05]  /*3470*/  BSYNC.RECONVERGENT B3 ;  /* 0x0000000000037941 */ /* 0x000fea0003800200 */
.L_x_3223:
        /* <DEDUP_REMOVED lines=22> */
.L_x_3220:
[----:B------:R-:W-:Y:S05]  /*35e0*/  BSYNC.RECONVERGENT B2 ;  /* 0x0000000000027941 */ /* 0x000fea0003800200 */
.L_x_3219:
[----:B-----5:R0:W-:Y:S02]  /*35f0*/  STG.E.U8 desc[UR8][R16.64], R3 ;  /* 0x0000000310007986 */ /* 0x0201e4000c101108 */
.L_x_3215:
[----:B------:R-:W-:Y:S05]  /*3600*/  BSYNC.RECONVERGENT B1 ;  /* 0x0000000000017941 */ /* 0x000fea0003800200 */
.L_x_3214:
[----:B------:R-:W-:-:S07]  /*3610*/  VIADD R4, R4, 0x80 ;  /* 0x0000008004047836 */ /* 0x000fce0000000000 */
.L_x_3209:
[----:B------:R-:W-:Y:S05]  /*3620*/  BSYNC.RECONVERGENT B0 ;  /* 0x0000000000007941 */ /* 0x000fea0003800200 */
.L_x_3208:
        /* <DEDUP_REMOVED lines=38> */
.L_x_3228:
[----:B------:R-:W-:-:S07]  /*3890*/  MOV R5, 0x38b0 ;  /* 0x000038b000057802 */ /* 0x000fce0000000f00 */
[----:B------:R-:W-:Y:S05]  /*38a0*/  CALL.REL.NOINC `($__internal_11_$__cuda_sm20_div_s64) ;  /* 0x0000022c00307944 */ /* 0x000fea0003c00000 */
.L_x_3227:
        /* <DEDUP_REMOVED lines=37> */
.L_x_3229:
[----:B------:R-:W-:Y:S01]  /*3b00*/  MOV R10, R14 ;  /* 0x0000000e000a7202 */ /* 0x000fe20000000f00 */
[----:B------:R-:W-:Y:S01]  /*3b10*/  IMAD.MOV.U32 R3, RZ, RZ, R15 ;  /* 0x000000ffff037224 */ /* 0x000fe200078e000f */
[----:B------:R-:W-:-:S07]  /*3b20*/  MOV R5, 0x3b40 ;  /* 0x00003b4000057802 */ /* 0x000fce0000000f00 */
[----:B------:R-:W-:Y:S05]  /*3b30*/  CALL.REL.NOINC `($__internal_11_$__cuda_sm20_div_s64) ;  /* 0x00000228008c7944 */ /* 0x000fea0003c00000 */
.L_x_3230:
        /* <DEDUP_REMOVED lines=162> */
.L_x_3235:
        /* <DEDUP_REMOVED lines=38> */
.L_x_3234:
[----:B------:R-:W-:Y:S05]  /*47c0*/  BSYNC.RECONVERGENT B2 ;  /* 0x0000000000027941 */ /* 0x000fea0003800200 */
.L_x_3233:
        /* <DEDUP_REMOVED lines=70> */
.L_x_3239:
[----:B------:R-:W-:Y:S05]  /*4c30*/  BSYNC.RECONVERGENT B3 ;  /* 0x0000000000037941 */ /* 0x000fea0003800200 */
.L_x_3238:
        /* <DEDUP_REMOVED lines=46> */
.L_x_3241:
[----:B------:R-:W-:Y:S05]  /*4f20*/  BSYNC.RECONVERGENT B3 ;  /* 0x0000000000037941 */ /* 0x000fea0003800200 */
.L_x_3240:
        /* <DEDUP_REMOVED lines=22> */
.L_x_3237:
[----:B------:R-:W-:Y:S05]  /*5090*/  BSYNC.RECONVERGENT B2 ;  /* 0x0000000000027941 */ /* 0x000fea0003800200 */
.L_x_3236:
[----:B-----5:R0:W-:Y:S02]  /*50a0*/  STG.E.U8 desc[UR8][R16.64], R3 ;  /* 0x0000000310007986 */ /* 0x0201e4000c101108 */
.L_x_3232:
[----:B------:R-:W-:Y:S05]  /*50b0*/  BSYNC.RECONVERGENT B1 ;  /* 0x0000000000017941 */ /* 0x000fea0003800200 */
.L_x_3231:
[----:B------:R-:W-:-:S07]  /*50c0*/  IADD3 R4, PT, PT, R4, 0x80, RZ ;  /* 0x0000008004047810 */ /* 0x000fce0007ffe0ff */
.L_x_3226:
[----:B------:R-:W-:Y:S05]  /*50d0*/  BSYNC.RECONVERGENT B0 ;  /* 0x0000000000007941 */ /* 0x000fea0003800200 */
.L_x_3225:
        /* <DEDUP_REMOVED lines=38> */
.L_x_3245:
[----:B------:R-:W-:-:S07]  /*5340*/  MOV R5, 0x5360 ;  /* 0x0000536000057802 */ /* 0x000fce0000000f00 */
[----:B------:R-:W-:Y:S05]  /*5350*/  CALL.REL.NOINC `($__internal_11_$__cuda_sm20_div_s64) ;  /* 0x0000021000847944 */ /* 0x000fea0003c00000 */
.L_x_3244:
        /* <DEDUP_REMOVED lines=37> */
.L_x_3246:
[----:B------:R-:W-:Y:S01]  /*55b0*/  IMAD.MOV.U32 R10, RZ, RZ, R14 ;  /* 0x000000ffff0a7224 */ /* 0x000fe200078e000e */
[----:B------:R-:W-:Y:S02]  /*55c0*/  MOV R3, R15 ;  /* 0x0000000f00037202 */ /* 0x000fe40000000f00 */
[----:B------:R-:W-:-:S07]  /*55d0*/  MOV R5, 0x55f0 ;  /* 0x000055f000057802 */ /* 0x000fce0000000f00 */
[----:B------:R-:W-:Y:S05]  /*55e0*/  CALL.REL.NOINC `($__internal_11_$__cuda_sm20_div_s64) ;  /* 0x0000020c00e07944 */ /* 0x000fea0003c00000 */
.L_x_3247:
        /* <DEDUP_REMOVED lines=162> */
.L_x_3252:
        /* <DEDUP_REMOVED lines=38> */
.L_x_3251:
[----:B------:R-:W-:Y:S05]  /*6270*/  BSYNC.RECONVERGENT B2 ;  /* 0x0000000000027941 */ /* 0x000fea0003800200 */
.L_x_3250:
        /* <DEDUP_REMOVED lines=70> */
.L_x_3256:
[----:B------:R-:W-:Y:S05]  /*66e0*/  BSYNC.RECONVERGENT B3 ;  /* 0x0000000000037941 */ /* 0x000fea0003800200 */
.L_x_3255:
        /* <DEDUP_REMOVED lines=46> */
.L_x_3258:
[----:B------:R-:W-:Y:S05]  /*69d0*/  BSYNC.RECONVERGENT B3 ;  /* 0x0000000000037941 */ /* 0x000fea0003800200 */
.L_x_3257:
        /* <DEDUP_REMOVED lines=22> */
.L_x_3254:
[----:B------:R-:W-:Y:S05]  /*6b40*/  BSYNC.RECONVERGENT B2 ;  /* 0x0000000000027941 */ /* 0x000fea0003800200 */
.L_x_3253:
[----:B-----5:R0:W-:Y:S02]  /*6b50*/  STG.E.U8 desc[UR8][R16.64], R3 ;  /* 0x0000000310007986 */ /* 0x0201e4000c101108 */
.L_x_3249:
[----:B------:R-:W-:Y:S05]  /*6b60*/  BSYNC.RECONVERGENT B1 ;  /* 0x0000000000017941 */ /* 0x000fea0003800200 */
.L_x_3248:
[----:B------:R-:W-:-:S07]  /*6b70*/  IADD3 R4, PT, PT, R4, 0x80, RZ ;  /* 0x0000008004047810 */ /* 0x000fce0007ffe0ff */
.L_x_3243:
[----:B------:R-:W-:Y:S05]  /*6b80*/  BSYNC.RECONVERGENT B0 ;  /* 0x0000000000007941 */ /* 0x000fea0003800200 */
.L_x_3242:
        /* <DEDUP_REMOVED lines=38> */
.L_x_3262:
[----:B------:R-:W-:-:S07]  /*6df0*/  MOV R5, 0x6e10 ;  /* 0x00006e1000057802 */ /* 0x000fce0000000f00 */
[----:B------:R-:W-:Y:S05]  /*6e00*/  CALL.REL.NOINC `($__internal_11_$__cuda_sm20_div_s64) ;  /* 0x000001f400d87944 */ /* 0x000fea0003c00000 */
.L_x_3261:
        /* <DEDUP_REMOVED lines=37> */
.L_x_3263:
[----:B------:R-:W-:Y:S01]  /*7060*/  IMAD.MOV.U32 R10, RZ, RZ, R14 ;  /* 0x000000ffff0a7224 */ /* 0x000fe200078e000e */
[----:B------:R-:W-:Y:S02]  /*7070*/  MOV R3, R15 ;  /* 0x0000000f00037202 */ /* 0x000fe40000000f00 */
[----:B------:R-:W-:-:S07]  /*7080*/  MOV R5, 0x70a0 ;  /* 0x000070a000057802 */ /* 0x000fce0000000f00 */
[----:B------:R-:W-:Y:S05]  /*7090*/  CALL.REL.NOINC `($__internal_11_$__cuda_sm20_div_s64) ;  /* 0x000001f400347944 */ /* 0x000fea0003c00000 */
.L_x_3264:
        /* <DEDUP_REMOVED lines=162> */
.L_x_3269:
        /* <DEDUP_REMOVED lines=38> */
.L_x_3268:
[----:B------:R-:W-:Y:S05]  /*7d20*/  BSYNC.RECONVERGENT B2 ;  /* 0x0000000000027941 */ /* 0x000fea0003800200 */
.L_x_3267:
        /* <DEDUP_REMOVED lines=70> */
.L_x_3273:
[----:B------:R-:W-:Y:S05]  /*8190*/  BSYNC.RECONVERGENT B3 ;  /* 0x0000000000037941 */ /* 0x000fea0003800200 */
.L_x_3272:
        /* <DEDUP_REMOVED lines=46> */
.L_x_3275:
[----:B------:R-:W-:Y:S05]  /*8480*/  BSYNC.RECONVERGENT B3 ;  /* 0x0000000000037941 */ /* 0x000fea0003800200 */
.L_x_3274:
        /* <DEDUP_REMOVED lines=22> */
.L_x_3271:
[----:B------:R-:W-:Y:S05]  /*85f0*/  BSYNC.RECONVERGENT B2 ;  /* 0x0000000000027941 */ /* 0x000fea0003800200 */
.L_x_3270:
[----:B-----5:R0:W-:Y:S02]  /*8600*/  STG.E.U8 desc[UR8][R16.64], R3 ;  /* 0x0000000310007986 */ /* 0x0201e4000c101108 */
.L_x_3266:
[----:B------:R-:W-:Y:S05]  /*8610*/  BSYNC.RECONVERGENT B1 ;  /* 0x0000000000017941 */ /* 0x000fea0003800200 */
.L_x_3265:
[----:B------:R-:W-:-:S07]  /*8620*/  VIADD R4, R4, 0x80 ;  /* 0x0000008004047836 */ /* 0x000fce0000000000 */
.L_x_3260:
[----:B------:R-:W-:Y:S05]  /*8630*/  BSYNC.RECONVERGENT B0 ;  /* 0x0000000000007941 */ /* 0x000fea0003800200 */
.L_x_3259:
        /* <DEDUP_REMOVED lines=38> */
.L_x_3279:
[----:B------:R-:W-:-:S07]  /*88a0*/  MOV R5, 0x88c0 ;  /* 0x000088c000057802 */ /* 0x000fce0000000f00 */
[----:B------:R-:W-:Y:S05]  /*88b0*/  CALL.REL.NOINC `($__internal_11_$__cuda_sm20_div_s64) ;  /* 0x000001dc002c7944 */ /* 0x000fea0003c00000 */
.L_x_3278:
        /* <DEDUP_REMOVED lines=37> */
.L_x_3280:
[----:B------:R-:W-:Y:S02]  /*8b10*/  MOV R10, R14 ;  /* 0x0000000e000a7202 */ /* 0x000fe40000000f00 */
[----:B------:R-:W-:Y:S02]  /*8b20*/  MOV R3, R15 ;  /* 0x0000000f00037202 */ /* 0x000fe40000000f00 */
[----:B------:R-:W-:-:S07]  /*8b30*/  MOV R5, 0x8b50 ;  /* 0x00008b5000057802 */ /* 0x000fce0000000f00 */
[----:B------:R-:W-:Y:S05]  /*8b40*/  CALL.REL.NOINC `($__internal_11_$__cuda_sm20_div_s64) ;  /* 0x000001d800887944 */ /* 0x000fea0003c00000 */
.L_x_3281:
        /* <DEDUP_REMOVED lines=162> */
.L_x_3286:
        /* <DEDUP_REMOVED lines=38> */
.L_x_3285:
[----:B------:R-:W-:Y:S05]  /*97d0*/  BSYNC.RECONVERGENT B2 ;  /* 0x0000000000027941 */ /* 0x000fea0003800200 */
.L_x_3284:
        /* <DEDUP_REMOVED lines=70> */
.L_x_3290:
[----:B------:R-:W-:Y:S05]  /*9c40*/  BSYNC.RECONVERGENT B3 ;  /* 0x0000000000037941 */ /* 0x000fea0003800200 */
.L_x_3289:
        /* <DEDUP_REMOVED lines=46> */
.L_x_3292:
[----:B------:R-:W-:Y:S05]  /*9f30*/  BSYNC.RECONVERGENT B3 ;  /* 0x0000000000037941 */ /* 0x000fea0003800200 */
.L_x_3291:
        /* <DEDUP_REMOVED lines=22> */
.L_x_3288:
[----:B------:R-:W-:Y:S05]  /*a0a0*/  BSYNC.RECONVERGENT B2 ;  /* 0x0000000000027941 */ /* 0x000fea0003800200 */
.L_x_3287:
[----:B-----5:R0:W-:Y:S02]  /*a0b0*/  STG.E.U8 desc[UR8][R16.64], R3 ;  /* 0x0000000310007986 */ /* 0x0201e4000c101108 */
.L_x_3283:
[----:B------:R-:W-:Y:S05]  /*a0c0*/  BSYNC.RECONVERGENT B1 ;  /* 0x0000000000017941 */ /* 0x000fea0003800200 */
.L_x_3282:
[----:B------:R-:W-:-:S07]  /*a0d0*/  IADD3 R4, PT, PT, R4, 0x80, RZ ;  /* 0x0000008004047810 */ /* 0x000fce0007ffe0ff */
.L_x_3277:
[----:B------:R-:W-:Y:S05]  /*a0e0*/  BSYNC.RECONVERGENT B0 ;  /* 0x0000000000007941 */ /* 0x000fea0003800200 */
.L_x_3276:
        /* <DEDUP_REMOVED lines=38> */
.L_x_3296:
[----:B------:R-:W-:-:S07]  /*a350*/  MOV R5, 0xa370 ;  /* 0x0000a37000057802 */ /* 0x000fce0000000f00 */
[----:B------:R-:W-:Y:S05]  /*a360*/  CALL.REL.NOINC `($__internal_11_$__cuda_sm20_div_s64) ;  /* 0x000001c000807944 */ /* 0x000fea0003c00000 */
.L_x_3295:
        /* <DEDUP_REMOVED lines=37> */
.L_x_3297:
[----:B------:R-:W-:Y:S01]  /*a5c0*/  MOV R10, R14 ;  /* 0x0000000e000a7202 */ /* 0x000fe20000000f00 */
[----:B------:R-:W-:Y:S01]  /*a5d0*/  IMAD.MOV.U32 R3, RZ, RZ, R15 ;  /* 0x000000ffff037224 */ /* 0x000fe200078e000f */
[----:B------:R-:W-:-:S07]  /*a5e0*/  MOV R5, 0xa600 ;  /* 0x0000a60000057802 */ /* 0x000fce0000000f00 */
[----:B------:R-:W-:Y:S05]  /*a5f0*/  CALL.REL.NOINC `($__internal_11_$__cuda_sm20_div_s64) ;  /* 0x000001bc00dc7944 */ /* 0x000fea0003c00000 */
.L_x_3298:
        /* <DEDUP_REMOVED lines=162> */
.L_x_3303:
        /* <DEDUP_REMOVED lines=38> */
.L_x_3302:
[----:B------:R-:W-:Y:S05]  /*b280*/  BSYNC.RECONVERGENT B2 ;  /* 0x0000000000027941 */ /* 0x000fea0003800200 */
.L_x_3301:
        /* <DEDUP_REMOVED lines=70> */
.L_x_3307:
[----:B------:R-:W-:Y:S05]  /*b6f0*/  BSYNC.RECONVERGENT B3 ;  /* 0x0000000000037941 */ /* 0x000fea0003800200 */
.L_x_3306:
        /* <DEDUP_REMOVED lines=46> */
.L_x_3309:
[----:B------:R-:W-:Y:S05]  /*b9e0*/  BSYNC.RECONVERGENT B3 ;  /* 0x0000000000037941 */ /* 0x000fea0003800200 */
.L_x_3308:
        /* <DEDUP_REMOVED lines=22> */
.L_x_3305:
[----:B------:R-:W-:Y:S05]  /*bb50*/  BSYNC.RECONVERGENT B2 ;  /* 0x0000000000027941 */ /* 0x000fea0003800200 */
.L_x_3304:
[----:B-----5:R0:W-:Y:S02]  /*bb60*/  STG.E.U8 desc[UR8][R16.64], R3 ;  /* 0x0000000310007986 */ /* 0x0201e4000c101108 */
.L_x_3300:
[----:B------:R-:W-:Y:S05]  /*bb70*/  BSYNC.RECONVERGENT B1 ;  /* 0x0000000000017941 */ /* 0x000fea0003800200 */
.L_x_3299:
[----:B------:R-:W-:-:S07]  /*bb80*/  IADD3 R4, PT, PT, R4, 0x80, RZ ;  /* 0x0000008004047810 */ /* 0x000fce0007ffe0ff */
.L_x_3294:
[----:B------:R-:W-:Y:S05]  /*bb90*/  BSYNC.RECONVERGENT B0 ;  /* 0x0000000000007941 */ /* 0x000fea0003800200 */
.L_x_3293:
        /* <DEDUP_REMOVED lines=37> */
.L_x_3311:
[----:B------:R-:W-:-:S07]  /*bdf0*/  MOV R5, 0xbe10 ;  /* 0x0000be1000057802 */ /* 0x000fce0000000f00 */
[----:B------:R-:W-:Y:S05]  /*be00*/  CALL.REL.NOINC `($__internal_11_$__cuda_sm20_div_s64) ;  /* 0x000001a400d87944 */ /* 0x000fea0003c00000 */
.L_x_3310:
        /* <DEDUP_REMOVED lines=37> */
.L_x_3312:
[----:B------:R-:W-:Y:S01]  /*c060*/  IMAD.MOV.U32 R10, RZ, RZ, R14 ;  /* 0x000000ffff0a7224 */ /* 0x000fe200078e000e */
[----:B------:R-:W-:Y:S02]  /*c070*/  MOV R3, R15 ;  /* 0x0000000f00037202 */ /* 0x000fe40000000f00 */
[----:B------:R-:W-:-:S07]  /*c080*/  MOV R5, 0xc0a0 ;  /* 0x0000c0a000057802 */ /* 0x000fce0000000f00 */
[----:B------:R-:W-:Y:S05]  /*c090*/  CALL.REL.NOINC `($__internal_11_$__cuda_sm20_div_s64) ;  /* 0x000001a400347944 */ /* 0x000fea0003c00000 */
.L_x_3313:
        /* <DEDUP_REMOVED lines=162> */
.L_x_3316:
        /* <DEDUP_REMOVED lines=38> */
.L_x_3315:
[----:B------:R-:W-:Y:S05]  /*cd20*/  BSYNC.RECONVERGENT B0 ;  /* 0x0000000000007941 */ /* 0x000fea0003800200 */
.L_x_3314:
        /* <DEDUP_REMOVED lines=70> */
.L_x_3320:
[----:B------:R-:W-:Y:S05]  /*d190*/  BSYNC.RECONVERGENT B1 ;  /* 0x0000000000017941 */ /* 0x000fea0003800200 */
.L_x_3319:
        /* <DEDUP_REMOVED lines=46> */
.L_x_3322:
[----:B------:R-:W-:Y:S05]  /*d480*/  BSYNC.RECONVERGENT B1 ;  /* 0x0000000000017941 */ /* 0x000fea0003800200 */
.L_x_3321:
        /* <DEDUP_REMOVED lines=22> */
.L_x_3318:
[----:B------:R-:W-:Y:S05]  /*d5f0*/  BSYNC.RECONVERGENT B0 ;  /* 0x0000000000007941 */ /* 0x000fea0003800200 */
.L_x_3317:
[----:B-----5:R-:W-:Y:S01]  /*d600*/  STG.E.U8 desc[UR8][R18.64], R3 ;  /* 0x0000000312007986 */ /* 0x020fe2000c101108 */
[----:B------:R-:W-:Y:S05]  /*d610*/  EXIT ;  /* 0x000000000000794d */ /* 0x000fea0003800000 */
.L_x_3190:
        /* <DEDUP_REMOVED lines=355> */
.L_x_3325:
        /* <DEDUP_REMOVED lines=37> */
.L_x_3328:
[----:B------:R-:W-:-:S07]  /*eea0*/  MOV R5, 0xeec0 ;  /* 0x0000eec000057802 */ /* 0x000fce0000000f00 */
[----:B------:R-:W-:Y:S05]  /*eeb0*/  CALL.REL.NOINC `($__internal_11_$__cuda_sm20_div_s64) ;  /* 0x0000017400ac7944 */ /* 0x000fea0003c00000 */
.L_x_3327:
[----:B------:R-:W-:Y:S05]  /*eec0*/  BSYNC.RECONVERGENT B1 ;  /* 0x0000000000017941 */ /* 0x000fea0003800200 */
.L_x_3326:
        /* <DEDUP_REMOVED lines=39> */
.L_x_3330:
[----:B------:R-:W-:Y:S01]  /*f140*/  IMAD.MOV.U32 R10, RZ, RZ, R18 ;  /* 0x000000ffff0a7224 */ /* 0x000fe200078e0012 */
[----:B------:R-:W-:Y:S02]  /*f150*/  MOV R3, R19 ;  /* 0x0000001300037202 */ /* 0x000fe40000000f00 */
[----:B------:R-:W-:-:S07]  /*f160*/  MOV R5, 0xf180 ;  /* 0x0000f18000057802 */ /* 0x000fce0000000f00 */
[----:B------:R-:W-:Y:S05]  /*f170*/  CALL.REL.NOINC `($__internal_11_$__cuda_sm20_div_s64) ;  /* 0x0000017000fc7944 */ /* 0x000fea0003c00000 */
.L_x_3331:
[----:B------:R-:W-:Y:S05]  /*f180*/  BSYNC.RECONVERGENT B1 ;  /* 0x0000000000017941 */ /* 0x000fea0003800200 */
.L_x_3329:
        /* <DEDUP_REMOVED lines=173> */
.L_x_3336:
        /* <DEDUP_REMOVED lines=38> */
.L_x_3335:
[----:B------:R-:W-:Y:S05]  /*fec0*/  BSYNC.RECONVERGENT B2 ;  /* 0x0000000000027941 */ /* 0x000fea0003800200 */
.L_x_3334:
        /* <DEDUP_REMOVED lines=72> */
.L_x_3340:
[----:B------:R-:W-:Y:S05]  /*10350*/  BSYNC.RECONVERGENT B3 ;  /* 0x0000000000037941 */ /* 0x000fea0003800200 */
.L_x_3339:
        /* <DEDUP_REMOVED lines=48> */
.L_x_3342:
[----:B------:R-:W-:Y:S05]  /*10660*/  BSYNC.RECONVERGENT B3 ;  /* 0x0000000000037941 */ /* 0x000fea0003800200 */
.L_x_3341:
        /* <DEDUP_REMOVED lines=24> */
.L_x_3338:
[----:B------:R-:W-:Y:S05]  /*107f0*/  BSYNC.RECONVERGENT B2 ;  /* 0x0000000000027941 */ /* 0x000fea0003800200 */
.L_x_3337:
[----:B-----5:R0:W-:Y:S02]  /*10800*/  STG.E.U8 desc[UR8][R22.64], R3 ;  /* 0x0000000316007986 */ /* 0x0201e4000c101108 */
.L_x_3333:
[----:B------:R-:W-:Y:S05]  /*10810*/  BSYNC.RECONVERGENT B1 ;  /* 0x0000000000017941 */ /* 0x000fea0003800200 */
.L_x_3332:
[----:B------:R-:W-:-:S07]  /*10820*/  IADD3 R4, PT, PT, R4, 0x80, RZ ;  /* 0x0000008004047810 */ /* 0x000fce0007ffe0ff */
.L_x_3324:
[----:B------:R-:W-:Y:S05]  /*10830*/  BSYNC.RECONVERGENT B0 ;  /* 0x0000000000007941 */ /* 0x000fea0003800200 */
.L_x_3323:
        /* <DEDUP_REMOVED lines=352> */
.L_x_3345:
        /* <DEDUP_REMOVED lines=37> */
.L_x_3348:
[----:B------:R-:W-:-:S07]  /*12090*/  MOV R5, 0x120b0 ;  /* 0x000120b000057802 */ /* 0x000fce0000000f00 */
[----:B------:R-:W-:Y:S05]  /*120a0*/  CALL.REL.NOINC `($__internal_11_$__cuda_sm20_div_s64) ;  /* 0x0000014400307944 */ /* 0x000fea0003c00000 */
.L_x_3347:
[----:B------:R-:W-:Y:S05]  /*120b0*/  BSYNC.RECONVERGENT B1 ;  /* 0x0000000000017941 */ /* 0x000fea0003800200 */
.L_x_3346:
        /* <DEDUP_REMOVED lines=39> */
.L_x_3350:
[----:B------:R-:W-:Y:S01]  /*12330*/  IMAD.MOV.U32 R10, RZ, RZ, R18 ;  /* 0x000000ffff0a7224 */ /* 0x000fe200078e0012 */
[----:B------:R-:W-:Y:S02]  /*12340*/  MOV R3, R19 ;  /* 0x0000001300037202 */ /* 0x000fe40000000f00 */
[----:B------:R-:W-:-:S07]  /*12350*/  MOV R5, 0x12370 ;  /* 0x0001237000057802 */ /* 0x000fce0000000f00 */
[----:B------:R-:W-:Y:S05]  /*12360*/  CALL.REL.NOINC `($__internal_11_$__cuda_sm20_div_s64) ;  /* 0x0000014000807944 */ /* 0x000fea0003c00000 */
.L_x_3351:
[----:B------:R-:W-:Y:S05]  /*12370*/  BSYNC.RECONVERGENT B1 ;  /* 0x0000000000017941 */ /* 0x000fea0003800200 */
.L_x_3349:
        /* <DEDUP_REMOVED lines=173> */
.L_x_3356:
        /* <DEDUP_REMOVED lines=38> */
.L_x_3355:
[----:B------:R-:W-:Y:S05]  /*130b0*/  BSYNC.RECONVERGENT B2 ;  /* 0x0000000000027941 */ /* 0x000fea0003800200 */
.L_x_3354:
        /* <DEDUP_REMOVED lines=72> */
.L_x_3360:
[----:B------:R-:W-:Y:S05]  /*13540*/  BSYNC.RECONVERGENT B3 ;  /* 0x0000000000037941 */ /* 0x000fea0003800200 */
.L_x_3359:
        /* <DEDUP_REMOVED lines=48> */
.L_x_3362:
[----:B------:R-:W-:Y:S05]  /*13850*/  BSYNC.RECONVERGENT B3 ;  /* 0x0000000000037941 */ /* 0x000fea0003800200 */
.L_x_3361:
        /* <DEDUP_REMOVED lines=24> */
.L_x_3358:
[----:B------:R-:W-:Y:S05]  /*139e0*/  BSYNC.RECONVERGENT B2 ;  /* 0x0000000000027941 */ /* 0x000fea0003800200 */
.L_x_3357:
[----:B-----5:R0:W-:Y:S02]  /*139f0*/  STG.E.U8 desc[UR8][R22.64], R3 ;  /* 0x0000000316007986 */ /* 0x0201e4000c101108 */
.L_x_3353:
[----:B------:R-:W-:Y:S05]  /*13a00*/  BSYNC.RECONVERGENT B1 ;  /* 0x0000000000017941 */ /* 0x000fea0003800200 */
.L_x_3352:
[----:B------:R-:W-:-:S07]  /*13a10*/  IADD3 R4, PT, PT, R4, 0x80, RZ ;  /* 0x0000008004047810 */ /* 0x000fce0007ffe0ff */
.L_x_3344:
[----:B------:R-:W-:Y:S05]  /*13a20*/  BSYNC.RECONVERGENT B0 ;  /* 0x0000000000007941 */ /* 0x000fea0003800200 */
.L_x_3343:
        /* <DEDUP_REMOVED lines=352> */
.L_x_3365:
        /* <DEDUP_REMOVED lines=37> */
.L_x_3368:
[----:B------:R-:W-:-:S07]  /*15280*/  MOV R5, 0x152a0 ;  /* 0x000152a000057802 */ /* 0x000fce0000000f00 */
[----:B------:R-:W-:Y:S05]  /*15290*/  CALL.REL.NOINC `($__internal_11_$__cuda_sm20_div_s64) ;  /* 0x0000011000b47944 */ /* 0x000fea0003c00000 */
.L_x_3367:
[----:B------:R-:W-:Y:S05]  /*152a0*/  BSYNC.RECONVERGENT B1 ;  /* 0x0000000000017941 */ /* 0x000fea0003800200 */
.L_x_3366:
        /* <DEDUP_REMOVED lines=39> */
.L_x_3370:
[----:B------:R-:W-:Y:S01]  /*15520*/  IMAD.MOV.U32 R10, RZ, RZ, R14 ;  /* 0x000000ffff0a7224 */ /* 0x000fe200078e000e */
[----:B------:R-:W-:Y:S02]  /*15530*/  MOV R3, R15 ;  /* 0x0000000f00037202 */ /* 0x000fe40000000f00 */
[----:B------:R-:W-:-:S07]  /*15540*/  MOV R5, 0x15560 ;  /* 0x0001556000057802 */ /* 0x000fce0000000f00 */
[----:B------:R-:W-:Y:S05]  /*15550*/  CALL.REL.NOINC `($__internal_11_$__cuda_sm20_div_s64) ;  /* 0x0000011000047944 */ /* 0x000fea0003c00000 */
.L_x_3371:
[----:B------:R-:W-:Y:S05]  /*15560*/  BSYNC.RECONVERGENT B1 ;  /* 0x0000000000017941 */ /* 0x000fea0003800200 */
.L_x_3369:
        /* <DEDUP_REMOVED lines=173> */
.L_x_3376:
        /* <DEDUP_REMOVED lines=38> */
.L_x_3375:
[----:B------:R-:W-:Y:S05]  /*162a0*/  BSYNC.RECONVERGENT B2 ;  /* 0x0000000000027941 */ /* 0x000fea0003800200 */
.L_x_3374:
        /* <DEDUP_REMOVED lines=72> */
.L_x_3380:
[----:B------:R-:W-:Y:S05]  /*16730*/  BSYNC.RECONVERGENT B3 ;  /* 0x0000000000037941 */ /* 0x000fea0003800200 */
.L_x_3379:
        /* <DEDUP_REMOVED lines=48> */
.L_x_3382:
[----:B------:R-:W-:Y:S05]  /*16a40*/  BSYNC.RECONVERGENT B3 ;  /* 0x0000000000037941 */ /* 0x000fea0003800200 */
.L_x_3381:
        /* <DEDUP_REMOVED lines=24> */
.L_x_3378:
[----:B------:R-:W-:Y:S05]  /*16bd0*/  BSYNC.RECONVERGENT B2 ;  /* 0x0000000000027941 */ /* 0x000fea0003800200 */
.L_x_3377:
[----:B-----5:R0:W-:Y:S02]  /*16be0*/  STG.E.U8 desc[UR8][R22.64], R3 ;  /* 0x0000000316007986 */ /* 0x0201e4000c101108 */
.L_x_3373:
[----:B------:R-:W-:Y:S05]  /*16bf0*/  BSYNC.RECONVERGENT B1 ;  /* 0x0000000000017941 */ /* 0x000fea0003800200 */
.L_x_3372:
[----:B------:R-:W-:-:S07]  /*16c00*/  IADD3 R4, PT, PT, R4, 0x80, RZ ;  /* 0x0000008004047810 */ /* 0x000fce0007ffe0ff */
.L_x_3364:
[----:B------:R-:W-:Y:S05]  /*16c10*/  BSYNC.RECONVERGENT B0 ;  /* 0x0000000000007941 */ /* 0x000fea0003800200 */
.L_x_3363:
        /* <DEDUP_REMOVED lines=352> */
.L_x_3385:
        /* <DEDUP_REMOVED lines=37> */
.L_x_3388:
[----:B------:R-:W-:-:S07]  /*18470*/  MOV R5, 0x18490 ;  /* 0x0001849000057802 */ /* 0x000fce0000000f00 */
[----:B------:R-:W-:Y:S05]  /*18480*/  CALL.REL.NOINC `($__internal_11_$__cuda_sm20_div_s64) ;  /* 0x000000e000387944 */ /* 0x000fea0003c00000 */
.L_x_3387:
[----:B------:R-:W-:Y:S05]  /*18490*/  BSYNC.RECONVERGENT B1 ;  /* 0x0000000000017941 */ /* 0x000fea0003800200 */
.L_x_3386:
        /* <DEDUP_REMOVED lines=39> */
.L_x_3390:
[----:B------:R-:W-:Y:S01]  /*18710*/  IMAD.MOV.U32 R10, RZ, RZ, R14 ;  /* 0x000000ffff0a7224 */ /* 0x000fe200078e000e */
[----:B------:R-:W-:Y:S02]  /*18720*/  MOV R3, R15 ;  /* 0x0000000f00037202 */ /* 0x000fe40000000f00 */
[----:B------:R-:W-:-:S07]  /*18730*/  MOV R5, 0x18750 ;  /* 0x0001875000057802 */ /* 0x000fce0000000f00 */
[----:B------:R-:W-:Y:S05]  /*18740*/  CALL.REL.NOINC `($__internal_11_$__cuda_sm20_div_s64) ;  /* 0x000000dc00887944 */ /* 0x000fea0003c00000 */
.L_x_3391:
[----:B------:R-:W-:Y:S05]  /*18750*/  BSYNC.RECONVERGENT B1 ;  /* 0x0000000000017941 */ /* 0x000fea0003800200 */
.L_x_3389:
        /* <DEDUP_REMOVED lines=173> */
.L_x_3396:
        /* <DEDUP_REMOVED lines=38> */
.L_x_3395:
[----:B------:R-:W-:Y:S05]  /*19490*/  BSYNC.RECONVERGENT B2 ;  /* 0x0000000000027941 */ /* 0x000fea0003800200 */
.L_x_3394:
        /* <DEDUP_REMOVED lines=72> */
.L_x_3400:
[----:B------:R-:W-:Y:S05]  /*19920*/  BSYNC.RECONVERGENT B3 ;  /* 0x0000000000037941 */ /* 0x000fea0003800200 */
.L_x_3399:
        /* <DEDUP_REMOVED lines=48> */
.L_x_3402:
[----:B------:R-:W-:Y:S05]  /*19c30*/  BSYNC.RECONVERGENT B3 ;  /* 0x0000000000037941 */ /* 0x000fea0003800200 */
.L_x_3401:
        /* <DEDUP_REMOVED lines=24> */
.L_x_3398:
[----:B------:R-:W-:Y:S05]  /*19dc0*/  BSYNC.RECONVERGENT B2 ;  /* 0x0000000000027941 */ /* 0x000fea0003800200 */
.L_x_3397:
[----:B-----5:R0:W-:Y:S02]  /*19dd0*/  STG.E.U8 desc[UR8][R22.64], R3 ;  /* 0x0000000316007986 */ /* 0x0201e4000c101108 */
.L_x_3393:
[----:B------:R-:W-:Y:S05]  /*19de0*/  BSYNC.RECONVERGENT B1 ;  /* 0x0000000000017941 */ /* 0x000fea0003800200 */
.L_x_3392:
[----:B------:R-:W-:-:S07]  /*19df0*/  IADD3 R4, PT, PT, R4, 0x80, RZ ;  /* 0x0000008004047810 */ /* 0x000fce0007ffe0ff */
.L_x_3384:
[----:B------:R-:W-:Y:S05]  /*19e00*/  BSYNC.RECONVERGENT B0 ;  /* 0x0000000000007941 */ /* 0x000fea0003800200 */
.L_x_3383:
        /* <DEDUP_REMOVED lines=352> */
.L_x_3405:
        /* <DEDUP_REMOVED lines=37> */
.L_x_3408:
[----:B------:R-:W-:-:S07]  /*1b660*/  MOV R5, 0x1b680 ;  /* 0x0001b68000057802 */ /* 0x000fce0000000f00 */
[----:B------:R-:W-:Y:S05]  /*1b670*/  CALL.REL.NOINC `($__internal_11_$__cuda_sm20_div_s64) ;  /* 0x000000ac00bc7944 */ /* 0x000fea0003c00000 */
.L_x_3407:
[----:B------:R-:W-:Y:S05]  /*1b680*/  BSYNC.RECONVERGENT B1 ;  /* 0x0000000000017941 */ /* 0x000fea0003800200 */
.L_x_3406:
        /* <DEDUP_REMOVED lines=39> */
.L_x_3410:
[----:B------:R-:W-:Y:S01]  /*1b900*/  IMAD.MOV.U32 R10, RZ, RZ, R14 ;  /* 0x000000ffff0a7224 */ /* 0x000fe200078e000e */
[----:B------:R-:W-:Y:S02]  /*1b910*/  MOV R3, R15 ;  /* 0x0000000f00037202 */ /* 0x000fe40000000f00 */
[----:B------:R-:W-:-:S07]  /*1b920*/  MOV R5, 0x1b940 ;  /* 0x0001b94000057802 */ /* 0x000fce0000000f00 */
[----:B------:R-:W-:Y:S05]  /*1b930*/  CALL.REL.NOINC `($__internal_11_$__cuda_sm20_div_s64) ;  /* 0x000000ac000c7944 */ /* 0x000fea0003c00000 */
.L_x_3411:
[----:B------:R-:W-:Y:S05]  /*1b940*/  BSYNC.RECONVERGENT B1 ;  /* 0x0000000000017941 */ /* 0x000fea0003800200 */
.L_x_3409:
        /* <DEDUP_REMOVED lines=173> */
.L_x_3416:
        /* <DEDUP_REMOVED lines=38> */
.L_x_3415:
[----:B------:R-:W-:Y:S05]  /*1c680*/  BSYNC.RECONVERGENT B2 ;  /* 0x0000000000027941 */ /* 0x000fea0003800200 */
.L_x_3414:
        /* <DEDUP_REMOVED lines=72> */
.L_x_3420:
[----:B------:R-:W-:Y:S05]  /*1cb10*/  BSYNC.RECONVERGENT B3 ;  /* 0x0000000000037941 */ /* 0x000fea0003800200 */
.L_x_3419:
        /* <DEDUP_REMOVED lines=48> */
.L_x_3422:
[----:B------:R-:W-:Y:S05]  /*1ce20*/  BSYNC.RECONVERGENT B3 ;  /* 0x0000000000037941 */ /* 0x000fea0003800200 */
.L_x_3421:
        /* <DEDUP_REMOVED lines=24> */
.L_x_3418:
[----:B------:R-:W-:Y:S05]  /*1cfb0*/  BSYNC.RECONVERGENT B2 ;  /* 0x0000000000027941 */ /* 0x000fea0003800200 */
.L_x_3417:
[----:B-----5:R0:W-:Y:S02]  /*1cfc0*/  STG.E.U8 desc[UR8][R22.64], R3 ;  /* 0x0000000316007986 */ /* 0x0201e4000c101108 */
.L_x_3413:
[----:B------:R-:W-:Y:S05]  /*1cfd0*/  BSYNC.RECONVERGENT B1 ;  /* 0x0000000000017941 */ /* 0x000fea0003800200 */
.L_x_3412:
[----:B------:R-:W-:-:S07]  /*1cfe0*/  IADD3 R4, PT, PT, R4, 0x80, RZ ;  /* 0x0000008004047810 */ /* 0x000fce0007ffe0ff */
.L_x_3404:
[----:B------:R-:W-:Y:S05]  /*1cff0*/  BSYNC.RECONVERGENT B0 ;  /* 0x0000000000007941 */ /* 0x000fea0003800200 */
.L_x_3403:
        /* <DEDUP_REMOVED lines=352> */
.L_x_3425:
        /* <DEDUP_REMOVED lines=37> */
.L_x_3428:
[----:B------:R-:W-:-:S07]  /*1e850*/  MOV R5, 0x1e870 ;  /* 0x0001e87000057802 */ /* 0x000fce0000000f00 */
[----:B------:R-:W-:Y:S05]  /*1e860*/  CALL.REL.NOINC `($__internal_11_$__cuda_sm20_div_s64) ;  /* 0x0000007c00407944 */ /* 0x000fea0003c00000 */
.L_x_3427:
[----:B------:R-:W-:Y:S05]  /*1e870*/  BSYNC.RECONVERGENT B1 ;  /* 0x0000000000017941 */ /* 0x000fea0003800200 */
.L_x_3426:
        /* <DEDUP_REMOVED lines=39> */
.L_x_3430:
[----:B------:R-:W-:Y:S01]  /*1eaf0*/  IMAD.MOV.U32 R10, RZ, RZ, R14 ;  /* 0x000000ffff0a7224 */ /* 0x000fe200078e000e */
[----:B------:R-:W-:Y:S02]  /*1eb00*/  MOV R3, R15 ;  /* 0x0000000f00037202 */ /* 0x000fe40000000f00 */
[----:B------:R-:W-:-:S07]  /*1eb10*/  MOV R5, 0x1eb30 ;  /* 0x0001eb3000057802 */ /* 0x000fce0000000f00 */
[----:B------:R-:W-:Y:S05]  /*1eb20*/  CALL.REL.NOINC `($__internal_11_$__cuda_sm20_div_s64) ;  /* 0x0000007800907944 */ /* 0x000fea0003c00000 */
.L_x_3431:
[----:B------:R-:W-:Y:S05]  /*1eb30*/  BSYNC.RECONVERGENT B1 ;  /* 0x0000000000017941 */ /* 0x000fea0003800200 */
.L_x_3429:
        /* <DEDUP_REMOVED lines=173> */
.L_x_3436:
        /* <DEDUP_REMOVED lines=38> */
.L_x_3435:
[----:B------:R-:W-:Y:S05]  /*1f870*/  BSYNC.RECONVERGENT B2 ;  /* 0x0000000000027941 */ /* 0x000fea0003800200 */
.L_x_3434:
        /* <DEDUP_REMOVED lines=72> */
.L_x_3440:
[----:B------:R-:W-:Y:S05]  /*1fd00*/  BSYNC.RECONVERGENT B3 ;  /* 0x0000000000037941 */ /* 0x000fea0003800200 */
.L_x_3439:
        /* <DEDUP_REMOVED lines=48> */
.L_x_3442:
[----:B------:R-:W-:Y:S05]  /*20010*/  BSYNC.RECONVERGENT B3 ;  /* 0x0000000000037941 */ /* 0x000fea0003800200 */
.L_x_3441:
        /* <DEDUP_REMOVED lines=24> */
.L_x_3438:
[----:B------:R-:W-:Y:S05]  /*201a0*/  BSYNC.RECONVERGENT B2 ;  /* 0x0000000000027941 */ /* 0x000fea0003800200 */
.L_x_3437:
[----:B-----5:R0:W-:Y:S02]  /*201b0*/  STG.E.U8 desc[UR8][R22.64], R3 ;  /* 0x0000000316007986 */ /* 0x0201e4000c101108 */
.L_x_3433:
[----:B------:R-:W-:Y:S05]  /*201c0*/  BSYNC.RECONVERGENT B1 ;  /* 0x0000000000017941 */ /* 0x000fea0003800200 */
.L_x_3432:
[----:B------:R-:W-:-:S07]  /*201d0*/  IADD3 R4, PT, PT, R4, 0x80, RZ ;  /* 0x0000008004047810 */ /* 0x000fce0007ffe0ff */
.L_x_3424:
[----:B------:R-:W-:Y:S05]  /*201e0*/  BSYNC.RECONVERGENT B0 ;  /* 0x0000000000007941 */ /* 0x000fea0003800200 */
.L_x_3423:
        /* <DEDUP_REMOVED lines=352> */
.L_x_3445:
        /* <DEDUP_REMOVED lines=37> */
.L_x_3448:
[----:B------:R-:W-:-:S07]  /*21a40*/  MOV R5, 0x21a60 ;  /* 0x00021a6000057802 */ /* 0x000fce0000000f00 */
[----:B------:R-:W-:Y:S05]  /*21a50*/  CALL.REL.NOINC `($__internal_11_$__cuda_sm20_div_s64) ;  /* 0x0000004800c47944 */ /* 0x000fea0003c00000 */
.L_x_3447:
[----:B------:R-:W-:Y:S05]  /*21a60*/  BSYNC.RECONVERGENT B1 ;  /* 0x0000000000017941 */ /* 0x000fea0003800200 */
.L_x_3446:
        /* <DEDUP_REMOVED lines=39> */
.L_x_3450:
[----:B------:R-:W-:Y:S01]  /*21ce0*/  IMAD.MOV.U32 R10, RZ, RZ, R14 ;  /* 0x000000ffff0a7224 */ /* 0x000fe200078e000e */
[----:B------:R-:W-:Y:S02]  /*21cf0*/  MOV R3, R15 ;  /* 0x0000000f00037202 */ /* 0x000fe40000000f00 */
[----:B------:R-:W-:-:S07]  /*21d00*/  MOV R5, 0x21d20 ;  /* 0x00021d2000057802 */ /* 0x000fce0000000f00 */
[----:B------:R-:W-:Y:S05]  /*21d10*/  CALL.REL.NOINC `($__internal_11_$__cuda_sm20_div_s64) ;  /* 0x0000004800147944 */ /* 0x000fea0003c00000 */
.L_x_3451:
[----:B------:R-:W-:Y:S05]  /*21d20*/  BSYNC.RECONVERGENT B1 ;  /* 0x0000000000017941 */ /* 0x000fea0003800200 */
.L_x_3449:
        /* <DEDUP_REMOVED lines=173> */
.L_x_3456:
        /* <DEDUP_REMOVED lines=38> */
.L_x_3455:
[----:B------:R-:W-:Y:S05]  /*22a60*/  BSYNC.RECONVERGENT B2 ;  /* 0x0000000000027941 */ /* 0x000fea0003800200 */
.L_x_3454:
        /* <DEDUP_REMOVED lines=72> */
.L_x_3460:
[----:B------:R-:W-:Y:S05]  /*22ef0*/  BSYNC.RECONVERGENT B3 ;  /* 0x0000000000037941 */ /* 0x000fea0003800200 */
.L_x_3459:
        /* <DEDUP_REMOVED lines=48> */
.L_x_3462:
[----:B------:R-:W-:Y:S05]  /*23200*/  BSYNC.RECONVERGENT B3 ;  /* 0x0000000000037941 */ /* 0x000fea0003800200 */
.L_x_3461:
        /* <DEDUP_REMOVED lines=24> */
.L_x_3458:
[----:B------:R-:W-:Y:S05]  /*23390*/  BSYNC.RECONVERGENT B2 ;  /* 0x0000000000027941 */ /* 0x000fea0003800200 */
.L_x_3457:
[----:B-----5:R0:W-:Y:S02]  /*233a0*/  STG.E.U8 desc[UR8][R22.64], R3 ;  /* 0x0000000316007986 */ /* 0x0201e4000c101108 */
.L_x_3453:
[----:B------:R-:W-:Y:S05]  /*233b0*/  BSYNC.RECONVERGENT B1 ;  /* 0x0000000000017941 */ /* 0x000fea0003800200 */
.L_x_3452:
[----:B------:R-:W-:-:S07]  /*233c0*/  IADD3 R4, PT, PT, R4, 0x80, RZ ;  /* 0x0000008004047810 */ /* 0x000fce0007ffe0ff */
.L_x_3444:
[----:B------:R-:W-:Y:S05]  /*233d0*/  BSYNC.RECONVERGENT B0 ;  /* 0x0000000000007941 */ /* 0x000fea0003800200 */
.L_x_3443:
        /* <DEDUP_REMOVED lines=351> */
.L_x_3463:
        /* <DEDUP_REMOVED lines=40> */
.L_x_3466:
[----:B------:R-:W-:-:S07]  /*24c50*/  MOV R5, 0x24c70 ;  /* 0x00024c7000057802 */ /* 0x000fce0000000f00 */
[----:B------:R-:W-:Y:S05]  /*24c60*/  CALL.REL.NOINC `($__internal_11_$__cuda_sm20_div_s64) ;  /* 0x0000001800407944 */ /* 0x000fea0003c00000 */
.L_x_3465:
[----:B------:R-:W-:Y:S05]  /*24c70*/  BSYNC.RECONVERGENT B0 ;  /* 0x0000000000007941 */ /* 0x000fea0003800200 */
.L_x_3464:
        /* <DEDUP_REMOVED lines=38> */
.L_x_3468:
[----:B------:R-:W-:Y:S01]  /*24ee0*/  MOV R10, R14 ;  /* 0x0000000e000a7202 */ /* 0x000fe20000000f00 */
[----:B------:R-:W-:Y:S01]  /*24ef0*/  IMAD.MOV.U32 R3, RZ, RZ, R15 ;  /* 0x000000ffff037224 */ /* 0x000fe200078e000f */
[----:B------:R-:W-:-:S07]  /*24f00*/  MOV R5, 0x24f20 ;  /* 0x00024f2000057802 */ /* 0x000fce0000000f00 */
[----:B------:R-:W-:Y:S05]  /*24f10*/  CALL.REL.NOINC `($__internal_11_$__cuda_sm20_div_s64) ;  /* 0x0000001400947944 */ /* 0x000fea0003c00000 */
.L_x_3469:
[----:B------:R-:W-:Y:S05]  /*24f20*/  BSYNC.RECONVERGENT B0 ;  /* 0x0000000000007941 */ /* 0x000fea0003800200 */
.L_x_3467:
        /* <DEDUP_REMOVED lines=168> */
.L_x_3472:
        /* <DEDUP_REMOVED lines=38> */
.L_x_3471:
[----:B------:R-:W-:Y:S05]  /*25c10*/  BSYNC.RECONVERGENT B0 ;  /* 0x0000000000007941 */ /* 0x000fea0003800200 */
.L_x_3470:
        /* <DEDUP_REMOVED lines=72> */
.L_x_3476:
[----:B------:R-:W-:Y:S05]  /*260a0*/  BSYNC.RECONVERGENT B1 ;  /* 0x0000000000017941 */ /* 0x000fea0003800200 */
.L_x_3475:
        /* <DEDUP_REMOVED lines=48> */
.L_x_3478:
[----:B------:R-:W-:Y:S05]  /*263b0*/  BSYNC.RECONVERGENT B1 ;  /* 0x0000000000017941 */ /* 0x000fea0003800200 */
.L_x_3477:
        /* <DEDUP_REMOVED lines=24> */
.L_x_3474:
[----:B------:R-:W-:Y:S05]  /*26540*/  BSYNC.RECONVERGENT B0 ;  /* 0x0000000000007941 */ /* 0x000fea0003800200 */
.L_x_3473:
[----:B-----5:R-:W-:Y:S01]  /*26550*/  STG.E.U8 desc[UR8][R16.64], R3 ;  /* 0x0000000310007986 */ /* 0x020fe2000c101108 */
[----:B------:R-:W-:Y:S05]  /*26560*/  EXIT ;  /* 0x000000000000794d */ /* 0x000fea0003800000 */
        .weak           $__internal_11_$__cuda_sm20_div_s64
        .type           $__internal_11_$__cuda_sm20_div_s64,@function
        .size           $__internal_11_$__cuda_sm20_div_s64,(.L_x_3502 - $__internal_11_$__cuda_sm20_div_s64)
$__internal_11_$__cuda_sm20_div_s64:
        /* <DEDUP_REMOVED lines=86> */
[----:B------:R-:W-:Y:S06]  /*26ad0*/  RET.REL.NODEC R6 `(_ZN2at6native61_GLOBAL__N__2cc7adc6_23_UnfoldBackwardKernel_cu_7dd49032_326335_unfold_backward_elementwise_kernelILi128ELi8EZNS1_32_unfold_backward_internal_kernelIhEEvRNS_14TensorIteratorEllllllEUliE_EEviT1_) ;  /* 0xfffffd9406487950 */ /* 0x000fec0003c3ffff */
.L_x_3479:
        /* <DEDUP_REMOVED lines=10> */
.L_x_3502:


//--------------------- .nv.shared.reserved.0     --------------------------
	.section	.nv.shared.reserved.0,"aw",@nobits
	.weak		__nv_reservedSMEM_offset_0_alias
	.size		__nv_reservedSMEM_offset_0_alias, 0, 64
	.other		__nv_reservedSMEM_offset_0_alias,@"STO_CUDA_RESERVED_SHARED STV_DEFAULT"
__nv_reservedSMEM_offset_0_alias:
	.zero		0
	.zero		64


//--------------------- .nv.global                --------------------------
	.section	.nv.global,"aw",@nobits
.nv.global:
	.type		_ZN59_INTERNAL_2cc7adc6_23_UnfoldBackwardKernel_cu_7dd49032_32634cuda3std3__48in_placeE,@object
	.size		_ZN59_INTERNAL_2cc7adc6_23_UnfoldBackwardKernel_cu_7dd49032_32634cuda3std3__48in_placeE,(_ZN59_INTERNAL_2cc7adc6_23_UnfoldBackwardKernel_cu_7dd49032_32634cuda3std6ranges3__45__cpo8distanceE - _ZN59_INTERNAL_2cc7adc6_23_UnfoldBackwardKernel_cu_7dd49032_32634cuda3std3__48in_placeE)
_ZN59_INTERNAL_2cc7adc6_23_UnfoldBackwardKernel_cu_7dd49032_32634cuda3std3__48in_placeE:
	.zero		1
	.type		_ZN59_INTERNAL_2cc7adc6_23_UnfoldBackwardKernel_cu_7dd49032_32634cuda3std6ranges3__45__cpo8distanceE,@object
	.size		_ZN59_INTERNAL_2cc7adc6_23_UnfoldBackwardKernel_cu_7dd49032_32634cuda3std6ranges3__45__cpo8distanceE,(_ZN59_INTERNAL_2cc7adc6_23_UnfoldBackwardKernel_cu_7dd49032_32634cuda3std3__45__cpo6cbeginE - _ZN59_INTERNAL_2cc7adc6_23_UnfoldBackwardKernel_cu_7dd49032_32634cuda3std6ranges3__45__cpo8distanceE)
_ZN59_INTERNAL_2cc7adc6_23_UnfoldBackwardKernel_cu_7dd49032_32634cuda3std6ranges3__45__cpo8distanceE:
	.zero		1
	.type		_ZN59_INTERNAL_2cc7adc6_23_UnfoldBackwardKernel_cu_7dd49032_32634cuda3std3__45__cpo6cbeginE,@object
	.size		_ZN59_INTERNAL_2cc7adc6_23_UnfoldBackwardKernel_cu_7dd49032_32634cuda3std3__45__cpo6cbeginE,(_ZN59_INTERNAL_2cc7adc6_23_UnfoldBackwardKernel_cu_7dd49032_32634cuda3std6ranges3__45__cpo7advanceE - _ZN59_INTERNAL_2cc7adc6_23_UnfoldBackwardKernel_cu_7dd49032_32634cuda3std3__45__cpo6cbeginE)
_ZN59_INTERNAL_2cc7adc6_23_UnfoldBackwardKernel_cu_7dd49032_32634cuda3std3__45__cpo6cbeginE:
	.zero		1
	.type		_ZN59_INTERNAL_2cc7adc6_23_UnfoldBackwardKernel_cu_7dd49032_32634cuda3std6ranges3__45__cpo7advanceE,@object
	.size		_ZN59_INTERNAL_2cc7adc6_23_UnfoldBackwardKernel_cu_7dd49032_32634cuda3std6ranges3__45__cpo7advanceE,(_ZN59_INTERNAL_2cc7adc6_23_UnfoldBackwardKernel_cu_7dd49032_32634cuda3std3__45__cpo7crbeginE - _ZN59_INTERNAL_2cc7adc6_23_UnfoldBackwardKernel_cu_7dd49032_32634cuda3std6ranges3__45__cpo7advanceE)
_ZN59_INTERNAL_2cc7adc6_23_UnfoldBackwardKernel_cu_7dd49032_32634cuda3std6ranges3__45__cpo7advanceE:
	.zero		1
	.type		_ZN59_INTERNAL_2cc7adc6_23_UnfoldBackwardKernel_cu_7dd49032_32634cuda3std3__45__cpo7crbeginE,@object
	.size		_ZN59_INTERNAL_2cc7adc6_23_UnfoldBackwardKernel_cu_7dd49032_32634cuda3std3__45__cpo7crbeginE,(_ZN59_INTERNAL_2cc7adc6_23_UnfoldBackwardKernel_cu_7dd49032_32634cuda3std6ranges3__45__cpo4dataE - _ZN59_INTERNAL_2cc7adc6_23_UnfoldBackwardKernel_cu_7dd49032_32634cuda3std3__45__cpo7crbeginE)
_ZN59_INTERNAL_2cc7adc6_23_UnfoldBackwardKernel_cu_7dd49032_32634cuda3std3__45__cpo7crbeginE:
	.zero		1
	.type		_ZN59_INTERNAL_2cc7adc6_23_UnfoldBackwardKernel_cu_7dd49032_32634cuda3std6ranges3__45__cpo4dataE,@object
	.size		_ZN59_INTERNAL_2cc7adc6_23_UnfoldBackwardKernel_cu_7dd49032_32634cuda3std6ranges3__45__cpo4dataE,(_ZN59_INTERNAL_2cc7adc6_23_UnfoldBackwardKernel_cu_7dd49032_32634cuda3std6ranges3__45__cpo5beginE - _ZN59_INTERNAL_2cc7adc6_23_UnfoldBackwardKernel_cu_7dd49032_32634cuda3std6ranges3__45__cpo4dataE)
_ZN59_INTERNAL_2cc7adc6_23_UnfoldBackwardKernel_cu_7dd49032_32634cuda3std6ranges3__45__cpo4dataE:
	.zero		1
	.type		_ZN59_INTERNAL_2cc7adc6_23_UnfoldBackwardKernel_cu_7dd49032_32634cuda3std6ranges3__45__cpo5beginE,@object
	.size		_ZN59_INTERNAL_2cc7adc6_23_UnfoldBackwardKernel_cu_7dd49032_32634cuda3std6ranges3__45__cpo5beginE,(_ZN59_INTERNAL_2cc7adc6_23_UnfoldBackwardKernel_cu_7dd49032_32634cuda3std3__461_GLOBAL__N__2cc7adc6_23_UnfoldBackwardKernel_cu_7dd49032_32636ignoreE - _ZN59_INTERNAL_2cc7adc6_23_UnfoldBackwardKernel_cu_7dd49032_32634cuda3std6ranges3__45__cpo5beginE)
_ZN59_INTERNAL_2cc7adc6_23_UnfoldBackwardKernel_cu_7dd49032_32634cuda3std6ranges3__45__cpo5beginE:
	.zero		1
	.type		_ZN59_INTERNAL_2cc7adc6_23_UnfoldBackwardKernel_cu_7dd49032_32634cuda3std3__461_GLOBAL__N__2cc7adc6_23_UnfoldBackwardKernel_cu_7dd49032_32636ignoreE,@object
	.size		_ZN59_INTERNAL_2cc7adc6_23_UnfoldBackwardKernel_cu_7dd49032_32634cuda3std3__461_GLOBAL__N__2cc7adc6_23_UnfoldBackwardKernel_cu_7dd49032_32636ignoreE,(_ZN59_INTERNAL_2cc7adc6_23_UnfoldBackwardKernel_cu_7dd49032_32634cuda3std6ranges3__45__cpo4sizeE - _ZN59_INTERNAL_2cc7adc6_23_UnfoldBackwardKernel_cu_7dd49032_32634cuda3std3__461_GLOBAL__N__2cc7adc6_23_UnfoldBackwardKernel_cu_7dd49032_32636ignoreE)
_ZN59_INTERNAL_2cc7adc6_23_UnfoldBackwardKernel_cu_7dd49032_32634cuda3std3__461_GLOBAL__N__2cc7adc6_23_UnfoldBackwardKernel_cu_7dd49032_32636ignoreE:
	.zero		1
	.type		_ZN59_INTERNAL_2cc7adc6_23_UnfoldBackwardKernel_cu_7dd49032_32634cuda3std6ranges3__45__cpo4sizeE,@object
	.size		_ZN59_INTERNAL_2cc7adc6_23_UnfoldBackwardKernel_cu_7dd49032_32634cuda3std6ranges3__45__cpo4sizeE,(_ZN59_INTERNAL_2cc7adc6_23_UnfoldBackwardKernel_cu_7dd49032_32634cuda3std3__45__cpo5beginE - _ZN59_INTERNAL_2cc7adc6_23_UnfoldBackwardKernel_cu_7dd49032_32634cuda3std6ranges3__45__cpo4sizeE)
_ZN59_INTERNAL_2cc7adc6_23_UnfoldBackwardKernel_cu_7dd49032_32634cuda3std6ranges3__45__cpo4sizeE:
	.zero		1
	.type		_ZN59_INTERNAL_2cc7adc6_23_UnfoldBackwardKernel_cu_7dd49032_32634cuda3std3__45__cpo5beginE,@object
	.size		_ZN59_INTERNAL_2cc7adc6_23_UnfoldBackwardKernel_cu_7dd49032_32634cuda3std3__45__cpo5beginE,(_ZN59_INTERNAL_2cc7adc6_23_UnfoldBackwardKernel_cu_7dd49032_32634cuda3std6ranges3__45__cpo6cbeginE - _ZN59_INTERNAL_2cc7adc6_23_UnfoldBackwardKernel_cu_7dd49032_32634cuda3std3__45__cpo5beginE)
_ZN59_INTERNAL_2cc7adc6_23_UnfoldBackwardKernel_cu_7dd49032_32634cuda3std3__45__cpo5beginE:
	.zero		1
	.type		_ZN59_INTERNAL_2cc7adc6_23_UnfoldBackwardKernel_cu_7dd49032_32634cuda3std6ranges3__45__cpo6cbeginE,@object
	.size		_ZN59_INTERNAL_2cc7adc6_23_UnfoldBackwardKernel_cu_7dd49032_32634cuda3std6ranges3__45__cpo6cbeginE,(_ZN59_INTERNAL_2cc7adc6_23_UnfoldBackwardKernel_cu_7dd49032_32634cuda3std3__45__cpo6rbeginE - _ZN59_INTERNAL_2cc7adc6_23_UnfoldBackwardKernel_cu_7dd49032_32634cuda3std6ranges3__45__cpo6cbeginE)
_ZN59_INTERNAL_2cc7adc6_23_UnfoldBackwardKernel_cu_7dd49032_32634cuda3std6ranges3__45__cpo6cbeginE:
	.zero		1
	.type		_ZN59_INTERNAL_2cc7adc6_23_UnfoldBackwardKernel_cu_7dd49032_32634cuda3std3__45__cpo6rbeginE,@object
	.size		_ZN59_INTERNAL_2cc7adc6_23_UnfoldBackwardKernel_cu_7dd49032_32634cuda3std3__45__cpo6rbeginE,(_ZN59_INTERNAL_2cc7adc6_23_UnfoldBackwardKernel_cu_7dd49032_32634cuda3std6ranges3__45__cpo4nextE - _ZN59_INTERNAL_2cc7adc6_23_UnfoldBackwardKernel_cu_7dd49032_32634cuda3std3__45__cpo6rbeginE)
_ZN59_INTERNAL_2cc7adc6_23_UnfoldBackwardKernel_cu_7dd49032_32634cuda3std3__45__cpo6rbeginE:
	.zero		1
	.type		_ZN59_INTERNAL_2cc7adc6_23_UnfoldBackwardKernel_cu_7dd49032_32634cuda3std6ranges3__45__cpo4nextE,@object
	.size		_ZN59_INTERNAL_2cc7adc6_23_UnfoldBackwardKernel_cu_7dd49032_32634cuda3std6ranges3__45__cpo4nextE,(_ZN59_INTERNAL_2cc7adc6_23_UnfoldBackwardKernel_cu_7dd49032_32634cuda3std6ranges3__45__cpo4swapE - _ZN59_INTERNAL_2cc7adc6_23_UnfoldBackwardKernel_cu_7dd49032_32634cuda3std6ranges3__45__cpo4nextE)
_ZN59_INTERNAL_2cc7adc6_23_UnfoldBackwardKernel_cu_7dd49032_32634cuda3std6ranges3__45__cpo4nextE:
	.zero		1
	.type		_ZN59_INTERNAL_2cc7adc6_23_UnfoldBackwardKernel_cu_7dd49032_32634cuda3std6ranges3__45__cpo4swapE,@object
	.size		_ZN59_INTERNAL_2cc7adc6_23_UnfoldBackwardKernel_cu_7dd49032_32634cuda3std6ranges3__45__cpo4swapE,(_ZN59_INTERNAL_2cc7adc6_23_UnfoldBackwardKernel_cu_7dd49032_32634cuda3std3__420unreachable_sentinelE - _ZN59_INTERNAL_2cc7adc6_23_UnfoldBackwardKernel_cu_7dd49032_32634cuda3std6ranges3__45__cpo4swapE)
_ZN59_INTERNAL_2cc7adc6_23_UnfoldBackwardKernel_cu_7dd49032_32634cuda3std6ranges3__45__cpo4swapE:
	.zero		1
	.type		_ZN59_INTERNAL_2cc7adc6_23_UnfoldBackwardKernel_cu_7dd49032_32634cuda3std3__420unreachable_sentinelE,@object
	.size		_ZN59_INTERNAL_2cc7adc6_23_UnfoldBackwardKernel_cu_7dd49032_32634cuda3std3__420unreachable_sentinelE,(_ZN59_INTERNAL_2cc7adc6_23_UnfoldBackwardKernel_cu_7dd49032_32636thrust24THRUST_300001_SM_1030_NS6system6detail10sequential3seqE - _ZN59_INTERNAL_2cc7adc6_23_UnfoldBackwardKernel_cu_7dd49032_32634cuda3std3__420unreachable_sentinelE)
_ZN59_INTERNAL_2cc7adc6_23_UnfoldBackwardKernel_cu_7dd49032_32634cuda3std3__420unreachable_sentinelE:
	.zero		1
	.type		_ZN59_INTERNAL_2cc7adc6_23_UnfoldBackwardKernel_cu_7dd49032_32636thrust24THRUST_300001_SM_1030_NS6system6detail10sequential3seqE,@object
	.size		_ZN59_INTERNAL_2cc7adc6_23_UnfoldBackwardKernel_cu_7dd49032_32636thrust24THRUST_300001_SM_1030_NS6system6detail10sequential3seqE,(_ZN59_INTERNAL_2cc7adc6_23_UnfoldBackwardKernel_cu_7dd49032_32634cuda3std3__45__cpo4cendE - _ZN59_INTERNAL_2cc7adc6_23_UnfoldBackwardKernel_cu_7dd49032_32636thrust24THRUST_300001_SM_1030_NS6system6detail10sequential3seqE)
_ZN59_INTERNAL_2cc7adc6_23_UnfoldBackwardKernel_cu_7dd49032_32636thrust24THRUST_300001_SM_1030_NS6system6detail10sequential3seqE:
	.zero		1
	.type		_ZN59_INTERNAL_2cc7adc6_23_UnfoldBackwardKernel_cu_7dd49032_32634cuda3std3__45__cpo4cendE,@object
	.size		_ZN59_INTERNAL_2cc7adc6_23_UnfoldBackwardKernel_cu_7dd49032_32634cuda3std3__45__cpo4cendE,(_ZN59_INTERNAL_2cc7adc6_23_UnfoldBackwardKernel_cu_7dd49032_32634cuda3std6ranges3__45__cpo9iter_swapE - _ZN59_INTERNAL_2cc7adc6_23_UnfoldBackwardKernel_cu_7dd49032_32634cuda3std3__45__cpo4cendE)
_ZN59_INTERNAL_2cc7adc6_23_UnfoldBackwardKernel_cu_7dd49032_32634cuda3std3__45__cpo4cendE:
	.zero		1
	.type		_ZN59_INTERNAL_2cc7adc6_23_UnfoldBackwardKernel_cu_7dd49032_32634cuda3std6ranges3__45__cpo9iter_swapE,@object
	.size		_ZN59_INTERNAL_2cc7adc6_23_UnfoldBackwardKernel_cu_7dd49032_32634cuda3std6ranges3__45__cpo9iter_swapE,(_ZN59_INTERNAL_2cc7adc6_23_UnfoldBackwardKernel_cu_7dd49032_32634cuda3std3__45__cpo5crendE - _ZN59_INTERNAL_2cc7adc6_23_UnfoldBackwardKernel_cu_7dd49032_32634cuda3std6ranges3__45__cpo9iter_swapE)
_ZN59_INTERNAL_2cc7adc6_23_UnfoldBackwardKernel_cu_7dd49032_32634cuda3std6ranges3__45__cpo9iter_swapE:
	.zero		1
	.type		_ZN59_INTERNAL_2cc7adc6_23_UnfoldBackwardKernel_cu_7dd49032_32634cuda3std3__45__cpo5crendE,@object
	.size		_ZN59_INTERNAL_2cc7adc6_23_UnfoldBackwardKernel_cu_7dd49032_32634cuda3std3__45__cpo5crendE,(_ZN59_INTERNAL_2cc7adc6_23_UnfoldBackwardKernel_cu_7dd49032_32634cuda3std6ranges3__45__cpo5cdataE - _ZN59_INTERNAL_2cc7adc6_23_UnfoldBackwardKernel_cu_7dd49032_32634cuda3std3__45__cpo5crendE)
_ZN59_INTERNAL_2cc7adc6_23_UnfoldBackwardKernel_cu_7dd49032_32634cuda3std3__45__cpo5crendE:
	.zero		1
	.type		_ZN59_INTERNAL_2cc7adc6_23_UnfoldBackwardKernel_cu_7dd49032_32634cuda3std6ranges3__45__cpo5cdataE,@object
	.size		_ZN59_INTERNAL_2cc7adc6_23_UnfoldBackwardKernel_cu_7dd49032_32634cuda3std6ranges3__45__cpo5cdataE,(_ZN59_INTERNAL_2cc7adc6_23_UnfoldBackwardKernel_cu_7dd49032_32634cuda3std6ranges3__45__cpo3endE - _ZN59_INTERNAL_2cc7adc6_23_UnfoldBackwardKernel_cu_7dd49032_32634cuda3std6ranges3__45__cpo5cdataE)
_ZN59_INTERNAL_2cc7adc6_23_UnfoldBackwardKernel_cu_7dd49032_32634cuda3std6ranges3__45__cpo5cdataE:
	.zero		1
	.type		_ZN59_INTERNAL_2cc7adc6_23_UnfoldBackwardKernel_cu_7dd49032_32634cuda3std6ranges3__45__cpo3endE,@object
	.size		_ZN59_INTERNAL_2cc7adc6_23_UnfoldBackwardKernel_cu_7dd49032_32634cuda3std6ranges3__45__cpo3endE,(_ZN59_INTERNAL_2cc7adc6_23_UnfoldBackwardKernel_cu_7dd49032_32634cuda3std3__419piecewise_constructE - _ZN59_INTERNAL_2cc7adc6_23_UnfoldBackwardKernel_cu_7dd49032_32634cuda3std6ranges3__45__cpo3endE)
_ZN59_INTERNAL_2cc7adc6_23_UnfoldBackwardKernel_cu_7dd49032_32634cuda3std6ranges3__45__cpo3endE:
	.zero		1
	.type		_ZN59_INTERNAL_2cc7adc6_23_UnfoldBackwardKernel_cu_7dd49032_32634cuda3std3__419piecewise_constructE,@object
	.size		_ZN59_INTERNAL_2cc7adc6_23_UnfoldBackwardKernel_cu_7dd49032_32634cuda3std3__419piecewise_constructE,(_ZN59_INTERNAL_2cc7adc6_23_UnfoldBackwardKernel_cu_7dd49032_32634cuda3std6ranges3__45__cpo5ssizeE - _ZN59_INTERNAL_2cc7adc6_23_UnfoldBackwardKernel_cu_7dd49032_32634cuda3std3__419piecewise_constructE)
_ZN59_INTERNAL_2cc7adc6_23_UnfoldBackwardKernel_cu_7dd49032_32634cuda3std3__419piecewise_constructE:
	.zero		1
	.type		_ZN59_INTERNAL_2cc7adc6_23_UnfoldBackwardKernel_cu_7dd49032_32634cuda3std6ranges3__45__cpo5ssizeE,@object
	.size		_ZN59_INTERNAL_2cc7adc6_23_UnfoldBackwardKernel_cu_7dd49032_32634cuda3std6ranges3__45__cpo5ssizeE,(_ZN59_INTERNAL_2cc7adc6_23_UnfoldBackwardKernel_cu_7dd49032_32634cuda3std3__45__cpo3endE - _ZN59_INTERNAL_2cc7adc6_23_UnfoldBackwardKernel_cu_7dd49032_32634cuda3std6ranges3__45__cpo5ssizeE)
_ZN59_INTERNAL_2cc7adc6_23_UnfoldBackwardKernel_cu_7dd49032_32634cuda3std6ranges3__45__cpo5ssizeE:
	.zero		1
	.type		_ZN59_INTERNAL_2cc7adc6_23_UnfoldBackwardKernel_cu_7dd49032_32634cuda3std3__45__cpo3endE,@object
	.size		_ZN59_INTERNAL_2cc7adc6_23_UnfoldBackwardKernel_cu_7dd49032_32634cuda3std3__45__cpo3endE,(_ZN59_INTERNAL_2cc7adc6_23_UnfoldBackwardKernel_cu_7dd49032_32634cuda3std6ranges3__45__cpo4cendE - _ZN59_INTERNAL_2cc7adc6_23_UnfoldBackwardKernel_cu_7dd49032_32634cuda3std3__45__cpo3endE)
_ZN59_INTERNAL_2cc7adc6_23_UnfoldBackwardKernel_cu_7dd49032_32634cuda3std3__45__cpo3endE:
	.zero		1
	.type		_ZN59_INTERNAL_2cc7adc6_23_UnfoldBackwardKernel_cu_7dd49032_32634cuda3std6ranges3__45__cpo4cendE,@object
	.size		_ZN59_INTERNAL_2cc7adc6_23_UnfoldBackwardKernel_cu_7dd49032_32634cuda3std6ranges3__45__cpo4cendE,(_ZN59_INTERNAL_2cc7adc6_23_UnfoldBackwardKernel_cu_7dd49032_32634cuda3std3__45__cpo4rendE - _ZN59_INTERNAL_2cc7adc6_23_UnfoldBackwardKernel_cu_7dd49032_32634cuda3std6ranges3__45__cpo4cendE)
_ZN59_INTERNAL_2cc7adc6_23_UnfoldBackwardKernel_cu_7dd49032_32634cuda3std6ranges3__45__cpo4cendE:
	.zero		1
	.type		_ZN59_INTERNAL_2cc7adc6_23_UnfoldBackwardKernel_cu_7dd49032_32634cuda3std3__45__cpo4rendE,@object
	.size		_ZN59_INTERNAL_2cc7adc6_23_UnfoldBackwardKernel_cu_7dd49032_32634cuda3std3__45__cpo4rendE,(_ZN59_INTERNAL_2cc7adc6_23_UnfoldBackwardKernel_cu_7dd49032_32634cuda3std6ranges3__45__cpo4prevE - _ZN59_INTERNAL_2cc7adc6_23_UnfoldBackwardKernel_cu_7dd49032_32634cuda3std3__45__cpo4rendE)
_ZN59_INTERNAL_2cc7adc6_23_UnfoldBackwardKernel_cu_7dd49032_32634cuda3std3__45__cpo4rendE:
	.zero		1
	.type		_ZN59_INTERNAL_2cc7adc6_23_UnfoldBackwardKernel_cu_7dd49032_32634cuda3std6ranges3__45__cpo4prevE,@object
	.size		_ZN59_INTERNAL_2cc7adc6_23_UnfoldBackwardKernel_cu_7dd49032_32634cuda3std6ranges3__45__cpo4prevE,(_ZN59_INTERNAL_2cc7adc6_23_UnfoldBackwardKernel_cu_7dd49032_32634cuda3std6ranges3__45__cpo9iter_moveE - _ZN59_INTERNAL_2cc7adc6_23_UnfoldBackwardKernel_cu_7dd49032_32634cuda3std6ranges3__45__cpo4prevE)
_ZN59_INTERNAL_2cc7adc6_23_UnfoldBackwardKernel_cu_7dd49032_32634cuda3std6ranges3__45__cpo4prevE:
	.zero		1
	.type		_ZN59_INTERNAL_2cc7adc6_23_UnfoldBackwardKernel_cu_7dd49032_32634cuda3std6ranges3__45__cpo9iter_moveE,@object
	.size		_ZN59_INTERNAL_2cc7adc6_23_UnfoldBackwardKernel_cu_7dd49032_32634cuda3std6ranges3__45__cpo9iter_moveE,(.L_13 - _ZN59_INTERNAL_2cc7adc6_23_UnfoldBackwardKernel_cu_7dd49032_32634cuda3std6ranges3__45__cpo9iter_moveE)
_ZN59_INTERNAL_2cc7adc6_23_UnfoldBackwardKernel_cu_7dd49032_32634cuda3std6ranges3__45__cpo9iter_moveE:
	.zero		1
.L_13:


//--------------------- .nv.constant0._ZN2at6native61_GLOBAL__N__2cc7adc6_23_UnfoldBackwardKernel_cu_7dd49032_326335_unfold_backward_elementwise_kernelILi128ELi8EZNS1_32_unfold_backward_internal_kernelIN3c108BFloat16EEEvRNS_14TensorIteratorEllllllEUliE_EEviT1_ --------------------------
	.section	.nv.constant0._ZN2at6native61_GLOBAL__N__2cc7adc6_23_UnfoldBackwardKernel_cu_7dd49032_326335_unfold_backward_elementwise_kernelILi128ELi8EZNS1_32_unfold_backward_internal_kernelIN3c108BFloat16EEEvRNS_14TensorIteratorEllllllEUliE_EEviT1_,"a",@progbits
	.sectionflags	@""
	.align	4
.nv.constant0._ZN2at6native61_GLOBAL__N__2cc7adc6_23_UnfoldBackwardKernel_cu_7dd49032_326335_unfold_backward_elementwise_kernelILi128ELi8EZNS1_32_unfold_backward_internal_kernelIN3c108BFloat16EEEvRNS_14TensorIteratorEllllllEUliE_EEviT1_:
	.zero		1576


//--------------------- .nv.constant0._ZN2at6native61_GLOBAL__N__2cc7adc6_23_UnfoldBackwardKernel_cu_7dd49032_326335_unfold_backward_elementwise_kernelILi128ELi8EZNS1_32_unfold_backward_internal_kernelIbEEvRNS_14TensorIteratorEllllllEUliE_EEviT1_ --------------------------
	.section	.nv.constant0._ZN2at6native61_GLOBAL__N__2cc7adc6_23_UnfoldBackwardKernel_cu_7dd49032_326335_unfold_backward_elementwise_kernelILi128ELi8EZNS1_32_unfold_backward_internal_kernelIbEEvRNS_14TensorIteratorEllllllEUliE_EEviT1_,"a",@progbits
	.sectionflags	@""
	.align	4
.nv.constant0._ZN2at6native61_GLOBAL__N__2cc7adc6_23_UnfoldBackwardKernel_cu_7dd49032_326335_unfold_backward_elementwise_kernelILi128ELi8EZNS1_32_unfold_backward_internal_kernelIbEEvRNS_14TensorIteratorEllllllEUliE_EEviT1_:
	.zero		1576


//--------------------- .nv.constant0._ZN2at6native61_GLOBAL__N__2cc7adc6_23_UnfoldBackwardKernel_cu_7dd49032_326335_unfold_backward_elementwise_kernelILi128ELi8EZNS1_32_unfold_backward_internal_kernelIN3c104HalfEEEvRNS_14TensorIteratorEllllllEUliE_EEviT1_ --------------------------
	.section	.nv.constant0._ZN2at6native61_GLOBAL__N__2cc7adc6_23_UnfoldBackwardKernel_cu_7dd49032_326335_unfold_backward_elementwise_kernelILi128ELi8EZNS1_32_unfold_backward_internal_kernelIN3c104HalfEEEvRNS_14TensorIteratorEllllllEUliE_EEviT1_,"a",@progbits
	.sectionflags	@""
	.align	4
.nv.constant0._ZN2at6native61_GLOBAL__N__2cc7adc6_23_UnfoldBackwardKernel_cu_7dd49032_326335_unfold_backward_elementwise_kernelILi128ELi8EZNS1_32_unfold_backward_internal_kernelIN3c104HalfEEEvRNS_14TensorIteratorEllllllEUliE_EEviT1_:
	.zero		1576


//--------------------- .nv.constant0._ZN2at6native61_GLOBAL__N__2cc7adc6_23_UnfoldBackwardKernel_cu_7dd49032_326335_unfold_backward_elementwise_kernelILi128ELi8EZNS1_32_unfold_backward_internal_kernelIN3c107complexIfEEEEvRNS_14TensorIteratorEllllllEUliE_EEviT1_ --------------------------
	.section	.nv.constant0._ZN2at6native61_GLOBAL__N__2cc7adc6_23_UnfoldBackwardKernel_cu_7dd49032_326335_unfold_backward_elementwise_kernelILi128ELi8EZNS1_32_unfold_backward_internal_kernelIN3c107complexIfEEEEvRNS_14TensorIteratorEllllllEUliE_EEviT1_,"a",@progbits
	.sectionflags	@""
	.align	4
.nv.constant0._ZN2at6native61_GLOBAL__N__2cc7adc6_23_UnfoldBackwardKernel_cu_7dd49032_326335_unfold_backward_elementwise_kernelILi128ELi8EZNS1_32_unfold_backward_internal_kernelIN3c107complexIfEEEEvRNS_14TensorIteratorEllllllEUliE_EEviT1_:
	.zero		1576


//--------------------- .nv.constant0._ZN2at6native61_GLOBAL__N__2cc7adc6_23_UnfoldBackwardKernel_cu_7dd49032_326335_unfold_backward_elementwise_kernelILi128ELi8EZNS1_32_unfold_backward_internal_kernelIN3c107complexIdEEEEvRNS_14TensorIteratorEllllllEUliE_EEviT1_ --------------------------
	.section	.nv.constant0._ZN2at6native61_GLOBAL__N__2cc7adc6_23_UnfoldBackwardKernel_cu_7dd49032_326335_unfold_backward_elementwise_kernelILi128ELi8EZNS1_32_unfold_backward_internal_kernelIN3c107complexIdEEEEvRNS_14TensorIteratorEllllllEUliE_EEviT1_,"a",@progbits
	.sectionflags	@""
	.align	4
.nv.constant0._ZN2at6native61_GLOBAL__N__2cc7adc6_23_UnfoldBackwardKernel_cu_7dd49032_326335_unfold_backward_elementwise_kernelILi128ELi8EZNS1_32_unfold_backward_internal_kernelIN3c107complexIdEEEEvRNS_14TensorIteratorEllllllEUliE_EEviT1_:
	.zero		1576


//--------------------- .nv.constant0._ZN2at6native61_GLOBAL__N__2cc7adc6_23_UnfoldBackwardKernel_cu_7dd49032_326335_unfold_backward_elementwise_kernelILi128ELi8EZNS1_32_unfold_backward_internal_kernelIfEEvRNS_14TensorIteratorEllllllEUliE_EEviT1_ --------------------------
	.section	.nv.constant0._ZN2at6native61_GLOBAL__N__2cc7adc6_23_UnfoldBackwardKernel_cu_7dd49032_326335_unfold_backward_elementwise_kernelILi128ELi8EZNS1_32_unfold_backward_internal_kernelIfEEvRNS_14TensorIteratorEllllllEUliE_EEviT1_,"a",@progbits
	.sectionflags	@""
	.align	4
.nv.constant0._ZN2at6native61_GLOBAL__N__2cc7adc6_23_UnfoldBackwardKernel_cu_7dd49032_326335_unfold_backward_elementwise_kernelILi128ELi8EZNS1_32_unfold_backward_internal_kernelIfEEvRNS_14TensorIteratorEllllllEUliE_EEviT1_:
	.zero		1576


//--------------------- .nv.constant0._ZN2at6native61_GLOBAL__N__2cc7adc6_23_UnfoldBackwardKernel_cu_7dd49032_326335_unfold_backward_elementwise_kernelILi128ELi8EZNS1_32_unfold_backward_internal_kernelIdEEvRNS_14TensorIteratorEllllllEUliE_EEviT1_ --------------------------
	.section	.nv.constant0._ZN2at6native61_GLOBAL__N__2cc7adc6_23_UnfoldBackwardKernel_cu_7dd49032_326335_unfold_backward_elementwise_kernelILi128ELi8EZNS1_32_unfold_backward_internal_kernelIdEEvRNS_14TensorIteratorEllllllEUliE_EEviT1_,"a",@progbits
	.sectionflags	@""
	.align	4
.nv.constant0._ZN2at6native61_GLOBAL__N__2cc7adc6_23_UnfoldBackwardKernel_cu_7dd49032_326335_unfold_backward_elementwise_kernelILi128ELi8EZNS1_32_unfold_backward_internal_kernelIdEEvRNS_14TensorIteratorEllllllEUliE_EEviT1_:
	.zero		1576


//--------------------- .nv.constant0._ZN2at6native61_GLOBAL__N__2cc7adc6_23_UnfoldBackwardKernel_cu_7dd49032_326335_unfold_backward_elementwise_kernelILi128ELi8EZNS1_32_unfold_backward_internal_kernelIsEEvRNS_14TensorIteratorEllllllEUliE_EEviT1_ --------------------------
	.section	.nv.constant0._ZN2at6native61_GLOBAL__N__2cc7adc6_23_UnfoldBackwardKernel_cu_7dd49032_326335_unfold_backward_elementwise_kernelILi128ELi8EZNS1_32_unfold_backward_internal_kernelIsEEvRNS_14TensorIteratorEllllllEUliE_EEviT1_,"a",@progbits
	.sectionflags	@""
	.align	4
.nv.constant0._ZN2at6native61_GLOBAL__N__2cc7adc6_23_UnfoldBackwardKernel_cu_7dd49032_326335_unfold_backward_elementwise_kernelILi128ELi8EZNS1_32_unfold_backward_internal_kernelIsEEvRNS_14TensorIteratorEllllllEUliE_EEviT1_:
	.zero		1576


//--------------------- .nv.constant0._ZN2at6native61_GLOBAL__N__2cc7adc6_23_UnfoldBackwardKernel_cu_7dd49032_326335_unfold_backward_elementwise_kernelILi128ELi8EZNS1_32_unfold_backward_internal_kernelIlEEvRNS_14TensorIteratorEllllllEUliE_EEviT1_ --------------------------
	.section	.nv.constant0._ZN2at6native61_GLOBAL__N__2cc7adc6_23_UnfoldBackwardKernel_cu_7dd49032_326335_unfold_backward_elementwise_kernelILi128ELi8EZNS1_32_unfold_backward_internal_kernelIlEEvRNS_14TensorIteratorEllllllEUliE_EEviT1_,"a",@progbits
	.sectionflags	@""
	.align	4
.nv.constant0._ZN2at6native61_GLOBAL__N__2cc7adc6_23_UnfoldBackwardKernel_cu_7dd49032_326335_unfold_backward_elementwise_kernelILi128ELi8EZNS1_32_unfold_backward_internal_kernelIlEEvRNS_14TensorIteratorEllllllEUliE_EEviT1_:
	.zero		1576


//--------------------- .nv.constant0._ZN2at6native61_GLOBAL__N__2cc7adc6_23_UnfoldBackwardKernel_cu_7dd49032_326335_unfold_backward_elementwise_kernelILi128ELi8EZNS1_32_unfold_backward_internal_kernelIiEEvRNS_14TensorIteratorEllllllEUliE_EEviT1_ --------------------------
	.section	.nv.constant0._ZN2at6native61_GLOBAL__N__2cc7adc6_23_UnfoldBackwardKernel_cu_7dd49032_326335_unfold_backward_elementwise_kernelILi128ELi8EZNS1_32_unfold_backward_internal_kernelIiEEvRNS_14TensorIteratorEllllllEUliE_EEviT1_,"a",@progbits
	.sectionflags	@""
	.align	4
.nv.constant0._ZN2at6native61_GLOBAL__N__2cc7adc6_23_UnfoldBackwardKernel_cu_7dd49032_326335_unfold_backward_elementwise_kernelILi128ELi8EZNS1_32_unfold_backward_internal_kernelIiEEvRNS_14TensorIteratorEllllllEUliE_EEviT1_:
	.zero		1576


//--------------------- .nv.constant0._ZN2at6native61_GLOBAL__N__2cc7adc6_23_UnfoldBackwardKernel_cu_7dd49032_326335_unfold_backward_elementwise_kernelILi128ELi8EZNS1_32_unfold_backward_internal_kernelIaEEvRNS_14TensorIteratorEllllllEUliE_EEviT1_ --------------------------
	.section	.nv.constant0._ZN2at6native61_GLOBAL__N__2cc7adc6_23_UnfoldBackwardKernel_cu_7dd49032_326335_unfold_backward_elementwise_kernelILi128ELi8EZNS1_32_unfold_backward_internal_kernelIaEEvRNS_14TensorIteratorEllllllEUliE_EEviT1_,"a",@progbits
	.sectionflags	@""
	.align	4
.nv.constant0._ZN2at6native61_GLOBAL__N__2cc7adc6_23_UnfoldBackwardKernel_cu_7dd49032_326335_unfold_backward_elementwise_kernelILi128ELi8EZNS1_32_unfold_backward_internal_kernelIaEEvRNS_14TensorIteratorEllllllEUliE_EEviT1_:
	.zero		1576


//--------------------- .nv.constant0._ZN2at6native61_GLOBAL__N__2cc7adc6_23_UnfoldBackwardKernel_cu_7dd49032_326335_unfold_backward_elementwise_kernelILi128ELi8EZNS1_32_unfold_backward_internal_kernelIhEEvRNS_14TensorIteratorEllllllEUliE_EEviT1_ --------------------------
	.section	.nv.constant0._ZN2at6native61_GLOBAL__N__2cc7adc6_23_UnfoldBackwardKernel_cu_7dd49032_326335_unfold_backward_elementwise_kernelILi128ELi8EZNS1_32_unfold_backward_internal_kernelIhEEvRNS_14TensorIteratorEllllllEUliE_EEviT1_,"a",@progbits
	.sectionflags	@""
	.align	4
.nv.constant0._ZN2at6native61_GLOBAL__N__2cc7adc6_23_UnfoldBackwardKernel_cu_7dd49032_326335_unfold_backward_elementwise_kernelILi128ELi8EZNS1_32_unfold_backward_internal_kernelIhEEvRNS_14TensorIteratorEllllllEUliE_EEviT1_:
	.zero		1576


//--------------------- SYMBOLS --------------------------

	.type		.nv.reservedSmem.offset0,@object
	.size		.nv.reservedSmem.offset0,0x4
